//
// Generated by NVIDIA NVVM Compiler
//
// Compiler Build ID: CL-36424714
// Cuda compilation tools, release 13.0, V13.0.88
// Based on NVVM 20.0.0
//

.version 9.0
.target sm_100
.address_size 64

	// .globl	_ZN3cub18CUB_300001_SM_10006detail11EmptyKernelIvEEvv
// _ZZN3cub18CUB_300001_SM_10006detail9transform23transform_kernel_ublkcpINS2_19async_copy_policy_tILi128EEEiN4cuda3std3__410multipliesIfEEN6thrust24THRUST_300001_SM_1000_NS6detail15normal_iteratorINSC_10device_ptrIfEEEEJffEEEvT0_iT1_T2_DpNS2_16aligned_base_ptrIT3_EEE3bar has been demoted
// _ZZN3cub18CUB_300001_SM_10006detail9transform23transform_kernel_ublkcpINS2_19async_copy_policy_tILi128EEElN4cuda3std3__410multipliesIfEEN6thrust24THRUST_300001_SM_1000_NS6detail15normal_iteratorINSC_10device_ptrIfEEEEJffEEEvT0_iT1_T2_DpNS2_16aligned_base_ptrIT3_EEE3bar has been demoted
// _ZZN3cub18CUB_300001_SM_10006detail9transform23transform_kernel_ublkcpINS2_19async_copy_policy_tILi128EEEiN4cuda3std3__44plusIfEEN6thrust24THRUST_300001_SM_1000_NS6detail15normal_iteratorINSC_10device_ptrIfEEEEJffEEEvT0_iT1_T2_DpNS2_16aligned_base_ptrIT3_EEE3bar has been demoted
// _ZZN3cub18CUB_300001_SM_10006detail9transform23transform_kernel_ublkcpINS2_19async_copy_policy_tILi128EEElN4cuda3std3__44plusIfEEN6thrust24THRUST_300001_SM_1000_NS6detail15normal_iteratorINSC_10device_ptrIfEEEEJffEEEvT0_iT1_T2_DpNS2_16aligned_base_ptrIT3_EEE3bar has been demoted
.global .align 1 .b8 _ZN34_INTERNAL_6ed5effe_4_k_cu_eb755da44cuda3std3__45__cpo5beginE[1];
.global .align 1 .b8 _ZN34_INTERNAL_6ed5effe_4_k_cu_eb755da44cuda3std3__45__cpo3endE[1];
.global .align 1 .b8 _ZN34_INTERNAL_6ed5effe_4_k_cu_eb755da44cuda3std3__45__cpo6cbeginE[1];
.global .align 1 .b8 _ZN34_INTERNAL_6ed5effe_4_k_cu_eb755da44cuda3std3__45__cpo4cendE[1];
.global .align 1 .b8 _ZN34_INTERNAL_6ed5effe_4_k_cu_eb755da44cuda3std3__45__cpo6rbeginE[1];
.global .align 1 .b8 _ZN34_INTERNAL_6ed5effe_4_k_cu_eb755da44cuda3std3__45__cpo4rendE[1];
.global .align 1 .b8 _ZN34_INTERNAL_6ed5effe_4_k_cu_eb755da44cuda3std3__45__cpo7crbeginE[1];
.global .align 1 .b8 _ZN34_INTERNAL_6ed5effe_4_k_cu_eb755da44cuda3std3__45__cpo5crendE[1];
.global .align 1 .b8 _ZN34_INTERNAL_6ed5effe_4_k_cu_eb755da44cuda3std3__436_GLOBAL__N__6ed5effe_4_k_cu_eb755da46ignoreE[1];
.global .align 1 .b8 _ZN34_INTERNAL_6ed5effe_4_k_cu_eb755da44cuda3std3__419piecewise_constructE[1];
.global .align 1 .b8 _ZN34_INTERNAL_6ed5effe_4_k_cu_eb755da44cuda3std3__48in_placeE[1];
.global .align 1 .b8 _ZN34_INTERNAL_6ed5effe_4_k_cu_eb755da44cuda3std3__420unreachable_sentinelE[1];
.global .align 1 .b8 _ZN34_INTERNAL_6ed5effe_4_k_cu_eb755da44cuda3std3__47nulloptE[1];
.global .align 1 .b8 _ZN34_INTERNAL_6ed5effe_4_k_cu_eb755da44cuda3std3__48unexpectE[1];
.global .align 1 .b8 _ZN34_INTERNAL_6ed5effe_4_k_cu_eb755da44cuda3std6ranges3__45__cpo4swapE[1];
.global .align 1 .b8 _ZN34_INTERNAL_6ed5effe_4_k_cu_eb755da44cuda3std6ranges3__45__cpo9iter_moveE[1];
.global .align 1 .b8 _ZN34_INTERNAL_6ed5effe_4_k_cu_eb755da44cuda3std6ranges3__45__cpo5beginE[1];
.global .align 1 .b8 _ZN34_INTERNAL_6ed5effe_4_k_cu_eb755da44cuda3std6ranges3__45__cpo3endE[1];
.global .align 1 .b8 _ZN34_INTERNAL_6ed5effe_4_k_cu_eb755da44cuda3std6ranges3__45__cpo6cbeginE[1];
.global .align 1 .b8 _ZN34_INTERNAL_6ed5effe_4_k_cu_eb755da44cuda3std6ranges3__45__cpo4cendE[1];
.global .align 1 .b8 _ZN34_INTERNAL_6ed5effe_4_k_cu_eb755da44cuda3std6ranges3__45__cpo7advanceE[1];
.global .align 1 .b8 _ZN34_INTERNAL_6ed5effe_4_k_cu_eb755da44cuda3std6ranges3__45__cpo9iter_swapE[1];
.global .align 1 .b8 _ZN34_INTERNAL_6ed5effe_4_k_cu_eb755da44cuda3std6ranges3__45__cpo4nextE[1];
.global .align 1 .b8 _ZN34_INTERNAL_6ed5effe_4_k_cu_eb755da44cuda3std6ranges3__45__cpo4prevE[1];
.global .align 1 .b8 _ZN34_INTERNAL_6ed5effe_4_k_cu_eb755da44cuda3std6ranges3__45__cpo4dataE[1];
.global .align 1 .b8 _ZN34_INTERNAL_6ed5effe_4_k_cu_eb755da44cuda3std6ranges3__45__cpo5cdataE[1];
.global .align 1 .b8 _ZN34_INTERNAL_6ed5effe_4_k_cu_eb755da44cuda3std6ranges3__45__cpo4sizeE[1];
.global .align 1 .b8 _ZN34_INTERNAL_6ed5effe_4_k_cu_eb755da44cuda3std6ranges3__45__cpo5ssizeE[1];
.global .align 1 .b8 _ZN34_INTERNAL_6ed5effe_4_k_cu_eb755da44cuda3std6ranges3__45__cpo8distanceE[1];
.global .align 1 .b8 _ZN34_INTERNAL_6ed5effe_4_k_cu_eb755da46thrust24THRUST_300001_SM_1000_NS8cuda_cub3parE[1];
.global .align 1 .b8 _ZN34_INTERNAL_6ed5effe_4_k_cu_eb755da46thrust24THRUST_300001_SM_1000_NS8cuda_cub10par_nosyncE[1];
.global .align 1 .b8 _ZN34_INTERNAL_6ed5effe_4_k_cu_eb755da46thrust24THRUST_300001_SM_1000_NS6system6detail10sequential3seqE[1];
.global .align 1 .b8 _ZN34_INTERNAL_6ed5effe_4_k_cu_eb755da46thrust24THRUST_300001_SM_1000_NS12placeholders2_1E[1];
.global .align 1 .b8 _ZN34_INTERNAL_6ed5effe_4_k_cu_eb755da46thrust24THRUST_300001_SM_1000_NS12placeholders2_2E[1];
.global .align 1 .b8 _ZN34_INTERNAL_6ed5effe_4_k_cu_eb755da46thrust24THRUST_300001_SM_1000_NS12placeholders2_3E[1];
.global .align 1 .b8 _ZN34_INTERNAL_6ed5effe_4_k_cu_eb755da46thrust24THRUST_300001_SM_1000_NS12placeholders2_4E[1];
.global .align 1 .b8 _ZN34_INTERNAL_6ed5effe_4_k_cu_eb755da46thrust24THRUST_300001_SM_1000_NS12placeholders2_5E[1];
.global .align 1 .b8 _ZN34_INTERNAL_6ed5effe_4_k_cu_eb755da46thrust24THRUST_300001_SM_1000_NS12placeholders2_6E[1];
.global .align 1 .b8 _ZN34_INTERNAL_6ed5effe_4_k_cu_eb755da46thrust24THRUST_300001_SM_1000_NS12placeholders2_7E[1];
.global .align 1 .b8 _ZN34_INTERNAL_6ed5effe_4_k_cu_eb755da46thrust24THRUST_300001_SM_1000_NS12placeholders2_8E[1];
.global .align 1 .b8 _ZN34_INTERNAL_6ed5effe_4_k_cu_eb755da46thrust24THRUST_300001_SM_1000_NS12placeholders2_9E[1];
.global .align 1 .b8 _ZN34_INTERNAL_6ed5effe_4_k_cu_eb755da46thrust24THRUST_300001_SM_1000_NS12placeholders3_10E[1];
.global .align 1 .b8 _ZN34_INTERNAL_6ed5effe_4_k_cu_eb755da46thrust24THRUST_300001_SM_1000_NS3seqE[1];
.extern .shared .align 128 .b8 _ZN3cub18CUB_300001_SM_10006detail9transform4smemE[];

.visible .entry _ZN3cub18CUB_300001_SM_10006detail11EmptyKernelIvEEvv()
{


	ret;

}
	// .globl	_ZN3cub18CUB_300001_SM_10006detail8for_each13static_kernelINS2_12policy_hub_t12policy_500_tEmN6thrust24THRUST_300001_SM_1000_NS8cuda_cub20__uninitialized_fill7functorINS7_10device_ptrIfEEfEEEEvT0_T1_
.visible .entry _ZN3cub18CUB_300001_SM_10006detail8for_each13static_kernelINS2_12policy_hub_t12policy_500_tEmN6thrust24THRUST_300001_SM_1000_NS8cuda_cub20__uninitialized_fill7functorINS7_10device_ptrIfEEfEEEEvT0_T1_(
	.param .u64 _ZN3cub18CUB_300001_SM_10006detail8for_each13static_kernelINS2_12policy_hub_t12policy_500_tEmN6thrust24THRUST_300001_SM_1000_NS8cuda_cub20__uninitialized_fill7functorINS7_10device_ptrIfEEfEEEEvT0_T1__param_0,
	.param .align 8 .b8 _ZN3cub18CUB_300001_SM_10006detail8for_each13static_kernelINS2_12policy_hub_t12policy_500_tEmN6thrust24THRUST_300001_SM_1000_NS8cuda_cub20__uninitialized_fill7functorINS7_10device_ptrIfEEfEEEEvT0_T1__param_1[16]
)
.maxntid 256
{
	.reg .pred 	%p<4>;
	.reg .b16 	%rs<5>;
	.reg .b32 	%r<10>;
	.reg .b32 	%f<3>;
	.reg .b64 	%rd<16>;

	ld.param.f32 	%f2, [_ZN3cub18CUB_300001_SM_10006detail8for_each13static_kernelINS2_12policy_hub_t12policy_500_tEmN6thrust24THRUST_300001_SM_1000_NS8cuda_cub20__uninitialized_fill7functorINS7_10device_ptrIfEEfEEEEvT0_T1__param_1+8];
	ld.param.u64 	%rd4, [_ZN3cub18CUB_300001_SM_10006detail8for_each13static_kernelINS2_12policy_hub_t12policy_500_tEmN6thrust24THRUST_300001_SM_1000_NS8cuda_cub20__uninitialized_fill7functorINS7_10device_ptrIfEEfEEEEvT0_T1__param_1];
	ld.param.u64 	%rd5, [_ZN3cub18CUB_300001_SM_10006detail8for_each13static_kernelINS2_12policy_hub_t12policy_500_tEmN6thrust24THRUST_300001_SM_1000_NS8cuda_cub20__uninitialized_fill7functorINS7_10device_ptrIfEEfEEEEvT0_T1__param_0];
	mov.u32 	%r7, %ctaid.x;
	mul.wide.u32 	%rd1, %r7, 512;
	sub.s64 	%rd2, %rd5, %rd1;
	setp.lt.u64 	%p1, %rd2, 512;
	@%p1 bra 	$L__BB1_2;
	mov.u32 	%r9, %tid.x;
	cvta.to.global.u64 	%rd11, %rd4;
	cvt.u64.u32 	%rd12, %r9;
	add.s64 	%rd13, %rd1, %rd12;
	shl.b64 	%rd14, %rd13, 2;
	add.s64 	%rd15, %rd11, %rd14;
	st.global.f32 	[%rd15], %f2;
	st.global.f32 	[%rd15+1024], %f2;
	bra.uni 	$L__BB1_6;
$L__BB1_2:
	cvta.to.global.u64 	%rd6, %rd4;
	mov.u32 	%r1, %tid.x;
	cvt.u64.u32 	%rd7, %r1;
	setp.le.u64 	%p2, %rd2, %rd7;
	add.s64 	%rd8, %rd1, %rd7;
	shl.b64 	%rd9, %rd8, 2;
	add.s64 	%rd3, %rd6, %rd9;
	@%p2 bra 	$L__BB1_4;
	st.global.f32 	[%rd3], %f2;
$L__BB1_4:
	add.s32 	%r8, %r1, 256;
	cvt.u64.u32 	%rd10, %r8;
	setp.le.u64 	%p3, %rd2, %rd10;
	@%p3 bra 	$L__BB1_6;
	st.global.f32 	[%rd3+1024], %f2;
$L__BB1_6:
	ret;

}
	// .globl	_ZN3cub18CUB_300001_SM_10006detail8for_each13static_kernelINS2_12policy_hub_t12policy_500_tElN6thrust24THRUST_300001_SM_1000_NS8cuda_cub6__fill7functorINS7_6detail15normal_iteratorINS7_10device_ptrIfEEEEfEEEEvT0_T1_
.visible .entry _ZN3cub18CUB_300001_SM_10006detail8for_each13static_kernelINS2_12policy_hub_t12policy_500_tElN6thrust24THRUST_300001_SM_1000_NS8cuda_cub6__fill7functorINS7_6detail15normal_iteratorINS7_10device_ptrIfEEEEfEEEEvT0_T1_(
	.param .u64 _ZN3cub18CUB_300001_SM_10006detail8for_each13static_kernelINS2_12policy_hub_t12policy_500_tElN6thrust24THRUST_300001_SM_1000_NS8cuda_cub6__fill7functorINS7_6detail15normal_iteratorINS7_10device_ptrIfEEEEfEEEEvT0_T1__param_0,
	.param .align 8 .b8 _ZN3cub18CUB_300001_SM_10006detail8for_each13static_kernelINS2_12policy_hub_t12policy_500_tElN6thrust24THRUST_300001_SM_1000_NS8cuda_cub6__fill7functorINS7_6detail15normal_iteratorINS7_10device_ptrIfEEEEfEEEEvT0_T1__param_1[16]
)
.maxntid 256
{
	.reg .pred 	%p<4>;
	.reg .b16 	%rs<5>;
	.reg .b32 	%r<10>;
	.reg .b32 	%f<3>;
	.reg .b64 	%rd<17>;

	ld.param.f32 	%f2, [_ZN3cub18CUB_300001_SM_10006detail8for_each13static_kernelINS2_12policy_hub_t12policy_500_tElN6thrust24THRUST_300001_SM_1000_NS8cuda_cub6__fill7functorINS7_6detail15normal_iteratorINS7_10device_ptrIfEEEEfEEEEvT0_T1__param_1+8];
	ld.param.u64 	%rd5, [_ZN3cub18CUB_300001_SM_10006detail8for_each13static_kernelINS2_12policy_hub_t12policy_500_tElN6thrust24THRUST_300001_SM_1000_NS8cuda_cub6__fill7functorINS7_6detail15normal_iteratorINS7_10device_ptrIfEEEEfEEEEvT0_T1__param_1];
	ld.param.u64 	%rd6, [_ZN3cub18CUB_300001_SM_10006detail8for_each13static_kernelINS2_12policy_hub_t12policy_500_tElN6thrust24THRUST_300001_SM_1000_NS8cuda_cub6__fill7functorINS7_6detail15normal_iteratorINS7_10device_ptrIfEEEEfEEEEvT0_T1__param_0];
	mov.u32 	%r7, %ctaid.x;
	mul.wide.u32 	%rd1, %r7, 512;
	sub.s64 	%rd2, %rd6, %rd1;
	setp.lt.s64 	%p1, %rd2, 512;
	@%p1 bra 	$L__BB2_2;
	mov.u32 	%r9, %tid.x;
	cvta.to.global.u64 	%rd12, %rd5;
	cvt.u64.u32 	%rd13, %r9;
	add.s64 	%rd14, %rd1, %rd13;
	shl.b64 	%rd15, %rd14, 2;
	add.s64 	%rd16, %rd12, %rd15;
	st.global.f32 	[%rd16], %f2;
	st.global.f32 	[%rd16+1024], %f2;
	bra.uni 	$L__BB2_6;
$L__BB2_2:
	cvta.to.global.u64 	%rd7, %rd5;
	mov.u32 	%r1, %tid.x;
	cvt.s64.s32 	%rd3, %rd2;
	cvt.u64.u32 	%rd8, %r1;
	setp.le.s64 	%p2, %rd3, %rd8;
	add.s64 	%rd9, %rd1, %rd8;
	shl.b64 	%rd10, %rd9, 2;
	add.s64 	%rd4, %rd7, %rd10;
	@%p2 bra 	$L__BB2_4;
	st.global.f32 	[%rd4], %f2;
$L__BB2_4:
	add.s32 	%r8, %r1, 256;
	cvt.u64.u32 	%rd11, %r8;
	setp.le.s64 	%p3, %rd3, %rd11;
	@%p3 bra 	$L__BB2_6;
	st.global.f32 	[%rd4+1024], %f2;
$L__BB2_6:
	ret;

}
	// .globl	_ZN3cub18CUB_300001_SM_10006detail8for_each13static_kernelINS2_12policy_hub_t12policy_500_tElN6thrust24THRUST_300001_SM_1000_NS8cuda_cub10__tabulate7functorINS7_6detail15normal_iteratorINS7_10device_ptrIfEEEENS7_6system6detail7generic6detail22compute_sequence_valueIfvEElEEEEvT0_T1_
.visible .entry _ZN3cub18CUB_300001_SM_10006detail8for_each13static_kernelINS2_12policy_hub_t12policy_500_tElN6thrust24THRUST_300001_SM_1000_NS8cuda_cub10__tabulate7functorINS7_6detail15normal_iteratorINS7_10device_ptrIfEEEENS7_6system6detail7generic6detail22compute_sequence_valueIfvEElEEEEvT0_T1_(
	.param .u64 _ZN3cub18CUB_300001_SM_10006detail8for_each13static_kernelINS2_12policy_hub_t12policy_500_tElN6thrust24THRUST_300001_SM_1000_NS8cuda_cub10__tabulate7functorINS7_6detail15normal_iteratorINS7_10device_ptrIfEEEENS7_6system6detail7generic6detail22compute_sequence_valueIfvEElEEEEvT0_T1__param_0,
	.param .align 8 .b8 _ZN3cub18CUB_300001_SM_10006detail8for_each13static_kernelINS2_12policy_hub_t12policy_500_tElN6thrust24THRUST_300001_SM_1000_NS8cuda_cub10__tabulate7functorINS7_6detail15normal_iteratorINS7_10device_ptrIfEEEENS7_6system6detail7generic6detail22compute_sequence_valueIfvEElEEEEvT0_T1__param_1[16]
)
.maxntid 256
{
	.reg .pred 	%p<4>;
	.reg .b32 	%r<6>;
	.reg .b32 	%f<13>;
	.reg .b64 	%rd<21>;

	ld.param.u64 	%rd7, [_ZN3cub18CUB_300001_SM_10006detail8for_each13static_kernelINS2_12policy_hub_t12policy_500_tElN6thrust24THRUST_300001_SM_1000_NS8cuda_cub10__tabulate7functorINS7_6detail15normal_iteratorINS7_10device_ptrIfEEEENS7_6system6detail7generic6detail22compute_sequence_valueIfvEElEEEEvT0_T1__param_1];
	ld.param.u64 	%rd8, [_ZN3cub18CUB_300001_SM_10006detail8for_each13static_kernelINS2_12policy_hub_t12policy_500_tElN6thrust24THRUST_300001_SM_1000_NS8cuda_cub10__tabulate7functorINS7_6detail15normal_iteratorINS7_10device_ptrIfEEEENS7_6system6detail7generic6detail22compute_sequence_valueIfvEElEEEEvT0_T1__param_0];
	ld.param.v2.f32 	{%f3, %f4}, [_ZN3cub18CUB_300001_SM_10006detail8for_each13static_kernelINS2_12policy_hub_t12policy_500_tElN6thrust24THRUST_300001_SM_1000_NS8cuda_cub10__tabulate7functorINS7_6detail15normal_iteratorINS7_10device_ptrIfEEEENS7_6system6detail7generic6detail22compute_sequence_valueIfvEElEEEEvT0_T1__param_1+8];
	mov.u32 	%r1, %ctaid.x;
	mul.wide.u32 	%rd1, %r1, 512;
	sub.s64 	%rd2, %rd8, %rd1;
	setp.lt.s64 	%p1, %rd2, 512;
	@%p1 bra 	$L__BB3_2;
	mov.u32 	%r5, %tid.x;
	cvta.to.global.u64 	%rd15, %rd7;
	cvt.u64.u32 	%rd16, %r5;
	add.s64 	%rd17, %rd1, %rd16;
	cvt.rn.f32.u64 	%f9, %rd17;
	fma.rn.f32 	%f10, %f4, %f9, %f3;
	shl.b64 	%rd18, %rd17, 2;
	add.s64 	%rd19, %rd15, %rd18;
	st.global.f32 	[%rd19], %f10;
	add.s64 	%rd20, %rd17, 256;
	cvt.rn.f32.u64 	%f11, %rd20;
	fma.rn.f32 	%f12, %f4, %f11, %f3;
	st.global.f32 	[%rd19+1024], %f12;
	bra.uni 	$L__BB3_6;
$L__BB3_2:
	cvta.to.global.u64 	%rd3, %rd7;
	mov.u32 	%r2, %tid.x;
	cvt.s64.s32 	%rd4, %rd2;
	cvt.u64.u32 	%rd5, %r2;
	setp.le.s64 	%p2, %rd4, %rd5;
	@%p2 bra 	$L__BB3_4;
	add.s64 	%rd9, %rd1, %rd5;
	cvt.rn.f32.u64 	%f5, %rd9;
	fma.rn.f32 	%f6, %f4, %f5, %f3;
	shl.b64 	%rd10, %rd9, 2;
	add.s64 	%rd11, %rd3, %rd10;
	st.global.f32 	[%rd11], %f6;
$L__BB3_4:
	cvt.u32.u64 	%r3, %rd5;
	add.s32 	%r4, %r3, 256;
	cvt.u64.u32 	%rd6, %r4;
	setp.le.s64 	%p3, %rd4, %rd6;
	@%p3 bra 	$L__BB3_6;
	add.s64 	%rd12, %rd1, %rd6;
	shl.b64 	%rd13, %rd12, 2;
	cvt.rn.f32.u64 	%f7, %rd12;
	fma.rn.f32 	%f8, %f4, %f7, %f3;
	add.s64 	%rd14, %rd13, %rd3;
	st.global.f32 	[%rd14], %f8;
$L__BB3_6:
	ret;

}
	// .globl	_ZN3cub18CUB_300001_SM_10006detail8for_each13static_kernelINS2_12policy_hub_t12policy_500_tElN6thrust24THRUST_300001_SM_1000_NS8cuda_cub6__fill7functorINS7_6detail15normal_iteratorINS7_10device_ptrIfEEEEiEEEEvT0_T1_
.visible .entry _ZN3cub18CUB_300001_SM_10006detail8for_each13static_kernelINS2_12policy_hub_t12policy_500_tElN6thrust24THRUST_300001_SM_1000_NS8cuda_cub6__fill7functorINS7_6detail15normal_iteratorINS7_10device_ptrIfEEEEiEEEEvT0_T1_(
	.param .u64 _ZN3cub18CUB_300001_SM_10006detail8for_each13static_kernelINS2_12policy_hub_t12policy_500_tElN6thrust24THRUST_300001_SM_1000_NS8cuda_cub6__fill7functorINS7_6detail15normal_iteratorINS7_10device_ptrIfEEEEiEEEEvT0_T1__param_0,
	.param .align 8 .b8 _ZN3cub18CUB_300001_SM_10006detail8for_each13static_kernelINS2_12policy_hub_t12policy_500_tElN6thrust24THRUST_300001_SM_1000_NS8cuda_cub6__fill7functorINS7_6detail15normal_iteratorINS7_10device_ptrIfEEEEiEEEEvT0_T1__param_1[16]
)
.maxntid 256
{
	.reg .pred 	%p<4>;
	.reg .b16 	%rs<5>;
	.reg .b32 	%r<11>;
	.reg .b32 	%f<3>;
	.reg .b64 	%rd<17>;

	ld.param.u32 	%r2, [_ZN3cub18CUB_300001_SM_10006detail8for_each13static_kernelINS2_12policy_hub_t12policy_500_tElN6thrust24THRUST_300001_SM_1000_NS8cuda_cub6__fill7functorINS7_6detail15normal_iteratorINS7_10device_ptrIfEEEEiEEEEvT0_T1__param_1+8];
	ld.param.u64 	%rd5, [_ZN3cub18CUB_300001_SM_10006detail8for_each13static_kernelINS2_12policy_hub_t12policy_500_tElN6thrust24THRUST_300001_SM_1000_NS8cuda_cub6__fill7functorINS7_6detail15normal_iteratorINS7_10device_ptrIfEEEEiEEEEvT0_T1__param_1];
	ld.param.u64 	%rd6, [_ZN3cub18CUB_300001_SM_10006detail8for_each13static_kernelINS2_12policy_hub_t12policy_500_tElN6thrust24THRUST_300001_SM_1000_NS8cuda_cub6__fill7functorINS7_6detail15normal_iteratorINS7_10device_ptrIfEEEEiEEEEvT0_T1__param_0];
	mov.u32 	%r8, %ctaid.x;
	mul.wide.u32 	%rd1, %r8, 512;
	sub.s64 	%rd2, %rd6, %rd1;
	setp.lt.s64 	%p1, %rd2, 512;
	@%p1 bra 	$L__BB4_2;
	cvt.rn.f32.s32 	%f2, %r2;
	mov.u32 	%r10, %tid.x;
	cvta.to.global.u64 	%rd12, %rd5;
	cvt.u64.u32 	%rd13, %r10;
	add.s64 	%rd14, %rd1, %rd13;
	shl.b64 	%rd15, %rd14, 2;
	add.s64 	%rd16, %rd12, %rd15;
	st.global.f32 	[%rd16], %f2;
	st.global.f32 	[%rd16+1024], %f2;
	bra.uni 	$L__BB4_6;
$L__BB4_2:
	cvta.to.global.u64 	%rd7, %rd5;
	mov.u32 	%r1, %tid.x;
	cvt.s64.s32 	%rd3, %rd2;
	cvt.rn.f32.s32 	%f1, %r2;
	cvt.u64.u32 	%rd8, %r1;
	setp.le.s64 	%p2, %rd3, %rd8;
	add.s64 	%rd9, %rd1, %rd8;
	shl.b64 	%rd10, %rd9, 2;
	add.s64 	%rd4, %rd7, %rd10;
	@%p2 bra 	$L__BB4_4;
	st.global.f32 	[%rd4], %f1;
$L__BB4_4:
	add.s32 	%r9, %r1, 256;
	cvt.u64.u32 	%rd11, %r9;
	setp.le.s64 	%p3, %rd3, %rd11;
	@%p3 bra 	$L__BB4_6;
	st.global.f32 	[%rd4+1024], %f1;
$L__BB4_6:
	ret;

}
	// .globl	_ZN3cub18CUB_300001_SM_10006detail8for_each13static_kernelINS2_12policy_hub_t12policy_500_tElN6thrust24THRUST_300001_SM_1000_NS8cuda_cub20__uninitialized_copy7functorINS7_6detail15normal_iteratorINS7_10device_ptrIfEEEENS7_7pointerIfNS8_3tagENS7_11use_defaultESI_EEEEEEvT0_T1_
.visible .entry _ZN3cub18CUB_300001_SM_10006detail8for_each13static_kernelINS2_12policy_hub_t12policy_500_tElN6thrust24THRUST_300001_SM_1000_NS8cuda_cub20__uninitialized_copy7functorINS7_6detail15normal_iteratorINS7_10device_ptrIfEEEENS7_7pointerIfNS8_3tagENS7_11use_defaultESI_EEEEEEvT0_T1_(
	.param .u64 _ZN3cub18CUB_300001_SM_10006detail8for_each13static_kernelINS2_12policy_hub_t12policy_500_tElN6thrust24THRUST_300001_SM_1000_NS8cuda_cub20__uninitialized_copy7functorINS7_6detail15normal_iteratorINS7_10device_ptrIfEEEENS7_7pointerIfNS8_3tagENS7_11use_defaultESI_EEEEEEvT0_T1__param_0,
	.param .align 8 .b8 _ZN3cub18CUB_300001_SM_10006detail8for_each13static_kernelINS2_12policy_hub_t12policy_500_tElN6thrust24THRUST_300001_SM_1000_NS8cuda_cub20__uninitialized_copy7functorINS7_6detail15normal_iteratorINS7_10device_ptrIfEEEENS7_7pointerIfNS8_3tagENS7_11use_defaultESI_EEEEEEvT0_T1__param_1[16]
)
.maxntid 256
{
	.reg .pred 	%p<4>;
	.reg .b32 	%r<6>;
	.reg .b32 	%f<5>;
	.reg .b64 	%rd<26>;

	ld.param.u64 	%rd8, [_ZN3cub18CUB_300001_SM_10006detail8for_each13static_kernelINS2_12policy_hub_t12policy_500_tElN6thrust24THRUST_300001_SM_1000_NS8cuda_cub20__uninitialized_copy7functorINS7_6detail15normal_iteratorINS7_10device_ptrIfEEEENS7_7pointerIfNS8_3tagENS7_11use_defaultESI_EEEEEEvT0_T1__param_1+8];
	ld.param.u64 	%rd7, [_ZN3cub18CUB_300001_SM_10006detail8for_each13static_kernelINS2_12policy_hub_t12policy_500_tElN6thrust24THRUST_300001_SM_1000_NS8cuda_cub20__uninitialized_copy7functorINS7_6detail15normal_iteratorINS7_10device_ptrIfEEEENS7_7pointerIfNS8_3tagENS7_11use_defaultESI_EEEEEEvT0_T1__param_1];
	ld.param.u64 	%rd9, [_ZN3cub18CUB_300001_SM_10006detail8for_each13static_kernelINS2_12policy_hub_t12policy_500_tElN6thrust24THRUST_300001_SM_1000_NS8cuda_cub20__uninitialized_copy7functorINS7_6detail15normal_iteratorINS7_10device_ptrIfEEEENS7_7pointerIfNS8_3tagENS7_11use_defaultESI_EEEEEEvT0_T1__param_0];
	mov.u32 	%r1, %ctaid.x;
	mul.wide.u32 	%rd1, %r1, 512;
	sub.s64 	%rd2, %rd9, %rd1;
	setp.lt.s64 	%p1, %rd2, 512;
	@%p1 bra 	$L__BB5_2;
	mov.u32 	%r5, %tid.x;
	cvta.to.global.u64 	%rd19, %rd8;
	cvta.to.global.u64 	%rd20, %rd7;
	cvt.u64.u32 	%rd21, %r5;
	add.s64 	%rd22, %rd1, %rd21;
	shl.b64 	%rd23, %rd22, 2;
	add.s64 	%rd24, %rd20, %rd23;
	add.s64 	%rd25, %rd19, %rd23;
	ld.global.f32 	%f3, [%rd24];
	st.global.f32 	[%rd25], %f3;
	ld.global.f32 	%f4, [%rd24+1024];
	st.global.f32 	[%rd25+1024], %f4;
	bra.uni 	$L__BB5_6;
$L__BB5_2:
	cvta.to.global.u64 	%rd3, %rd7;
	cvta.to.global.u64 	%rd4, %rd8;
	mov.u32 	%r2, %tid.x;
	cvt.s64.s32 	%rd5, %rd2;
	cvt.u64.u32 	%rd6, %r2;
	setp.le.s64 	%p2, %rd5, %rd6;
	@%p2 bra 	$L__BB5_4;
	add.s64 	%rd10, %rd1, %rd6;
	shl.b64 	%rd11, %rd10, 2;
	add.s64 	%rd12, %rd3, %rd11;
	add.s64 	%rd13, %rd4, %rd11;
	ld.global.f32 	%f1, [%rd12];
	st.global.f32 	[%rd13], %f1;
$L__BB5_4:
	cvt.u32.u64 	%r3, %rd6;
	add.s32 	%r4, %r3, 256;
	cvt.u64.u32 	%rd14, %r4;
	setp.le.s64 	%p3, %rd5, %rd14;
	@%p3 bra 	$L__BB5_6;
	add.s64 	%rd15, %rd1, %rd6;
	shl.b64 	%rd16, %rd15, 2;
	add.s64 	%rd17, %rd3, %rd16;
	add.s64 	%rd18, %rd4, %rd16;
	ld.global.f32 	%f2, [%rd17+1024];
	st.global.f32 	[%rd18+1024], %f2;
$L__BB5_6:
	ret;

}
	// .globl	_ZN3cub18CUB_300001_SM_10006detail9transform16transform_kernelINS2_10policy_hubILb0EN4cuda3std3__45tupleIJN6thrust24THRUST_300001_SM_1000_NS6detail15normal_iteratorINSA_10device_ptrIfEEEESF_EEEE10policy1000EiNS7_10multipliesIfEESF_JPfSL_EEEvT0_iT1_T2_DpNS2_10kernel_argIT3_EE
.visible .entry _ZN3cub18CUB_300001_SM_10006detail9transform16transform_kernelINS2_10policy_hubILb0EN4cuda3std3__45tupleIJN6thrust24THRUST_300001_SM_1000_NS6detail15normal_iteratorINSA_10device_ptrIfEEEESF_EEEE10policy1000EiNS7_10multipliesIfEESF_JPfSL_EEEvT0_iT1_T2_DpNS2_10kernel_argIT3_EE(
	.param .u32 _ZN3cub18CUB_300001_SM_10006detail9transform16transform_kernelINS2_10policy_hubILb0EN4cuda3std3__45tupleIJN6thrust24THRUST_300001_SM_1000_NS6detail15normal_iteratorINSA_10device_ptrIfEEEESF_EEEE10policy1000EiNS7_10multipliesIfEESF_JPfSL_EEEvT0_iT1_T2_DpNS2_10kernel_argIT3_EE_param_0,
	.param .u32 _ZN3cub18CUB_300001_SM_10006detail9transform16transform_kernelINS2_10policy_hubILb0EN4cuda3std3__45tupleIJN6thrust24THRUST_300001_SM_1000_NS6detail15normal_iteratorINSA_10device_ptrIfEEEESF_EEEE10policy1000EiNS7_10multipliesIfEESF_JPfSL_EEEvT0_iT1_T2_DpNS2_10kernel_argIT3_EE_param_1,
	.param .align 1 .b8 _ZN3cub18CUB_300001_SM_10006detail9transform16transform_kernelINS2_10policy_hubILb0EN4cuda3std3__45tupleIJN6thrust24THRUST_300001_SM_1000_NS6detail15normal_iteratorINSA_10device_ptrIfEEEESF_EEEE10policy1000EiNS7_10multipliesIfEESF_JPfSL_EEEvT0_iT1_T2_DpNS2_10kernel_argIT3_EE_param_2[1],
	.param .align 8 .b8 _ZN3cub18CUB_300001_SM_10006detail9transform16transform_kernelINS2_10policy_hubILb0EN4cuda3std3__45tupleIJN6thrust24THRUST_300001_SM_1000_NS6detail15normal_iteratorINSA_10device_ptrIfEEEESF_EEEE10policy1000EiNS7_10multipliesIfEESF_JPfSL_EEEvT0_iT1_T2_DpNS2_10kernel_argIT3_EE_param_3[8],
	.param .align 8 .b8 _ZN3cub18CUB_300001_SM_10006detail9transform16transform_kernelINS2_10policy_hubILb0EN4cuda3std3__45tupleIJN6thrust24THRUST_300001_SM_1000_NS6detail15normal_iteratorINSA_10device_ptrIfEEEESF_EEEE10policy1000EiNS7_10multipliesIfEESF_JPfSL_EEEvT0_iT1_T2_DpNS2_10kernel_argIT3_EE_param_4[16],
	.param .align 8 .b8 _ZN3cub18CUB_300001_SM_10006detail9transform16transform_kernelINS2_10policy_hubILb0EN4cuda3std3__45tupleIJN6thrust24THRUST_300001_SM_1000_NS6detail15normal_iteratorINSA_10device_ptrIfEEEESF_EEEE10policy1000EiNS7_10multipliesIfEESF_JPfSL_EEEvT0_iT1_T2_DpNS2_10kernel_argIT3_EE_param_5[16]
)
.maxntid 128
{
	.reg .pred 	%p<28>;
	.reg .b32 	%r<188>;
	.reg .b32 	%f<7>;
	.reg .b64 	%rd<143>;
	// demoted variable
	.shared .align 8 .u64 _ZZN3cub18CUB_300001_SM_10006detail9transform23transform_kernel_ublkcpINS2_19async_copy_policy_tILi128EEEiN4cuda3std3__410multipliesIfEEN6thrust24THRUST_300001_SM_1000_NS6detail15normal_iteratorINSC_10device_ptrIfEEEEJffEEEvT0_iT1_T2_DpNS2_16aligned_base_ptrIT3_EEE3bar;
	ld.param.u64 	%rd66, [_ZN3cub18CUB_300001_SM_10006detail9transform16transform_kernelINS2_10policy_hubILb0EN4cuda3std3__45tupleIJN6thrust24THRUST_300001_SM_1000_NS6detail15normal_iteratorINSA_10device_ptrIfEEEESF_EEEE10policy1000EiNS7_10multipliesIfEESF_JPfSL_EEEvT0_iT1_T2_DpNS2_10kernel_argIT3_EE_param_5];
	ld.param.u64 	%rd64, [_ZN3cub18CUB_300001_SM_10006detail9transform16transform_kernelINS2_10policy_hubILb0EN4cuda3std3__45tupleIJN6thrust24THRUST_300001_SM_1000_NS6detail15normal_iteratorINSA_10device_ptrIfEEEESF_EEEE10policy1000EiNS7_10multipliesIfEESF_JPfSL_EEEvT0_iT1_T2_DpNS2_10kernel_argIT3_EE_param_4];
	ld.param.u32 	%r71, [_ZN3cub18CUB_300001_SM_10006detail9transform16transform_kernelINS2_10policy_hubILb0EN4cuda3std3__45tupleIJN6thrust24THRUST_300001_SM_1000_NS6detail15normal_iteratorINSA_10device_ptrIfEEEESF_EEEE10policy1000EiNS7_10multipliesIfEESF_JPfSL_EEEvT0_iT1_T2_DpNS2_10kernel_argIT3_EE_param_0];
	ld.param.u64 	%rd67, [_ZN3cub18CUB_300001_SM_10006detail9transform16transform_kernelINS2_10policy_hubILb0EN4cuda3std3__45tupleIJN6thrust24THRUST_300001_SM_1000_NS6detail15normal_iteratorINSA_10device_ptrIfEEEESF_EEEE10policy1000EiNS7_10multipliesIfEESF_JPfSL_EEEvT0_iT1_T2_DpNS2_10kernel_argIT3_EE_param_5+8];
	ld.param.u64 	%rd65, [_ZN3cub18CUB_300001_SM_10006detail9transform16transform_kernelINS2_10policy_hubILb0EN4cuda3std3__45tupleIJN6thrust24THRUST_300001_SM_1000_NS6detail15normal_iteratorINSA_10device_ptrIfEEEESF_EEEE10policy1000EiNS7_10multipliesIfEESF_JPfSL_EEEvT0_iT1_T2_DpNS2_10kernel_argIT3_EE_param_4+8];
	ld.param.u64 	%rd68, [_ZN3cub18CUB_300001_SM_10006detail9transform16transform_kernelINS2_10policy_hubILb0EN4cuda3std3__45tupleIJN6thrust24THRUST_300001_SM_1000_NS6detail15normal_iteratorINSA_10device_ptrIfEEEESF_EEEE10policy1000EiNS7_10multipliesIfEESF_JPfSL_EEEvT0_iT1_T2_DpNS2_10kernel_argIT3_EE_param_3];
	ld.param.u32 	%r70, [_ZN3cub18CUB_300001_SM_10006detail9transform16transform_kernelINS2_10policy_hubILb0EN4cuda3std3__45tupleIJN6thrust24THRUST_300001_SM_1000_NS6detail15normal_iteratorINSA_10device_ptrIfEEEESF_EEEE10policy1000EiNS7_10multipliesIfEESF_JPfSL_EEEvT0_iT1_T2_DpNS2_10kernel_argIT3_EE_param_1];
	cvta.to.global.u64 	%rd1, %rd68;
	cvt.u32.u64 	%r1, %rd65;
	cvt.u32.u64 	%r2, %rd67;
	shl.b32 	%r3, %r70, 7;
	mov.u32 	%r72, %ctaid.x;
	mul.lo.s32 	%r4, %r3, %r72;
	sub.s32 	%r5, %r71, %r4;
	min.s32 	%r6, %r3, %r5;
	setp.eq.s32 	%p1, %r72, 0;
	add.s32 	%r74, %r72, 2;
	mov.u32 	%r75, %nctaid.x;
	setp.ge.u32 	%p2, %r74, %r75;
	shl.b32 	%r7, %r70, 9;
	or.pred  	%p3, %p1, %p2;
	@%p3 bra 	$L__BB6_5;
	mov.b32 	%r139, -1;
	// begin inline asm
	{
	 .reg .pred P_OUT; 
	elect.sync _|P_OUT, %r139;
	selp.b32 %r138, 1, 0, P_OUT; 
}
	// end inline asm
	mov.u32 	%r140, %tid.x;
	setp.gt.u32 	%p18, %r140, 31;
	setp.eq.s32 	%p19, %r138, 0;
	or.pred  	%p20, %p18, %p19;
	@%p20 bra 	$L__BB6_3;
	mov.u32 	%r141, _ZZN3cub18CUB_300001_SM_10006detail9transform23transform_kernel_ublkcpINS2_19async_copy_policy_tILi128EEEiN4cuda3std3__410multipliesIfEEN6thrust24THRUST_300001_SM_1000_NS6detail15normal_iteratorINSC_10device_ptrIfEEEEJffEEEvT0_iT1_T2_DpNS2_16aligned_base_ptrIT3_EEE3bar;
	mov.b32 	%r142, 1;
	// begin inline asm
	mbarrier.init.shared.b64 [%r141], %r142;
	// end inline asm
	// begin inline asm
	fence.proxy.async.shared::cta; // 6.
	// end inline asm
	mul.wide.s32 	%rd120, %r4, 4;
	add.s32 	%r151, %r7, 15;
	add.s32 	%r152, %r151, %r1;
	and.b32  	%r144, %r152, -16;
	cvta.to.global.u64 	%rd121, %rd64;
	add.s64 	%rd117, %rd121, %rd120;
	mov.u32 	%r143, _ZN3cub18CUB_300001_SM_10006detail9transform4smemE;
	// begin inline asm
	cp.async.bulk.shared::cluster.global.mbarrier::complete_tx::bytes [%r143], [%rd117], %r144, [%r141];
	// end inline asm
	add.s32 	%r153, %r151, %r2;
	and.b32  	%r147, %r153, -16;
	add.s32 	%r154, %r143, %r7;
	add.s32 	%r146, %r154, 128;
	cvta.to.global.u64 	%rd122, %rd66;
	add.s64 	%rd118, %rd122, %rd120;
	// begin inline asm
	cp.async.bulk.shared::cluster.global.mbarrier::complete_tx::bytes [%r146], [%rd118], %r147, [%r141];
	// end inline asm
	add.s32 	%r150, %r147, %r144;
	// begin inline asm
	mbarrier.arrive.expect_tx.release.cta.shared::cta.b64 %rd119, [%r141], %r150; // 8. 
	// end inline asm
$L__BB6_3:
	bar.sync 	0;
	mov.u32 	%r156, _ZZN3cub18CUB_300001_SM_10006detail9transform23transform_kernel_ublkcpINS2_19async_copy_policy_tILi128EEEiN4cuda3std3__410multipliesIfEEN6thrust24THRUST_300001_SM_1000_NS6detail15normal_iteratorINSC_10device_ptrIfEEEEJffEEEvT0_iT1_T2_DpNS2_16aligned_base_ptrIT3_EEE3bar;
$L__BB6_4:
	mov.b32 	%r157, 0;
	// begin inline asm
	{
	 .reg .pred P_OUT; 
	mbarrier.try_wait.parity.shared::cta.b64  P_OUT, [%r156], %r157;                                // 7a. 
	selp.b32 %r155, 1, 0, P_OUT; 
}
	// end inline asm
	setp.eq.s32 	%p21, %r155, 0;
	@%p21 bra 	$L__BB6_4;
	bra.uni 	$L__BB6_26;
$L__BB6_5:
	cvt.s64.s32 	%rd4, %r1;
	cvt.s64.s32 	%rd5, %r4;
	shl.b32 	%r77, %r6, 2;
	cvt.s64.s32 	%rd69, %r77;
	shr.u64 	%rd6, %rd69, 2;
	mov.u32 	%r8, %ntid.x;
	mov.u32 	%r9, %ntid.y;
	mul.lo.s32 	%r78, %r8, %r9;
	mov.u32 	%r10, %ntid.z;
	mul.lo.s32 	%r11, %r78, %r10;
	mov.u32 	%r79, %tid.x;
	mov.u32 	%r80, %tid.y;
	mov.u32 	%r81, %tid.z;
	mad.lo.s32 	%r82, %r81, %r9, %r80;
	mad.lo.s32 	%r83, %r82, %r8, %r79;
	cvt.u64.u32 	%rd140, %r83;
	setp.le.u64 	%p4, %rd6, %rd140;
	@%p4 bra 	$L__BB6_15;
	cvt.u32.u64 	%r84, %rd140;
	cvt.u64.u32 	%rd8, %r11;
	add.s32 	%r85, %r84, %r11;
	cvt.u64.u32 	%rd70, %r85;
	max.u64 	%rd71, %rd6, %rd70;
	setp.gt.u64 	%p5, %rd6, %rd70;
	selp.u64 	%rd9, 1, 0, %p5;
	add.s64 	%rd72, %rd9, %rd70;
	sub.s64 	%rd10, %rd71, %rd72;
	and.b64  	%rd73, %rd10, -4294967296;
	setp.ne.s64 	%p6, %rd73, 0;
	@%p6 bra 	$L__BB6_8;
	cvt.u32.u64 	%r86, %rd8;
	cvt.u32.u64 	%r87, %rd10;
	div.u32 	%r88, %r87, %r86;
	cvt.u64.u32 	%rd129, %r88;
	bra.uni 	$L__BB6_9;
$L__BB6_8:
	div.u64 	%rd129, %rd10, %rd8;
$L__BB6_9:
	add.s64 	%rd14, %rd129, %rd9;
	and.b64  	%rd74, %rd14, 3;
	setp.eq.s64 	%p7, %rd74, 3;
	mov.u64 	%rd133, %rd140;
	@%p7 bra 	$L__BB6_12;
	shl.b64 	%rd75, %rd140, 2;
	shl.b64 	%rd76, %rd5, 2;
	add.s64 	%rd77, %rd75, %rd76;
	add.s64 	%rd78, %rd77, %rd4;
	add.s64 	%rd131, %rd64, %rd78;
	mov.u32 	%r90, _ZN3cub18CUB_300001_SM_10006detail9transform4smemE;
	add.s32 	%r91, %r1, %r90;
	shl.b32 	%r92, %r84, 2;
	add.s32 	%r170, %r91, %r92;
	mul.lo.s32 	%r93, %r10, %r9;
	mul.lo.s32 	%r94, %r93, %r8;
	shl.b32 	%r13, %r94, 2;
	add.s64 	%rd79, %rd14, 1;
	and.b64  	%rd80, %rd79, 3;
	neg.s64 	%rd130, %rd80;
	mov.u64 	%rd133, %rd140;
$L__BB6_11:
	.pragma "nounroll";
	// begin inline asm
	cp.async.ca.shared.global [%r170], [%rd131], 4, 4;
	// end inline asm
	add.s64 	%rd133, %rd133, %rd8;
	shl.b64 	%rd82, %rd8, 2;
	add.s64 	%rd131, %rd131, %rd82;
	add.s32 	%r170, %r170, %r13;
	add.s64 	%rd130, %rd130, 1;
	setp.ne.s64 	%p8, %rd130, 0;
	@%p8 bra 	$L__BB6_11;
$L__BB6_12:
	setp.lt.u64 	%p9, %rd14, 3;
	@%p9 bra 	$L__BB6_15;
	shl.b64 	%rd24, %rd8, 2;
	shl.b64 	%rd83, %rd133, 2;
	shl.b64 	%rd84, %rd5, 2;
	add.s64 	%rd25, %rd83, %rd84;
	shl.b64 	%rd85, %rd8, 3;
	add.s64 	%rd26, %rd25, %rd85;
	add.s64 	%rd86, %rd133, %rd5;
	shl.b64 	%rd87, %rd86, 2;
	mad.lo.s64 	%rd27, %rd8, 12, %rd87;
	cvt.u32.u64 	%r96, %rd65;
	mov.u32 	%r97, _ZN3cub18CUB_300001_SM_10006detail9transform4smemE;
	add.s32 	%r98, %r96, %r97;
	mul.lo.s32 	%r99, %r10, %r9;
	mul.lo.s32 	%r100, %r99, %r8;
	shl.b32 	%r101, %r100, 2;
	cvt.u32.u64 	%r102, %rd133;
	shl.b32 	%r103, %r102, 2;
	add.s32 	%r171, %r98, %r103;
	add.s32 	%r174, %r171, %r101;
	shl.b32 	%r104, %r100, 3;
	add.s32 	%r173, %r171, %r104;
	mad.lo.s32 	%r172, %r100, 12, %r171;
	cvt.s64.s32 	%rd88, %rd65;
	add.s64 	%rd134, %rd64, %rd88;
$L__BB6_14:
	add.s64 	%rd89, %rd134, %rd25;
	// begin inline asm
	cp.async.ca.shared.global [%r171], [%rd89], 4, 4;
	// end inline asm
	add.s64 	%rd93, %rd25, %rd24;
	add.s64 	%rd90, %rd134, %rd93;
	// begin inline asm
	cp.async.ca.shared.global [%r174], [%rd90], 4, 4;
	// end inline asm
	add.s64 	%rd91, %rd134, %rd26;
	// begin inline asm
	cp.async.ca.shared.global [%r173], [%rd91], 4, 4;
	// end inline asm
	add.s64 	%rd92, %rd134, %rd27;
	// begin inline asm
	cp.async.ca.shared.global [%r172], [%rd92], 4, 4;
	// end inline asm
	add.s64 	%rd133, %rd133, %rd24;
	mul.wide.u32 	%rd94, %r11, 16;
	add.s64 	%rd134, %rd134, %rd94;
	mul.lo.s32 	%r109, %r10, %r9;
	mul.lo.s32 	%r110, %r109, %r8;
	shl.b32 	%r111, %r110, 4;
	add.s32 	%r174, %r174, %r111;
	add.s32 	%r173, %r173, %r111;
	add.s32 	%r172, %r172, %r111;
	add.s32 	%r171, %r171, %r111;
	setp.lt.u64 	%p10, %rd133, %rd6;
	@%p10 bra 	$L__BB6_14;
$L__BB6_15:
	setp.le.u64 	%p11, %rd6, %rd140;
	// begin inline asm
	cp.async.commit_group;
	// end inline asm
	cvt.s64.s32 	%rd33, %r2;
	@%p11 bra 	$L__BB6_25;
	cvt.u32.u64 	%r112, %rd140;
	cvt.u64.u32 	%rd34, %r11;
	add.s32 	%r113, %r112, %r11;
	cvt.u64.u32 	%rd95, %r113;
	max.u64 	%rd96, %rd6, %rd95;
	setp.gt.u64 	%p12, %rd6, %rd95;
	selp.u64 	%rd35, 1, 0, %p12;
	add.s64 	%rd97, %rd35, %rd95;
	sub.s64 	%rd36, %rd96, %rd97;
	and.b64  	%rd98, %rd36, -4294967296;
	setp.ne.s64 	%p13, %rd98, 0;
	@%p13 bra 	$L__BB6_18;
	cvt.u32.u64 	%r114, %rd34;
	cvt.u32.u64 	%r115, %rd36;
	div.u32 	%r116, %r115, %r114;
	cvt.u64.u32 	%rd136, %r116;
	bra.uni 	$L__BB6_19;
$L__BB6_18:
	div.u64 	%rd136, %rd36, %rd34;
$L__BB6_19:
	add.s64 	%rd40, %rd136, %rd35;
	and.b64  	%rd99, %rd40, 3;
	setp.eq.s64 	%p14, %rd99, 3;
	@%p14 bra 	$L__BB6_22;
	shl.b64 	%rd100, %rd140, 2;
	shl.b64 	%rd101, %rd5, 2;
	add.s64 	%rd102, %rd100, %rd101;
	add.s64 	%rd103, %rd102, %rd33;
	add.s64 	%rd138, %rd66, %rd103;
	shl.b64 	%rd42, %rd34, 2;
	mov.u32 	%r118, _ZN3cub18CUB_300001_SM_10006detail9transform4smemE;
	add.s32 	%r119, %r2, %r118;
	add.s32 	%r120, %r119, %r7;
	shl.b32 	%r121, %r112, 2;
	add.s32 	%r175, %r120, %r121;
	mul.lo.s32 	%r122, %r10, %r9;
	mul.lo.s32 	%r123, %r122, %r8;
	shl.b32 	%r29, %r123, 2;
	add.s64 	%rd104, %rd40, 1;
	and.b64  	%rd105, %rd104, 3;
	neg.s64 	%rd137, %rd105;
$L__BB6_21:
	.pragma "nounroll";
	add.s32 	%r124, %r175, 128;
	// begin inline asm
	cp.async.ca.shared.global [%r124], [%rd138], 4, 4;
	// end inline asm
	add.s64 	%rd140, %rd140, %rd34;
	add.s64 	%rd138, %rd138, %rd42;
	add.s32 	%r175, %r175, %r29;
	add.s64 	%rd137, %rd137, 1;
	setp.ne.s64 	%p15, %rd137, 0;
	@%p15 bra 	$L__BB6_21;
$L__BB6_22:
	setp.lt.u64 	%p16, %rd40, 3;
	@%p16 bra 	$L__BB6_25;
	shl.b64 	%rd51, %rd34, 2;
	shl.b64 	%rd107, %rd140, 2;
	shl.b64 	%rd108, %rd5, 2;
	add.s64 	%rd52, %rd107, %rd108;
	add.s64 	%rd53, %rd52, %rd51;
	shl.b64 	%rd54, %rd34, 4;
	shl.b64 	%rd109, %rd34, 3;
	add.s64 	%rd55, %rd52, %rd109;
	add.s64 	%rd110, %rd140, %rd5;
	shl.b64 	%rd111, %rd110, 2;
	mad.lo.s64 	%rd56, %rd34, 12, %rd111;
	mov.u32 	%r125, _ZN3cub18CUB_300001_SM_10006detail9transform4smemE;
	add.s32 	%r126, %r2, %r125;
	mul.lo.s32 	%r127, %r10, %r9;
	mul.lo.s32 	%r128, %r127, %r8;
	shl.b32 	%r129, %r128, 2;
	cvt.u32.u64 	%r130, %rd140;
	shl.b32 	%r131, %r130, 2;
	add.s32 	%r132, %r126, %r7;
	add.s32 	%r176, %r132, %r131;
	add.s32 	%r179, %r176, %r129;
	shl.b32 	%r33, %r128, 4;
	shl.b32 	%r133, %r128, 3;
	add.s32 	%r178, %r176, %r133;
	mad.lo.s32 	%r177, %r128, 12, %r176;
	add.s64 	%rd141, %rd66, %rd33;
$L__BB6_24:
	add.s64 	%rd113, %rd141, %rd52;
	add.s32 	%r134, %r176, 128;
	// begin inline asm
	cp.async.ca.shared.global [%r134], [%rd113], 4, 4;
	// end inline asm
	add.s64 	%rd114, %rd141, %rd53;
	add.s32 	%r135, %r179, 128;
	// begin inline asm
	cp.async.ca.shared.global [%r135], [%rd114], 4, 4;
	// end inline asm
	add.s64 	%rd115, %rd141, %rd55;
	add.s32 	%r136, %r178, 128;
	// begin inline asm
	cp.async.ca.shared.global [%r136], [%rd115], 4, 4;
	// end inline asm
	add.s64 	%rd116, %rd141, %rd56;
	add.s32 	%r137, %r177, 128;
	// begin inline asm
	cp.async.ca.shared.global [%r137], [%rd116], 4, 4;
	// end inline asm
	add.s64 	%rd140, %rd140, %rd51;
	add.s64 	%rd141, %rd141, %rd54;
	add.s32 	%r179, %r179, %r33;
	add.s32 	%r178, %r178, %r33;
	add.s32 	%r177, %r177, %r33;
	add.s32 	%r176, %r176, %r33;
	setp.lt.u64 	%p17, %rd140, %rd6;
	@%p17 bra 	$L__BB6_24;
$L__BB6_25:
	// begin inline asm
	cp.async.commit_group;
	// end inline asm
	// begin inline asm
	cp.async.wait_group 0;
	// end inline asm
	barrier.sync 	0;
$L__BB6_26:
	cvt.u32.u64 	%r45, %rd65;
	setp.gt.s32 	%p22, %r3, %r5;
	@%p22 bra 	$L__BB6_30;
	setp.lt.s32 	%p23, %r70, 1;
	@%p23 bra 	$L__BB6_35;
	mov.u32 	%r180, %tid.x;
	neg.s32 	%r183, %r70;
	add.s32 	%r158, %r2, %r7;
	shl.b32 	%r159, %r180, 2;
	add.s32 	%r160, %r158, %r159;
	mov.u32 	%r161, _ZN3cub18CUB_300001_SM_10006detail9transform4smemE;
	add.s32 	%r162, %r160, %r161;
	add.s32 	%r182, %r162, 128;
	add.s32 	%r163, %r45, %r159;
	add.s32 	%r181, %r161, %r163;
	mul.wide.s32 	%rd123, %r4, 4;
	add.s64 	%rd62, %rd1, %rd123;
$L__BB6_29:
	.pragma "nounroll";
	mul.wide.s32 	%rd124, %r180, 4;
	add.s64 	%rd125, %rd62, %rd124;
	ld.shared.f32 	%f1, [%r181];
	ld.shared.f32 	%f2, [%r182];
	mul.f32 	%f3, %f1, %f2;
	st.global.f32 	[%rd125], %f3;
	add.s32 	%r183, %r183, 1;
	setp.eq.s32 	%p24, %r183, 0;
	add.s32 	%r182, %r182, 512;
	add.s32 	%r181, %r181, 512;
	add.s32 	%r180, %r180, 128;
	@%p24 bra 	$L__BB6_35;
	bra.uni 	$L__BB6_29;
$L__BB6_30:
	setp.lt.s32 	%p25, %r70, 1;
	@%p25 bra 	$L__BB6_35;
	mov.u32 	%r184, %tid.x;
	neg.s32 	%r187, %r70;
	add.s32 	%r164, %r2, %r7;
	shl.b32 	%r165, %r184, 2;
	add.s32 	%r166, %r164, %r165;
	mov.u32 	%r167, _ZN3cub18CUB_300001_SM_10006detail9transform4smemE;
	add.s32 	%r168, %r166, %r167;
	add.s32 	%r186, %r168, 128;
	add.s32 	%r169, %r45, %r165;
	add.s32 	%r185, %r167, %r169;
	mul.wide.s32 	%rd126, %r4, 4;
	add.s64 	%rd63, %rd1, %rd126;
$L__BB6_32:
	.pragma "nounroll";
	setp.ge.s32 	%p26, %r184, %r6;
	@%p26 bra 	$L__BB6_34;
	ld.shared.f32 	%f4, [%r185];
	ld.shared.f32 	%f5, [%r186];
	mul.f32 	%f6, %f4, %f5;
	mul.wide.s32 	%rd127, %r184, 4;
	add.s64 	%rd128, %rd63, %rd127;
	st.global.f32 	[%rd128], %f6;
$L__BB6_34:
	add.s32 	%r187, %r187, 1;
	setp.ne.s32 	%p27, %r187, 0;
	add.s32 	%r186, %r186, 512;
	add.s32 	%r185, %r185, 512;
	add.s32 	%r184, %r184, 128;
	@%p27 bra 	$L__BB6_32;
$L__BB6_35:
	ret;

}
	// .globl	_ZN3cub18CUB_300001_SM_10006detail9transform16transform_kernelINS2_10policy_hubILb0EN4cuda3std3__45tupleIJN6thrust24THRUST_300001_SM_1000_NS6detail15normal_iteratorINSA_10device_ptrIfEEEESF_EEEE10policy1000ElNS7_10multipliesIfEESF_JPfSL_EEEvT0_iT1_T2_DpNS2_10kernel_argIT3_EE
.visible .entry _ZN3cub18CUB_300001_SM_10006detail9transform16transform_kernelINS2_10policy_hubILb0EN4cuda3std3__45tupleIJN6thrust24THRUST_300001_SM_1000_NS6detail15normal_iteratorINSA_10device_ptrIfEEEESF_EEEE10policy1000ElNS7_10multipliesIfEESF_JPfSL_EEEvT0_iT1_T2_DpNS2_10kernel_argIT3_EE(
	.param .u64 _ZN3cub18CUB_300001_SM_10006detail9transform16transform_kernelINS2_10policy_hubILb0EN4cuda3std3__45tupleIJN6thrust24THRUST_300001_SM_1000_NS6detail15normal_iteratorINSA_10device_ptrIfEEEESF_EEEE10policy1000ElNS7_10multipliesIfEESF_JPfSL_EEEvT0_iT1_T2_DpNS2_10kernel_argIT3_EE_param_0,
	.param .u32 _ZN3cub18CUB_300001_SM_10006detail9transform16transform_kernelINS2_10policy_hubILb0EN4cuda3std3__45tupleIJN6thrust24THRUST_300001_SM_1000_NS6detail15normal_iteratorINSA_10device_ptrIfEEEESF_EEEE10policy1000ElNS7_10multipliesIfEESF_JPfSL_EEEvT0_iT1_T2_DpNS2_10kernel_argIT3_EE_param_1,
	.param .align 1 .b8 _ZN3cub18CUB_300001_SM_10006detail9transform16transform_kernelINS2_10policy_hubILb0EN4cuda3std3__45tupleIJN6thrust24THRUST_300001_SM_1000_NS6detail15normal_iteratorINSA_10device_ptrIfEEEESF_EEEE10policy1000ElNS7_10multipliesIfEESF_JPfSL_EEEvT0_iT1_T2_DpNS2_10kernel_argIT3_EE_param_2[1],
	.param .align 8 .b8 _ZN3cub18CUB_300001_SM_10006detail9transform16transform_kernelINS2_10policy_hubILb0EN4cuda3std3__45tupleIJN6thrust24THRUST_300001_SM_1000_NS6detail15normal_iteratorINSA_10device_ptrIfEEEESF_EEEE10policy1000ElNS7_10multipliesIfEESF_JPfSL_EEEvT0_iT1_T2_DpNS2_10kernel_argIT3_EE_param_3[8],
	.param .align 8 .b8 _ZN3cub18CUB_300001_SM_10006detail9transform16transform_kernelINS2_10policy_hubILb0EN4cuda3std3__45tupleIJN6thrust24THRUST_300001_SM_1000_NS6detail15normal_iteratorINSA_10device_ptrIfEEEESF_EEEE10policy1000ElNS7_10multipliesIfEESF_JPfSL_EEEvT0_iT1_T2_DpNS2_10kernel_argIT3_EE_param_4[16],
	.param .align 8 .b8 _ZN3cub18CUB_300001_SM_10006detail9transform16transform_kernelINS2_10policy_hubILb0EN4cuda3std3__45tupleIJN6thrust24THRUST_300001_SM_1000_NS6detail15normal_iteratorINSA_10device_ptrIfEEEESF_EEEE10policy1000ElNS7_10multipliesIfEESF_JPfSL_EEEvT0_iT1_T2_DpNS2_10kernel_argIT3_EE_param_5[16]
)
.maxntid 128
{
	.reg .pred 	%p<28>;
	.reg .b32 	%r<181>;
	.reg .b32 	%f<7>;
	.reg .b64 	%rd<147>;
	// demoted variable
	.shared .align 8 .u64 _ZZN3cub18CUB_300001_SM_10006detail9transform23transform_kernel_ublkcpINS2_19async_copy_policy_tILi128EEElN4cuda3std3__410multipliesIfEEN6thrust24THRUST_300001_SM_1000_NS6detail15normal_iteratorINSC_10device_ptrIfEEEEJffEEEvT0_iT1_T2_DpNS2_16aligned_base_ptrIT3_EEE3bar;
	ld.param.u64 	%rd68, [_ZN3cub18CUB_300001_SM_10006detail9transform16transform_kernelINS2_10policy_hubILb0EN4cuda3std3__45tupleIJN6thrust24THRUST_300001_SM_1000_NS6detail15normal_iteratorINSA_10device_ptrIfEEEESF_EEEE10policy1000ElNS7_10multipliesIfEESF_JPfSL_EEEvT0_iT1_T2_DpNS2_10kernel_argIT3_EE_param_5];
	ld.param.u64 	%rd66, [_ZN3cub18CUB_300001_SM_10006detail9transform16transform_kernelINS2_10policy_hubILb0EN4cuda3std3__45tupleIJN6thrust24THRUST_300001_SM_1000_NS6detail15normal_iteratorINSA_10device_ptrIfEEEESF_EEEE10policy1000ElNS7_10multipliesIfEESF_JPfSL_EEEvT0_iT1_T2_DpNS2_10kernel_argIT3_EE_param_4];
	ld.param.u64 	%rd70, [_ZN3cub18CUB_300001_SM_10006detail9transform16transform_kernelINS2_10policy_hubILb0EN4cuda3std3__45tupleIJN6thrust24THRUST_300001_SM_1000_NS6detail15normal_iteratorINSA_10device_ptrIfEEEESF_EEEE10policy1000ElNS7_10multipliesIfEESF_JPfSL_EEEvT0_iT1_T2_DpNS2_10kernel_argIT3_EE_param_0];
	ld.param.u64 	%rd69, [_ZN3cub18CUB_300001_SM_10006detail9transform16transform_kernelINS2_10policy_hubILb0EN4cuda3std3__45tupleIJN6thrust24THRUST_300001_SM_1000_NS6detail15normal_iteratorINSA_10device_ptrIfEEEESF_EEEE10policy1000ElNS7_10multipliesIfEESF_JPfSL_EEEvT0_iT1_T2_DpNS2_10kernel_argIT3_EE_param_5+8];
	ld.param.u64 	%rd67, [_ZN3cub18CUB_300001_SM_10006detail9transform16transform_kernelINS2_10policy_hubILb0EN4cuda3std3__45tupleIJN6thrust24THRUST_300001_SM_1000_NS6detail15normal_iteratorINSA_10device_ptrIfEEEESF_EEEE10policy1000ElNS7_10multipliesIfEESF_JPfSL_EEEvT0_iT1_T2_DpNS2_10kernel_argIT3_EE_param_4+8];
	ld.param.u64 	%rd71, [_ZN3cub18CUB_300001_SM_10006detail9transform16transform_kernelINS2_10policy_hubILb0EN4cuda3std3__45tupleIJN6thrust24THRUST_300001_SM_1000_NS6detail15normal_iteratorINSA_10device_ptrIfEEEESF_EEEE10policy1000ElNS7_10multipliesIfEESF_JPfSL_EEEvT0_iT1_T2_DpNS2_10kernel_argIT3_EE_param_3];
	ld.param.u32 	%r68, [_ZN3cub18CUB_300001_SM_10006detail9transform16transform_kernelINS2_10policy_hubILb0EN4cuda3std3__45tupleIJN6thrust24THRUST_300001_SM_1000_NS6detail15normal_iteratorINSA_10device_ptrIfEEEESF_EEEE10policy1000ElNS7_10multipliesIfEESF_JPfSL_EEEvT0_iT1_T2_DpNS2_10kernel_argIT3_EE_param_1];
	cvta.to.global.u64 	%rd1, %rd71;
	cvt.u32.u64 	%r1, %rd67;
	cvt.u32.u64 	%r2, %rd69;
	shl.b32 	%r3, %r68, 7;
	mov.u32 	%r69, %ctaid.x;
	cvt.u64.u32 	%rd72, %r69;
	cvt.s64.s32 	%rd73, %r3;
	mul.lo.s64 	%rd4, %rd73, %rd72;
	sub.s64 	%rd74, %rd70, %rd4;
	min.s64 	%rd75, %rd74, %rd73;
	cvt.u32.u64 	%r4, %rd75;
	setp.eq.s32 	%p1, %r69, 0;
	add.s32 	%r71, %r69, 2;
	mov.u32 	%r72, %nctaid.x;
	setp.ge.u32 	%p2, %r71, %r72;
	shl.b32 	%r5, %r68, 9;
	or.pred  	%p3, %p1, %p2;
	@%p3 bra 	$L__BB7_5;
	mov.b32 	%r132, -1;
	// begin inline asm
	{
	 .reg .pred P_OUT; 
	elect.sync _|P_OUT, %r132;
	selp.b32 %r131, 1, 0, P_OUT; 
}
	// end inline asm
	mov.u32 	%r133, %tid.x;
	setp.gt.u32 	%p18, %r133, 31;
	setp.eq.s32 	%p19, %r131, 0;
	or.pred  	%p20, %p18, %p19;
	@%p20 bra 	$L__BB7_3;
	mov.u32 	%r134, _ZZN3cub18CUB_300001_SM_10006detail9transform23transform_kernel_ublkcpINS2_19async_copy_policy_tILi128EEElN4cuda3std3__410multipliesIfEEN6thrust24THRUST_300001_SM_1000_NS6detail15normal_iteratorINSC_10device_ptrIfEEEEJffEEEvT0_iT1_T2_DpNS2_16aligned_base_ptrIT3_EEE3bar;
	mov.b32 	%r135, 1;
	// begin inline asm
	mbarrier.init.shared.b64 [%r134], %r135;
	// end inline asm
	// begin inline asm
	fence.proxy.async.shared::cta; // 6.
	// end inline asm
	shl.b64 	%rd124, %rd4, 2;
	add.s32 	%r144, %r5, 15;
	add.s32 	%r145, %r144, %r1;
	and.b32  	%r137, %r145, -16;
	cvta.to.global.u64 	%rd125, %rd66;
	add.s64 	%rd121, %rd125, %rd124;
	mov.u32 	%r136, _ZN3cub18CUB_300001_SM_10006detail9transform4smemE;
	// begin inline asm
	cp.async.bulk.shared::cluster.global.mbarrier::complete_tx::bytes [%r136], [%rd121], %r137, [%r134];
	// end inline asm
	add.s32 	%r146, %r144, %r2;
	and.b32  	%r140, %r146, -16;
	add.s32 	%r147, %r136, %r5;
	add.s32 	%r139, %r147, 128;
	cvta.to.global.u64 	%rd126, %rd68;
	add.s64 	%rd122, %rd126, %rd124;
	// begin inline asm
	cp.async.bulk.shared::cluster.global.mbarrier::complete_tx::bytes [%r139], [%rd122], %r140, [%r134];
	// end inline asm
	add.s32 	%r143, %r140, %r137;
	// begin inline asm
	mbarrier.arrive.expect_tx.release.cta.shared::cta.b64 %rd123, [%r134], %r143; // 8. 
	// end inline asm
$L__BB7_3:
	bar.sync 	0;
	mov.u32 	%r149, _ZZN3cub18CUB_300001_SM_10006detail9transform23transform_kernel_ublkcpINS2_19async_copy_policy_tILi128EEElN4cuda3std3__410multipliesIfEEN6thrust24THRUST_300001_SM_1000_NS6detail15normal_iteratorINSC_10device_ptrIfEEEEJffEEEvT0_iT1_T2_DpNS2_16aligned_base_ptrIT3_EEE3bar;
$L__BB7_4:
	mov.b32 	%r150, 0;
	// begin inline asm
	{
	 .reg .pred P_OUT; 
	mbarrier.try_wait.parity.shared::cta.b64  P_OUT, [%r149], %r150;                                // 7a. 
	selp.b32 %r148, 1, 0, P_OUT; 
}
	// end inline asm
	setp.eq.s32 	%p21, %r148, 0;
	@%p21 bra 	$L__BB7_4;
	bra.uni 	$L__BB7_26;
$L__BB7_5:
	cvt.s64.s32 	%rd5, %r1;
	shl.b32 	%r74, %r4, 2;
	cvt.s64.s32 	%rd76, %r74;
	shr.u64 	%rd6, %rd76, 2;
	mov.u32 	%r6, %ntid.x;
	mov.u32 	%r7, %ntid.y;
	mul.lo.s32 	%r75, %r6, %r7;
	mov.u32 	%r8, %ntid.z;
	mul.lo.s32 	%r9, %r75, %r8;
	mov.u32 	%r76, %tid.x;
	mov.u32 	%r77, %tid.y;
	mov.u32 	%r78, %tid.z;
	mad.lo.s32 	%r79, %r78, %r7, %r77;
	mad.lo.s32 	%r80, %r79, %r6, %r76;
	cvt.u64.u32 	%rd144, %r80;
	setp.le.u64 	%p4, %rd6, %rd144;
	@%p4 bra 	$L__BB7_15;
	cvt.u32.u64 	%r81, %rd144;
	cvt.u64.u32 	%rd8, %r9;
	add.s32 	%r82, %r81, %r9;
	cvt.u64.u32 	%rd77, %r82;
	max.u64 	%rd78, %rd6, %rd77;
	setp.gt.u64 	%p5, %rd6, %rd77;
	selp.u64 	%rd9, 1, 0, %p5;
	add.s64 	%rd79, %rd9, %rd77;
	sub.s64 	%rd10, %rd78, %rd79;
	and.b64  	%rd80, %rd10, -4294967296;
	setp.ne.s64 	%p6, %rd80, 0;
	@%p6 bra 	$L__BB7_8;
	cvt.u32.u64 	%r83, %rd8;
	cvt.u32.u64 	%r84, %rd10;
	div.u32 	%r85, %r84, %r83;
	cvt.u64.u32 	%rd133, %r85;
	bra.uni 	$L__BB7_9;
$L__BB7_8:
	div.u64 	%rd133, %rd10, %rd8;
$L__BB7_9:
	add.s64 	%rd14, %rd133, %rd9;
	and.b64  	%rd81, %rd14, 3;
	setp.eq.s64 	%p7, %rd81, 3;
	mov.u64 	%rd137, %rd144;
	@%p7 bra 	$L__BB7_12;
	shl.b64 	%rd82, %rd4, 2;
	shl.b64 	%rd83, %rd144, 2;
	add.s64 	%rd84, %rd82, %rd83;
	add.s64 	%rd85, %rd84, %rd5;
	add.s64 	%rd135, %rd66, %rd85;
	shl.b64 	%rd16, %rd8, 2;
	mov.u32 	%r87, _ZN3cub18CUB_300001_SM_10006detail9transform4smemE;
	add.s32 	%r88, %r1, %r87;
	shl.b32 	%r89, %r81, 2;
	add.s32 	%r163, %r88, %r89;
	mul.lo.s32 	%r90, %r8, %r7;
	mul.lo.s32 	%r91, %r90, %r6;
	shl.b32 	%r11, %r91, 2;
	add.s64 	%rd86, %rd14, 1;
	and.b64  	%rd87, %rd86, 3;
	neg.s64 	%rd134, %rd87;
	mov.u64 	%rd137, %rd144;
$L__BB7_11:
	.pragma "nounroll";
	// begin inline asm
	cp.async.ca.shared.global [%r163], [%rd135], 4, 4;
	// end inline asm
	add.s64 	%rd137, %rd137, %rd8;
	add.s64 	%rd135, %rd135, %rd16;
	add.s32 	%r163, %r163, %r11;
	add.s64 	%rd134, %rd134, 1;
	setp.ne.s64 	%p8, %rd134, 0;
	@%p8 bra 	$L__BB7_11;
$L__BB7_12:
	setp.lt.u64 	%p9, %rd14, 3;
	@%p9 bra 	$L__BB7_15;
	shl.b64 	%rd25, %rd8, 2;
	shl.b64 	%rd89, %rd4, 2;
	shl.b64 	%rd90, %rd137, 2;
	add.s64 	%rd26, %rd89, %rd90;
	shl.b64 	%rd27, %rd8, 4;
	shl.b64 	%rd91, %rd8, 3;
	add.s64 	%rd28, %rd26, %rd91;
	add.s64 	%rd92, %rd137, %rd4;
	shl.b64 	%rd93, %rd92, 2;
	mad.lo.s64 	%rd29, %rd8, 12, %rd93;
	mov.u32 	%r93, _ZN3cub18CUB_300001_SM_10006detail9transform4smemE;
	add.s32 	%r94, %r1, %r93;
	mul.lo.s32 	%r95, %r8, %r7;
	mul.lo.s32 	%r96, %r95, %r6;
	shl.b32 	%r97, %r96, 2;
	cvt.u32.u64 	%r98, %rd137;
	shl.b32 	%r99, %r98, 2;
	add.s32 	%r164, %r94, %r99;
	add.s32 	%r167, %r164, %r97;
	shl.b32 	%r15, %r96, 4;
	shl.b32 	%r100, %r96, 3;
	add.s32 	%r166, %r164, %r100;
	mad.lo.s32 	%r165, %r96, 12, %r164;
	cvt.s64.s32 	%rd94, %r1;
	add.s64 	%rd138, %rd66, %rd94;
$L__BB7_14:
	add.s64 	%rd95, %rd138, %rd26;
	// begin inline asm
	cp.async.ca.shared.global [%r164], [%rd95], 4, 4;
	// end inline asm
	add.s64 	%rd99, %rd26, %rd25;
	add.s64 	%rd96, %rd138, %rd99;
	// begin inline asm
	cp.async.ca.shared.global [%r167], [%rd96], 4, 4;
	// end inline asm
	add.s64 	%rd97, %rd138, %rd28;
	// begin inline asm
	cp.async.ca.shared.global [%r166], [%rd97], 4, 4;
	// end inline asm
	add.s64 	%rd98, %rd138, %rd29;
	// begin inline asm
	cp.async.ca.shared.global [%r165], [%rd98], 4, 4;
	// end inline asm
	add.s64 	%rd137, %rd137, %rd25;
	add.s64 	%rd138, %rd138, %rd27;
	add.s32 	%r167, %r167, %r15;
	add.s32 	%r166, %r166, %r15;
	add.s32 	%r165, %r165, %r15;
	add.s32 	%r164, %r164, %r15;
	setp.lt.u64 	%p10, %rd137, %rd6;
	@%p10 bra 	$L__BB7_14;
$L__BB7_15:
	setp.le.u64 	%p11, %rd6, %rd144;
	// begin inline asm
	cp.async.commit_group;
	// end inline asm
	cvt.s64.s32 	%rd35, %r2;
	@%p11 bra 	$L__BB7_25;
	cvt.u32.u64 	%r105, %rd144;
	cvt.u64.u32 	%rd36, %r9;
	add.s32 	%r106, %r105, %r9;
	cvt.u64.u32 	%rd100, %r106;
	max.u64 	%rd101, %rd6, %rd100;
	setp.gt.u64 	%p12, %rd6, %rd100;
	selp.u64 	%rd37, 1, 0, %p12;
	add.s64 	%rd102, %rd37, %rd100;
	sub.s64 	%rd38, %rd101, %rd102;
	and.b64  	%rd103, %rd38, -4294967296;
	setp.ne.s64 	%p13, %rd103, 0;
	@%p13 bra 	$L__BB7_18;
	cvt.u32.u64 	%r107, %rd36;
	cvt.u32.u64 	%r108, %rd38;
	div.u32 	%r109, %r108, %r107;
	cvt.u64.u32 	%rd140, %r109;
	bra.uni 	$L__BB7_19;
$L__BB7_18:
	div.u64 	%rd140, %rd38, %rd36;
$L__BB7_19:
	add.s64 	%rd42, %rd140, %rd37;
	and.b64  	%rd104, %rd42, 3;
	setp.eq.s64 	%p14, %rd104, 3;
	@%p14 bra 	$L__BB7_22;
	shl.b64 	%rd105, %rd4, 2;
	shl.b64 	%rd106, %rd144, 2;
	add.s64 	%rd107, %rd105, %rd106;
	add.s64 	%rd108, %rd107, %rd35;
	add.s64 	%rd142, %rd68, %rd108;
	shl.b64 	%rd44, %rd36, 2;
	mov.u32 	%r111, _ZN3cub18CUB_300001_SM_10006detail9transform4smemE;
	add.s32 	%r112, %r2, %r111;
	add.s32 	%r113, %r112, %r5;
	shl.b32 	%r114, %r105, 2;
	add.s32 	%r168, %r113, %r114;
	mul.lo.s32 	%r115, %r8, %r7;
	mul.lo.s32 	%r116, %r115, %r6;
	shl.b32 	%r28, %r116, 2;
	add.s64 	%rd109, %rd42, 1;
	and.b64  	%rd110, %rd109, 3;
	neg.s64 	%rd141, %rd110;
$L__BB7_21:
	.pragma "nounroll";
	add.s32 	%r117, %r168, 128;
	// begin inline asm
	cp.async.ca.shared.global [%r117], [%rd142], 4, 4;
	// end inline asm
	add.s64 	%rd144, %rd144, %rd36;
	add.s64 	%rd142, %rd142, %rd44;
	add.s32 	%r168, %r168, %r28;
	add.s64 	%rd141, %rd141, 1;
	setp.ne.s64 	%p15, %rd141, 0;
	@%p15 bra 	$L__BB7_21;
$L__BB7_22:
	setp.lt.u64 	%p16, %rd42, 3;
	@%p16 bra 	$L__BB7_25;
	shl.b64 	%rd53, %rd36, 2;
	shl.b64 	%rd112, %rd4, 2;
	shl.b64 	%rd113, %rd144, 2;
	add.s64 	%rd54, %rd112, %rd113;
	add.s64 	%rd55, %rd54, %rd53;
	shl.b64 	%rd56, %rd36, 4;
	shl.b64 	%rd114, %rd36, 3;
	add.s64 	%rd57, %rd54, %rd114;
	add.s64 	%rd115, %rd144, %rd4;
	shl.b64 	%rd116, %rd115, 2;
	mad.lo.s64 	%rd58, %rd36, 12, %rd116;
	mov.u32 	%r118, _ZN3cub18CUB_300001_SM_10006detail9transform4smemE;
	add.s32 	%r119, %r2, %r118;
	mul.lo.s32 	%r120, %r8, %r7;
	mul.lo.s32 	%r121, %r120, %r6;
	shl.b32 	%r122, %r121, 2;
	cvt.u32.u64 	%r123, %rd144;
	shl.b32 	%r124, %r123, 2;
	add.s32 	%r125, %r119, %r5;
	add.s32 	%r169, %r125, %r124;
	add.s32 	%r172, %r169, %r122;
	shl.b32 	%r32, %r121, 4;
	shl.b32 	%r126, %r121, 3;
	add.s32 	%r171, %r169, %r126;
	mad.lo.s32 	%r170, %r121, 12, %r169;
	add.s64 	%rd145, %rd68, %rd35;
$L__BB7_24:
	add.s64 	%rd117, %rd145, %rd54;
	add.s32 	%r127, %r169, 128;
	// begin inline asm
	cp.async.ca.shared.global [%r127], [%rd117], 4, 4;
	// end inline asm
	add.s64 	%rd118, %rd145, %rd55;
	add.s32 	%r128, %r172, 128;
	// begin inline asm
	cp.async.ca.shared.global [%r128], [%rd118], 4, 4;
	// end inline asm
	add.s64 	%rd119, %rd145, %rd57;
	add.s32 	%r129, %r171, 128;
	// begin inline asm
	cp.async.ca.shared.global [%r129], [%rd119], 4, 4;
	// end inline asm
	add.s64 	%rd120, %rd145, %rd58;
	add.s32 	%r130, %r170, 128;
	// begin inline asm
	cp.async.ca.shared.global [%r130], [%rd120], 4, 4;
	// end inline asm
	add.s64 	%rd144, %rd144, %rd53;
	add.s64 	%rd145, %rd145, %rd56;
	add.s32 	%r172, %r172, %r32;
	add.s32 	%r171, %r171, %r32;
	add.s32 	%r170, %r170, %r32;
	add.s32 	%r169, %r169, %r32;
	setp.lt.u64 	%p17, %rd144, %rd6;
	@%p17 bra 	$L__BB7_24;
$L__BB7_25:
	// begin inline asm
	cp.async.commit_group;
	// end inline asm
	// begin inline asm
	cp.async.wait_group 0;
	// end inline asm
	barrier.sync 	0;
$L__BB7_26:
	setp.eq.s32 	%p22, %r3, %r4;
	@%p22 bra 	$L__BB7_32;
	setp.lt.s32 	%p23, %r68, 1;
	@%p23 bra 	$L__BB7_35;
	mov.u32 	%r177, %tid.x;
	neg.s32 	%r180, %r68;
	add.s32 	%r151, %r2, %r5;
	shl.b32 	%r152, %r177, 2;
	add.s32 	%r153, %r151, %r152;
	mov.u32 	%r154, _ZN3cub18CUB_300001_SM_10006detail9transform4smemE;
	add.s32 	%r155, %r153, %r154;
	add.s32 	%r179, %r155, 128;
	add.s32 	%r156, %r1, %r152;
	add.s32 	%r178, %r154, %r156;
	shl.b64 	%rd127, %rd4, 2;
	add.s64 	%rd64, %rd1, %rd127;
$L__BB7_29:
	.pragma "nounroll";
	setp.ge.s32 	%p24, %r177, %r4;
	@%p24 bra 	$L__BB7_31;
	ld.shared.f32 	%f1, [%r178];
	ld.shared.f32 	%f2, [%r179];
	mul.f32 	%f3, %f1, %f2;
	mul.wide.s32 	%rd128, %r177, 4;
	add.s64 	%rd129, %rd64, %rd128;
	st.global.f32 	[%rd129], %f3;
$L__BB7_31:
	add.s32 	%r180, %r180, 1;
	setp.ne.s32 	%p25, %r180, 0;
	add.s32 	%r179, %r179, 512;
	add.s32 	%r178, %r178, 512;
	add.s32 	%r177, %r177, 128;
	@%p25 bra 	$L__BB7_29;
	bra.uni 	$L__BB7_35;
$L__BB7_32:
	setp.lt.s32 	%p26, %r68, 1;
	@%p26 bra 	$L__BB7_35;
	mov.u32 	%r173, %tid.x;
	neg.s32 	%r176, %r68;
	add.s32 	%r157, %r2, %r5;
	shl.b32 	%r158, %r173, 2;
	add.s32 	%r159, %r157, %r158;
	mov.u32 	%r160, _ZN3cub18CUB_300001_SM_10006detail9transform4smemE;
	add.s32 	%r161, %r159, %r160;
	add.s32 	%r175, %r161, 128;
	add.s32 	%r162, %r1, %r158;
	add.s32 	%r174, %r160, %r162;
	shl.b64 	%rd130, %rd4, 2;
	add.s64 	%rd65, %rd1, %rd130;
$L__BB7_34:
	.pragma "nounroll";
	mul.wide.s32 	%rd131, %r173, 4;
	add.s64 	%rd132, %rd65, %rd131;
	ld.shared.f32 	%f4, [%r174];
	ld.shared.f32 	%f5, [%r175];
	mul.f32 	%f6, %f4, %f5;
	st.global.f32 	[%rd132], %f6;
	add.s32 	%r176, %r176, 1;
	setp.eq.s32 	%p27, %r176, 0;
	add.s32 	%r175, %r175, 512;
	add.s32 	%r174, %r174, 512;
	add.s32 	%r173, %r173, 128;
	@%p27 bra 	$L__BB7_35;
	bra.uni 	$L__BB7_34;
$L__BB7_35:
	ret;

}
	// .globl	_ZN3cub18CUB_300001_SM_10006detail9transform16transform_kernelINS2_10policy_hubILb0EN4cuda3std3__45tupleIJN6thrust24THRUST_300001_SM_1000_NS6detail15normal_iteratorINSA_10device_ptrIfEEEESF_EEEE10policy1000EiNS7_4plusIfEESF_JPfSL_EEEvT0_iT1_T2_DpNS2_10kernel_argIT3_EE
.visible .entry _ZN3cub18CUB_300001_SM_10006detail9transform16transform_kernelINS2_10policy_hubILb0EN4cuda3std3__45tupleIJN6thrust24THRUST_300001_SM_1000_NS6detail15normal_iteratorINSA_10device_ptrIfEEEESF_EEEE10policy1000EiNS7_4plusIfEESF_JPfSL_EEEvT0_iT1_T2_DpNS2_10kernel_argIT3_EE(
	.param .u32 _ZN3cub18CUB_300001_SM_10006detail9transform16transform_kernelINS2_10policy_hubILb0EN4cuda3std3__45tupleIJN6thrust24THRUST_300001_SM_1000_NS6detail15normal_iteratorINSA_10device_ptrIfEEEESF_EEEE10policy1000EiNS7_4plusIfEESF_JPfSL_EEEvT0_iT1_T2_DpNS2_10kernel_argIT3_EE_param_0,
	.param .u32 _ZN3cub18CUB_300001_SM_10006detail9transform16transform_kernelINS2_10policy_hubILb0EN4cuda3std3__45tupleIJN6thrust24THRUST_300001_SM_1000_NS6detail15normal_iteratorINSA_10device_ptrIfEEEESF_EEEE10policy1000EiNS7_4plusIfEESF_JPfSL_EEEvT0_iT1_T2_DpNS2_10kernel_argIT3_EE_param_1,
	.param .align 1 .b8 _ZN3cub18CUB_300001_SM_10006detail9transform16transform_kernelINS2_10policy_hubILb0EN4cuda3std3__45tupleIJN6thrust24THRUST_300001_SM_1000_NS6detail15normal_iteratorINSA_10device_ptrIfEEEESF_EEEE10policy1000EiNS7_4plusIfEESF_JPfSL_EEEvT0_iT1_T2_DpNS2_10kernel_argIT3_EE_param_2[1],
	.param .align 8 .b8 _ZN3cub18CUB_300001_SM_10006detail9transform16transform_kernelINS2_10policy_hubILb0EN4cuda3std3__45tupleIJN6thrust24THRUST_300001_SM_1000_NS6detail15normal_iteratorINSA_10device_ptrIfEEEESF_EEEE10policy1000EiNS7_4plusIfEESF_JPfSL_EEEvT0_iT1_T2_DpNS2_10kernel_argIT3_EE_param_3[8],
	.param .align 8 .b8 _ZN3cub18CUB_300001_SM_10006detail9transform16transform_kernelINS2_10policy_hubILb0EN4cuda3std3__45tupleIJN6thrust24THRUST_300001_SM_1000_NS6detail15normal_iteratorINSA_10device_ptrIfEEEESF_EEEE10policy1000EiNS7_4plusIfEESF_JPfSL_EEEvT0_iT1_T2_DpNS2_10kernel_argIT3_EE_param_4[16],
	.param .align 8 .b8 _ZN3cub18CUB_300001_SM_10006detail9transform16transform_kernelINS2_10policy_hubILb0EN4cuda3std3__45tupleIJN6thrust24THRUST_300001_SM_1000_NS6detail15normal_iteratorINSA_10device_ptrIfEEEESF_EEEE10policy1000EiNS7_4plusIfEESF_JPfSL_EEEvT0_iT1_T2_DpNS2_10kernel_argIT3_EE_param_5[16]
)
.maxntid 128
{
	.reg .pred 	%p<28>;
	.reg .b32 	%r<188>;
	.reg .b32 	%f<7>;
	.reg .b64 	%rd<143>;
	// demoted variable
	.shared .align 8 .u64 _ZZN3cub18CUB_300001_SM_10006detail9transform23transform_kernel_ublkcpINS2_19async_copy_policy_tILi128EEEiN4cuda3std3__44plusIfEEN6thrust24THRUST_300001_SM_1000_NS6detail15normal_iteratorINSC_10device_ptrIfEEEEJffEEEvT0_iT1_T2_DpNS2_16aligned_base_ptrIT3_EEE3bar;
	ld.param.u64 	%rd66, [_ZN3cub18CUB_300001_SM_10006detail9transform16transform_kernelINS2_10policy_hubILb0EN4cuda3std3__45tupleIJN6thrust24THRUST_300001_SM_1000_NS6detail15normal_iteratorINSA_10device_ptrIfEEEESF_EEEE10policy1000EiNS7_4plusIfEESF_JPfSL_EEEvT0_iT1_T2_DpNS2_10kernel_argIT3_EE_param_5];
	ld.param.u64 	%rd64, [_ZN3cub18CUB_300001_SM_10006detail9transform16transform_kernelINS2_10policy_hubILb0EN4cuda3std3__45tupleIJN6thrust24THRUST_300001_SM_1000_NS6detail15normal_iteratorINSA_10device_ptrIfEEEESF_EEEE10policy1000EiNS7_4plusIfEESF_JPfSL_EEEvT0_iT1_T2_DpNS2_10kernel_argIT3_EE_param_4];
	ld.param.u32 	%r71, [_ZN3cub18CUB_300001_SM_10006detail9transform16transform_kernelINS2_10policy_hubILb0EN4cuda3std3__45tupleIJN6thrust24THRUST_300001_SM_1000_NS6detail15normal_iteratorINSA_10device_ptrIfEEEESF_EEEE10policy1000EiNS7_4plusIfEESF_JPfSL_EEEvT0_iT1_T2_DpNS2_10kernel_argIT3_EE_param_0];
	ld.param.u64 	%rd67, [_ZN3cub18CUB_300001_SM_10006detail9transform16transform_kernelINS2_10policy_hubILb0EN4cuda3std3__45tupleIJN6thrust24THRUST_300001_SM_1000_NS6detail15normal_iteratorINSA_10device_ptrIfEEEESF_EEEE10policy1000EiNS7_4plusIfEESF_JPfSL_EEEvT0_iT1_T2_DpNS2_10kernel_argIT3_EE_param_5+8];
	ld.param.u64 	%rd65, [_ZN3cub18CUB_300001_SM_10006detail9transform16transform_kernelINS2_10policy_hubILb0EN4cuda3std3__45tupleIJN6thrust24THRUST_300001_SM_1000_NS6detail15normal_iteratorINSA_10device_ptrIfEEEESF_EEEE10policy1000EiNS7_4plusIfEESF_JPfSL_EEEvT0_iT1_T2_DpNS2_10kernel_argIT3_EE_param_4+8];
	ld.param.u64 	%rd68, [_ZN3cub18CUB_300001_SM_10006detail9transform16transform_kernelINS2_10policy_hubILb0EN4cuda3std3__45tupleIJN6thrust24THRUST_300001_SM_1000_NS6detail15normal_iteratorINSA_10device_ptrIfEEEESF_EEEE10policy1000EiNS7_4plusIfEESF_JPfSL_EEEvT0_iT1_T2_DpNS2_10kernel_argIT3_EE_param_3];
	ld.param.u32 	%r70, [_ZN3cub18CUB_300001_SM_10006detail9transform16transform_kernelINS2_10policy_hubILb0EN4cuda3std3__45tupleIJN6thrust24THRUST_300001_SM_1000_NS6detail15normal_iteratorINSA_10device_ptrIfEEEESF_EEEE10policy1000EiNS7_4plusIfEESF_JPfSL_EEEvT0_iT1_T2_DpNS2_10kernel_argIT3_EE_param_1];
	cvta.to.global.u64 	%rd1, %rd68;
	cvt.u32.u64 	%r1, %rd65;
	cvt.u32.u64 	%r2, %rd67;
	shl.b32 	%r3, %r70, 7;
	mov.u32 	%r72, %ctaid.x;
	mul.lo.s32 	%r4, %r3, %r72;
	sub.s32 	%r5, %r71, %r4;
	min.s32 	%r6, %r3, %r5;
	setp.eq.s32 	%p1, %r72, 0;
	add.s32 	%r74, %r72, 2;
	mov.u32 	%r75, %nctaid.x;
	setp.ge.u32 	%p2, %r74, %r75;
	shl.b32 	%r7, %r70, 9;
	or.pred  	%p3, %p1, %p2;
	@%p3 bra 	$L__BB8_5;
	mov.b32 	%r139, -1;
	// begin inline asm
	{
	 .reg .pred P_OUT; 
	elect.sync _|P_OUT, %r139;
	selp.b32 %r138, 1, 0, P_OUT; 
}
	// end inline asm
	mov.u32 	%r140, %tid.x;
	setp.gt.u32 	%p18, %r140, 31;
	setp.eq.s32 	%p19, %r138, 0;
	or.pred  	%p20, %p18, %p19;
	@%p20 bra 	$L__BB8_3;
	mov.u32 	%r141, _ZZN3cub18CUB_300001_SM_10006detail9transform23transform_kernel_ublkcpINS2_19async_copy_policy_tILi128EEEiN4cuda3std3__44plusIfEEN6thrust24THRUST_300001_SM_1000_NS6detail15normal_iteratorINSC_10device_ptrIfEEEEJffEEEvT0_iT1_T2_DpNS2_16aligned_base_ptrIT3_EEE3bar;
	mov.b32 	%r142, 1;
	// begin inline asm
	mbarrier.init.shared.b64 [%r141], %r142;
	// end inline asm
	// begin inline asm
	fence.proxy.async.shared::cta; // 6.
	// end inline asm
	mul.wide.s32 	%rd120, %r4, 4;
	add.s32 	%r151, %r7, 15;
	add.s32 	%r152, %r151, %r1;
	and.b32  	%r144, %r152, -16;
	cvta.to.global.u64 	%rd121, %rd64;
	add.s64 	%rd117, %rd121, %rd120;
	mov.u32 	%r143, _ZN3cub18CUB_300001_SM_10006detail9transform4smemE;
	// begin inline asm
	cp.async.bulk.shared::cluster.global.mbarrier::complete_tx::bytes [%r143], [%rd117], %r144, [%r141];
	// end inline asm
	add.s32 	%r153, %r151, %r2;
	and.b32  	%r147, %r153, -16;
	add.s32 	%r154, %r143, %r7;
	add.s32 	%r146, %r154, 128;
	cvta.to.global.u64 	%rd122, %rd66;
	add.s64 	%rd118, %rd122, %rd120;
	// begin inline asm
	cp.async.bulk.shared::cluster.global.mbarrier::complete_tx::bytes [%r146], [%rd118], %r147, [%r141];
	// end inline asm
	add.s32 	%r150, %r147, %r144;
	// begin inline asm
	mbarrier.arrive.expect_tx.release.cta.shared::cta.b64 %rd119, [%r141], %r150; // 8. 
	// end inline asm
$L__BB8_3:
	bar.sync 	0;
	mov.u32 	%r156, _ZZN3cub18CUB_300001_SM_10006detail9transform23transform_kernel_ublkcpINS2_19async_copy_policy_tILi128EEEiN4cuda3std3__44plusIfEEN6thrust24THRUST_300001_SM_1000_NS6detail15normal_iteratorINSC_10device_ptrIfEEEEJffEEEvT0_iT1_T2_DpNS2_16aligned_base_ptrIT3_EEE3bar;
$L__BB8_4:
	mov.b32 	%r157, 0;
	// begin inline asm
	{
	 .reg .pred P_OUT; 
	mbarrier.try_wait.parity.shared::cta.b64  P_OUT, [%r156], %r157;                                // 7a. 
	selp.b32 %r155, 1, 0, P_OUT; 
}
	// end inline asm
	setp.eq.s32 	%p21, %r155, 0;
	@%p21 bra 	$L__BB8_4;
	bra.uni 	$L__BB8_26;
$L__BB8_5:
	cvt.s64.s32 	%rd4, %r1;
	cvt.s64.s32 	%rd5, %r4;
	shl.b32 	%r77, %r6, 2;
	cvt.s64.s32 	%rd69, %r77;
	shr.u64 	%rd6, %rd69, 2;
	mov.u32 	%r8, %ntid.x;
	mov.u32 	%r9, %ntid.y;
	mul.lo.s32 	%r78, %r8, %r9;
	mov.u32 	%r10, %ntid.z;
	mul.lo.s32 	%r11, %r78, %r10;
	mov.u32 	%r79, %tid.x;
	mov.u32 	%r80, %tid.y;
	mov.u32 	%r81, %tid.z;
	mad.lo.s32 	%r82, %r81, %r9, %r80;
	mad.lo.s32 	%r83, %r82, %r8, %r79;
	cvt.u64.u32 	%rd140, %r83;
	setp.le.u64 	%p4, %rd6, %rd140;
	@%p4 bra 	$L__BB8_15;
	cvt.u32.u64 	%r84, %rd140;
	cvt.u64.u32 	%rd8, %r11;
	add.s32 	%r85, %r84, %r11;
	cvt.u64.u32 	%rd70, %r85;
	max.u64 	%rd71, %rd6, %rd70;
	setp.gt.u64 	%p5, %rd6, %rd70;
	selp.u64 	%rd9, 1, 0, %p5;
	add.s64 	%rd72, %rd9, %rd70;
	sub.s64 	%rd10, %rd71, %rd72;
	and.b64  	%rd73, %rd10, -4294967296;
	setp.ne.s64 	%p6, %rd73, 0;
	@%p6 bra 	$L__BB8_8;
	cvt.u32.u64 	%r86, %rd8;
	cvt.u32.u64 	%r87, %rd10;
	div.u32 	%r88, %r87, %r86;
	cvt.u64.u32 	%rd129, %r88;
	bra.uni 	$L__BB8_9;
$L__BB8_8:
	div.u64 	%rd129, %rd10, %rd8;
$L__BB8_9:
	add.s64 	%rd14, %rd129, %rd9;
	and.b64  	%rd74, %rd14, 3;
	setp.eq.s64 	%p7, %rd74, 3;
	mov.u64 	%rd133, %rd140;
	@%p7 bra 	$L__BB8_12;
	shl.b64 	%rd75, %rd140, 2;
	shl.b64 	%rd76, %rd5, 2;
	add.s64 	%rd77, %rd75, %rd76;
	add.s64 	%rd78, %rd77, %rd4;
	add.s64 	%rd131, %rd64, %rd78;
	mov.u32 	%r90, _ZN3cub18CUB_300001_SM_10006detail9transform4smemE;
	add.s32 	%r91, %r1, %r90;
	shl.b32 	%r92, %r84, 2;
	add.s32 	%r170, %r91, %r92;
	mul.lo.s32 	%r93, %r10, %r9;
	mul.lo.s32 	%r94, %r93, %r8;
	shl.b32 	%r13, %r94, 2;
	add.s64 	%rd79, %rd14, 1;
	and.b64  	%rd80, %rd79, 3;
	neg.s64 	%rd130, %rd80;
	mov.u64 	%rd133, %rd140;
$L__BB8_11:
	.pragma "nounroll";
	// begin inline asm
	cp.async.ca.shared.global [%r170], [%rd131], 4, 4;
	// end inline asm
	add.s64 	%rd133, %rd133, %rd8;
	shl.b64 	%rd82, %rd8, 2;
	add.s64 	%rd131, %rd131, %rd82;
	add.s32 	%r170, %r170, %r13;
	add.s64 	%rd130, %rd130, 1;
	setp.ne.s64 	%p8, %rd130, 0;
	@%p8 bra 	$L__BB8_11;
$L__BB8_12:
	setp.lt.u64 	%p9, %rd14, 3;
	@%p9 bra 	$L__BB8_15;
	shl.b64 	%rd24, %rd8, 2;
	shl.b64 	%rd83, %rd133, 2;
	shl.b64 	%rd84, %rd5, 2;
	add.s64 	%rd25, %rd83, %rd84;
	shl.b64 	%rd85, %rd8, 3;
	add.s64 	%rd26, %rd25, %rd85;
	add.s64 	%rd86, %rd133, %rd5;
	shl.b64 	%rd87, %rd86, 2;
	mad.lo.s64 	%rd27, %rd8, 12, %rd87;
	cvt.u32.u64 	%r96, %rd65;
	mov.u32 	%r97, _ZN3cub18CUB_300001_SM_10006detail9transform4smemE;
	add.s32 	%r98, %r96, %r97;
	mul.lo.s32 	%r99, %r10, %r9;
	mul.lo.s32 	%r100, %r99, %r8;
	shl.b32 	%r101, %r100, 2;
	cvt.u32.u64 	%r102, %rd133;
	shl.b32 	%r103, %r102, 2;
	add.s32 	%r171, %r98, %r103;
	add.s32 	%r174, %r171, %r101;
	shl.b32 	%r104, %r100, 3;
	add.s32 	%r173, %r171, %r104;
	mad.lo.s32 	%r172, %r100, 12, %r171;
	cvt.s64.s32 	%rd88, %rd65;
	add.s64 	%rd134, %rd64, %rd88;
$L__BB8_14:
	add.s64 	%rd89, %rd134, %rd25;
	// begin inline asm
	cp.async.ca.shared.global [%r171], [%rd89], 4, 4;
	// end inline asm
	add.s64 	%rd93, %rd25, %rd24;
	add.s64 	%rd90, %rd134, %rd93;
	// begin inline asm
	cp.async.ca.shared.global [%r174], [%rd90], 4, 4;
	// end inline asm
	add.s64 	%rd91, %rd134, %rd26;
	// begin inline asm
	cp.async.ca.shared.global [%r173], [%rd91], 4, 4;
	// end inline asm
	add.s64 	%rd92, %rd134, %rd27;
	// begin inline asm
	cp.async.ca.shared.global [%r172], [%rd92], 4, 4;
	// end inline asm
	add.s64 	%rd133, %rd133, %rd24;
	mul.wide.u32 	%rd94, %r11, 16;
	add.s64 	%rd134, %rd134, %rd94;
	mul.lo.s32 	%r109, %r10, %r9;
	mul.lo.s32 	%r110, %r109, %r8;
	shl.b32 	%r111, %r110, 4;
	add.s32 	%r174, %r174, %r111;
	add.s32 	%r173, %r173, %r111;
	add.s32 	%r172, %r172, %r111;
	add.s32 	%r171, %r171, %r111;
	setp.lt.u64 	%p10, %rd133, %rd6;
	@%p10 bra 	$L__BB8_14;
$L__BB8_15:
	setp.le.u64 	%p11, %rd6, %rd140;
	// begin inline asm
	cp.async.commit_group;
	// end inline asm
	cvt.s64.s32 	%rd33, %r2;
	@%p11 bra 	$L__BB8_25;
	cvt.u32.u64 	%r112, %rd140;
	cvt.u64.u32 	%rd34, %r11;
	add.s32 	%r113, %r112, %r11;
	cvt.u64.u32 	%rd95, %r113;
	max.u64 	%rd96, %rd6, %rd95;
	setp.gt.u64 	%p12, %rd6, %rd95;
	selp.u64 	%rd35, 1, 0, %p12;
	add.s64 	%rd97, %rd35, %rd95;
	sub.s64 	%rd36, %rd96, %rd97;
	and.b64  	%rd98, %rd36, -4294967296;
	setp.ne.s64 	%p13, %rd98, 0;
	@%p13 bra 	$L__BB8_18;
	cvt.u32.u64 	%r114, %rd34;
	cvt.u32.u64 	%r115, %rd36;
	div.u32 	%r116, %r115, %r114;
	cvt.u64.u32 	%rd136, %r116;
	bra.uni 	$L__BB8_19;
$L__BB8_18:
	div.u64 	%rd136, %rd36, %rd34;
$L__BB8_19:
	add.s64 	%rd40, %rd136, %rd35;
	and.b64  	%rd99, %rd40, 3;
	setp.eq.s64 	%p14, %rd99, 3;
	@%p14 bra 	$L__BB8_22;
	shl.b64 	%rd100, %rd140, 2;
	shl.b64 	%rd101, %rd5, 2;
	add.s64 	%rd102, %rd100, %rd101;
	add.s64 	%rd103, %rd102, %rd33;
	add.s64 	%rd138, %rd66, %rd103;
	shl.b64 	%rd42, %rd34, 2;
	mov.u32 	%r118, _ZN3cub18CUB_300001_SM_10006detail9transform4smemE;
	add.s32 	%r119, %r2, %r118;
	add.s32 	%r120, %r119, %r7;
	shl.b32 	%r121, %r112, 2;
	add.s32 	%r175, %r120, %r121;
	mul.lo.s32 	%r122, %r10, %r9;
	mul.lo.s32 	%r123, %r122, %r8;
	shl.b32 	%r29, %r123, 2;
	add.s64 	%rd104, %rd40, 1;
	and.b64  	%rd105, %rd104, 3;
	neg.s64 	%rd137, %rd105;
$L__BB8_21:
	.pragma "nounroll";
	add.s32 	%r124, %r175, 128;
	// begin inline asm
	cp.async.ca.shared.global [%r124], [%rd138], 4, 4;
	// end inline asm
	add.s64 	%rd140, %rd140, %rd34;
	add.s64 	%rd138, %rd138, %rd42;
	add.s32 	%r175, %r175, %r29;
	add.s64 	%rd137, %rd137, 1;
	setp.ne.s64 	%p15, %rd137, 0;
	@%p15 bra 	$L__BB8_21;
$L__BB8_22:
	setp.lt.u64 	%p16, %rd40, 3;
	@%p16 bra 	$L__BB8_25;
	shl.b64 	%rd51, %rd34, 2;
	shl.b64 	%rd107, %rd140, 2;
	shl.b64 	%rd108, %rd5, 2;
	add.s64 	%rd52, %rd107, %rd108;
	add.s64 	%rd53, %rd52, %rd51;
	shl.b64 	%rd54, %rd34, 4;
	shl.b64 	%rd109, %rd34, 3;
	add.s64 	%rd55, %rd52, %rd109;
	add.s64 	%rd110, %rd140, %rd5;
	shl.b64 	%rd111, %rd110, 2;
	mad.lo.s64 	%rd56, %rd34, 12, %rd111;
	mov.u32 	%r125, _ZN3cub18CUB_300001_SM_10006detail9transform4smemE;
	add.s32 	%r126, %r2, %r125;
	mul.lo.s32 	%r127, %r10, %r9;
	mul.lo.s32 	%r128, %r127, %r8;
	shl.b32 	%r129, %r128, 2;
	cvt.u32.u64 	%r130, %rd140;
	shl.b32 	%r131, %r130, 2;
	add.s32 	%r132, %r126, %r7;
	add.s32 	%r176, %r132, %r131;
	add.s32 	%r179, %r176, %r129;
	shl.b32 	%r33, %r128, 4;
	shl.b32 	%r133, %r128, 3;
	add.s32 	%r178, %r176, %r133;
	mad.lo.s32 	%r177, %r128, 12, %r176;
	add.s64 	%rd141, %rd66, %rd33;
$L__BB8_24:
	add.s64 	%rd113, %rd141, %rd52;
	add.s32 	%r134, %r176, 128;
	// begin inline asm
	cp.async.ca.shared.global [%r134], [%rd113], 4, 4;
	// end inline asm
	add.s64 	%rd114, %rd141, %rd53;
	add.s32 	%r135, %r179, 128;
	// begin inline asm
	cp.async.ca.shared.global [%r135], [%rd114], 4, 4;
	// end inline asm
	add.s64 	%rd115, %rd141, %rd55;
	add.s32 	%r136, %r178, 128;
	// begin inline asm
	cp.async.ca.shared.global [%r136], [%rd115], 4, 4;
	// end inline asm
	add.s64 	%rd116, %rd141, %rd56;
	add.s32 	%r137, %r177, 128;
	// begin inline asm
	cp.async.ca.shared.global [%r137], [%rd116], 4, 4;
	// end inline asm
	add.s64 	%rd140, %rd140, %rd51;
	add.s64 	%rd141, %rd141, %rd54;
	add.s32 	%r179, %r179, %r33;
	add.s32 	%r178, %r178, %r33;
	add.s32 	%r177, %r177, %r33;
	add.s32 	%r176, %r176, %r33;
	setp.lt.u64 	%p17, %rd140, %rd6;
	@%p17 bra 	$L__BB8_24;
$L__BB8_25:
	// begin inline asm
	cp.async.commit_group;
	// end inline asm
	// begin inline asm
	cp.async.wait_group 0;
	// end inline asm
	barrier.sync 	0;
$L__BB8_26:
	cvt.u32.u64 	%r45, %rd65;
	setp.gt.s32 	%p22, %r3, %r5;
	@%p22 bra 	$L__BB8_30;
	setp.lt.s32 	%p23, %r70, 1;
	@%p23 bra 	$L__BB8_35;
	mov.u32 	%r180, %tid.x;
	neg.s32 	%r183, %r70;
	add.s32 	%r158, %r2, %r7;
	shl.b32 	%r159, %r180, 2;
	add.s32 	%r160, %r158, %r159;
	mov.u32 	%r161, _ZN3cub18CUB_300001_SM_10006detail9transform4smemE;
	add.s32 	%r162, %r160, %r161;
	add.s32 	%r182, %r162, 128;
	add.s32 	%r163, %r45, %r159;
	add.s32 	%r181, %r161, %r163;
	mul.wide.s32 	%rd123, %r4, 4;
	add.s64 	%rd62, %rd1, %rd123;
$L__BB8_29:
	.pragma "nounroll";
	mul.wide.s32 	%rd124, %r180, 4;
	add.s64 	%rd125, %rd62, %rd124;
	ld.shared.f32 	%f1, [%r181];
	ld.shared.f32 	%f2, [%r182];
	add.f32 	%f3, %f1, %f2;
	st.global.f32 	[%rd125], %f3;
	add.s32 	%r183, %r183, 1;
	setp.eq.s32 	%p24, %r183, 0;
	add.s32 	%r182, %r182, 512;
	add.s32 	%r181, %r181, 512;
	add.s32 	%r180, %r180, 128;
	@%p24 bra 	$L__BB8_35;
	bra.uni 	$L__BB8_29;
$L__BB8_30:
	setp.lt.s32 	%p25, %r70, 1;
	@%p25 bra 	$L__BB8_35;
	mov.u32 	%r184, %tid.x;
	neg.s32 	%r187, %r70;
	add.s32 	%r164, %r2, %r7;
	shl.b32 	%r165, %r184, 2;
	add.s32 	%r166, %r164, %r165;
	mov.u32 	%r167, _ZN3cub18CUB_300001_SM_10006detail9transform4smemE;
	add.s32 	%r168, %r166, %r167;
	add.s32 	%r186, %r168, 128;
	add.s32 	%r169, %r45, %r165;
	add.s32 	%r185, %r167, %r169;
	mul.wide.s32 	%rd126, %r4, 4;
	add.s64 	%rd63, %rd1, %rd126;
$L__BB8_32:
	.pragma "nounroll";
	setp.ge.s32 	%p26, %r184, %r6;
	@%p26 bra 	$L__BB8_34;
	ld.shared.f32 	%f4, [%r185];
	ld.shared.f32 	%f5, [%r186];
	add.f32 	%f6, %f4, %f5;
	mul.wide.s32 	%rd127, %r184, 4;
	add.s64 	%rd128, %rd63, %rd127;
	st.global.f32 	[%rd128], %f6;
$L__BB8_34:
	add.s32 	%r187, %r187, 1;
	setp.ne.s32 	%p27, %r187, 0;
	add.s32 	%r186, %r186, 512;
	add.s32 	%r185, %r185, 512;
	add.s32 	%r184, %r184, 128;
	@%p27 bra 	$L__BB8_32;
$L__BB8_35:
	ret;

}
	// .globl	_ZN3cub18CUB_300001_SM_10006detail9transform16transform_kernelINS2_10policy_hubILb0EN4cuda3std3__45tupleIJN6thrust24THRUST_300001_SM_1000_NS6detail15normal_iteratorINSA_10device_ptrIfEEEESF_EEEE10policy1000ElNS7_4plusIfEESF_JPfSL_EEEvT0_iT1_T2_DpNS2_10kernel_argIT3_EE
.visible .entry _ZN3cub18CUB_300001_SM_10006detail9transform16transform_kernelINS2_10policy_hubILb0EN4cuda3std3__45tupleIJN6thrust24THRUST_300001_SM_1000_NS6detail15normal_iteratorINSA_10device_ptrIfEEEESF_EEEE10policy1000ElNS7_4plusIfEESF_JPfSL_EEEvT0_iT1_T2_DpNS2_10kernel_argIT3_EE(
	.param .u64 _ZN3cub18CUB_300001_SM_10006detail9transform16transform_kernelINS2_10policy_hubILb0EN4cuda3std3__45tupleIJN6thrust24THRUST_300001_SM_1000_NS6detail15normal_iteratorINSA_10device_ptrIfEEEESF_EEEE10policy1000ElNS7_4plusIfEESF_JPfSL_EEEvT0_iT1_T2_DpNS2_10kernel_argIT3_EE_param_0,
	.param .u32 _ZN3cub18CUB_300001_SM_10006detail9transform16transform_kernelINS2_10policy_hubILb0EN4cuda3std3__45tupleIJN6thrust24THRUST_300001_SM_1000_NS6detail15normal_iteratorINSA_10device_ptrIfEEEESF_EEEE10policy1000ElNS7_4plusIfEESF_JPfSL_EEEvT0_iT1_T2_DpNS2_10kernel_argIT3_EE_param_1,
	.param .align 1 .b8 _ZN3cub18CUB_300001_SM_10006detail9transform16transform_kernelINS2_10policy_hubILb0EN4cuda3std3__45tupleIJN6thrust24THRUST_300001_SM_1000_NS6detail15normal_iteratorINSA_10device_ptrIfEEEESF_EEEE10policy1000ElNS7_4plusIfEESF_JPfSL_EEEvT0_iT1_T2_DpNS2_10kernel_argIT3_EE_param_2[1],
	.param .align 8 .b8 _ZN3cub18CUB_300001_SM_10006detail9transform16transform_kernelINS2_10policy_hubILb0EN4cuda3std3__45tupleIJN6thrust24THRUST_300001_SM_1000_NS6detail15normal_iteratorINSA_10device_ptrIfEEEESF_EEEE10policy1000ElNS7_4plusIfEESF_JPfSL_EEEvT0_iT1_T2_DpNS2_10kernel_argIT3_EE_param_3[8],
	.param .align 8 .b8 _ZN3cub18CUB_300001_SM_10006detail9transform16transform_kernelINS2_10policy_hubILb0EN4cuda3std3__45tupleIJN6thrust24THRUST_300001_SM_1000_NS6detail15normal_iteratorINSA_10device_ptrIfEEEESF_EEEE10policy1000ElNS7_4plusIfEESF_JPfSL_EEEvT0_iT1_T2_DpNS2_10kernel_argIT3_EE_param_4[16],
	.param .align 8 .b8 _ZN3cub18CUB_300001_SM_10006detail9transform16transform_kernelINS2_10policy_hubILb0EN4cuda3std3__45tupleIJN6thrust24THRUST_300001_SM_1000_NS6detail15normal_iteratorINSA_10device_ptrIfEEEESF_EEEE10policy1000ElNS7_4plusIfEESF_JPfSL_EEEvT0_iT1_T2_DpNS2_10kernel_argIT3_EE_param_5[16]
)
.maxntid 128
{
	.reg .pred 	%p<28>;
	.reg .b32 	%r<181>;
	.reg .b32 	%f<7>;
	.reg .b64 	%rd<147>;
	// demoted variable
	.shared .align 8 .u64 _ZZN3cub18CUB_300001_SM_10006detail9transform23transform_kernel_ublkcpINS2_19async_copy_policy_tILi128EEElN4cuda3std3__44plusIfEEN6thrust24THRUST_300001_SM_1000_NS6detail15normal_iteratorINSC_10device_ptrIfEEEEJffEEEvT0_iT1_T2_DpNS2_16aligned_base_ptrIT3_EEE3bar;
	ld.param.u64 	%rd68, [_ZN3cub18CUB_300001_SM_10006detail9transform16transform_kernelINS2_10policy_hubILb0EN4cuda3std3__45tupleIJN6thrust24THRUST_300001_SM_1000_NS6detail15normal_iteratorINSA_10device_ptrIfEEEESF_EEEE10policy1000ElNS7_4plusIfEESF_JPfSL_EEEvT0_iT1_T2_DpNS2_10kernel_argIT3_EE_param_5];
	ld.param.u64 	%rd66, [_ZN3cub18CUB_300001_SM_10006detail9transform16transform_kernelINS2_10policy_hubILb0EN4cuda3std3__45tupleIJN6thrust24THRUST_300001_SM_1000_NS6detail15normal_iteratorINSA_10device_ptrIfEEEESF_EEEE10policy1000ElNS7_4plusIfEESF_JPfSL_EEEvT0_iT1_T2_DpNS2_10kernel_argIT3_EE_param_4];
	ld.param.u64 	%rd70, [_ZN3cub18CUB_300001_SM_10006detail9transform16transform_kernelINS2_10policy_hubILb0EN4cuda3std3__45tupleIJN6thrust24THRUST_300001_SM_1000_NS6detail15normal_iteratorINSA_10device_ptrIfEEEESF_EEEE10policy1000ElNS7_4plusIfEESF_JPfSL_EEEvT0_iT1_T2_DpNS2_10kernel_argIT3_EE_param_0];
	ld.param.u64 	%rd69, [_ZN3cub18CUB_300001_SM_10006detail9transform16transform_kernelINS2_10policy_hubILb0EN4cuda3std3__45tupleIJN6thrust24THRUST_300001_SM_1000_NS6detail15normal_iteratorINSA_10device_ptrIfEEEESF_EEEE10policy1000ElNS7_4plusIfEESF_JPfSL_EEEvT0_iT1_T2_DpNS2_10kernel_argIT3_EE_param_5+8];
	ld.param.u64 	%rd67, [_ZN3cub18CUB_300001_SM_10006detail9transform16transform_kernelINS2_10policy_hubILb0EN4cuda3std3__45tupleIJN6thrust24THRUST_300001_SM_1000_NS6detail15normal_iteratorINSA_10device_ptrIfEEEESF_EEEE10policy1000ElNS7_4plusIfEESF_JPfSL_EEEvT0_iT1_T2_DpNS2_10kernel_argIT3_EE_param_4+8];
	ld.param.u64 	%rd71, [_ZN3cub18CUB_300001_SM_10006detail9transform16transform_kernelINS2_10policy_hubILb0EN4cuda3std3__45tupleIJN6thrust24THRUST_300001_SM_1000_NS6detail15normal_iteratorINSA_10device_ptrIfEEEESF_EEEE10policy1000ElNS7_4plusIfEESF_JPfSL_EEEvT0_iT1_T2_DpNS2_10kernel_argIT3_EE_param_3];
	ld.param.u32 	%r68, [_ZN3cub18CUB_300001_SM_10006detail9transform16transform_kernelINS2_10policy_hubILb0EN4cuda3std3__45tupleIJN6thrust24THRUST_300001_SM_1000_NS6detail15normal_iteratorINSA_10device_ptrIfEEEESF_EEEE10policy1000ElNS7_4plusIfEESF_JPfSL_EEEvT0_iT1_T2_DpNS2_10kernel_argIT3_EE_param_1];
	cvta.to.global.u64 	%rd1, %rd71;
	cvt.u32.u64 	%r1, %rd67;
	cvt.u32.u64 	%r2, %rd69;
	shl.b32 	%r3, %r68, 7;
	mov.u32 	%r69, %ctaid.x;
	cvt.u64.u32 	%rd72, %r69;
	cvt.s64.s32 	%rd73, %r3;
	mul.lo.s64 	%rd4, %rd73, %rd72;
	sub.s64 	%rd74, %rd70, %rd4;
	min.s64 	%rd75, %rd74, %rd73;
	cvt.u32.u64 	%r4, %rd75;
	setp.eq.s32 	%p1, %r69, 0;
	add.s32 	%r71, %r69, 2;
	mov.u32 	%r72, %nctaid.x;
	setp.ge.u32 	%p2, %r71, %r72;
	shl.b32 	%r5, %r68, 9;
	or.pred  	%p3, %p1, %p2;
	@%p3 bra 	$L__BB9_5;
	mov.b32 	%r132, -1;
	// begin inline asm
	{
	 .reg .pred P_OUT; 
	elect.sync _|P_OUT, %r132;
	selp.b32 %r131, 1, 0, P_OUT; 
}
	// end inline asm
	mov.u32 	%r133, %tid.x;
	setp.gt.u32 	%p18, %r133, 31;
	setp.eq.s32 	%p19, %r131, 0;
	or.pred  	%p20, %p18, %p19;
	@%p20 bra 	$L__BB9_3;
	mov.u32 	%r134, _ZZN3cub18CUB_300001_SM_10006detail9transform23transform_kernel_ublkcpINS2_19async_copy_policy_tILi128EEElN4cuda3std3__44plusIfEEN6thrust24THRUST_300001_SM_1000_NS6detail15normal_iteratorINSC_10device_ptrIfEEEEJffEEEvT0_iT1_T2_DpNS2_16aligned_base_ptrIT3_EEE3bar;
	mov.b32 	%r135, 1;
	// begin inline asm
	mbarrier.init.shared.b64 [%r134], %r135;
	// end inline asm
	// begin inline asm
	fence.proxy.async.shared::cta; // 6.
	// end inline asm
	shl.b64 	%rd124, %rd4, 2;
	add.s32 	%r144, %r5, 15;
	add.s32 	%r145, %r144, %r1;
	and.b32  	%r137, %r145, -16;
	cvta.to.global.u64 	%rd125, %rd66;
	add.s64 	%rd121, %rd125, %rd124;
	mov.u32 	%r136, _ZN3cub18CUB_300001_SM_10006detail9transform4smemE;
	// begin inline asm
	cp.async.bulk.shared::cluster.global.mbarrier::complete_tx::bytes [%r136], [%rd121], %r137, [%r134];
	// end inline asm
	add.s32 	%r146, %r144, %r2;
	and.b32  	%r140, %r146, -16;
	add.s32 	%r147, %r136, %r5;
	add.s32 	%r139, %r147, 128;
	cvta.to.global.u64 	%rd126, %rd68;
	add.s64 	%rd122, %rd126, %rd124;
	// begin inline asm
	cp.async.bulk.shared::cluster.global.mbarrier::complete_tx::bytes [%r139], [%rd122], %r140, [%r134];
	// end inline asm
	add.s32 	%r143, %r140, %r137;
	// begin inline asm
	mbarrier.arrive.expect_tx.release.cta.shared::cta.b64 %rd123, [%r134], %r143; // 8. 
	// end inline asm
$L__BB9_3:
	bar.sync 	0;
	mov.u32 	%r149, _ZZN3cub18CUB_300001_SM_10006detail9transform23transform_kernel_ublkcpINS2_19async_copy_policy_tILi128EEElN4cuda3std3__44plusIfEEN6thrust24THRUST_300001_SM_1000_NS6detail15normal_iteratorINSC_10device_ptrIfEEEEJffEEEvT0_iT1_T2_DpNS2_16aligned_base_ptrIT3_EEE3bar;
$L__BB9_4:
	mov.b32 	%r150, 0;
	// begin inline asm
	{
	 .reg .pred P_OUT; 
	mbarrier.try_wait.parity.shared::cta.b64  P_OUT, [%r149], %r150;                                // 7a. 
	selp.b32 %r148, 1, 0, P_OUT; 
}
	// end inline asm
	setp.eq.s32 	%p21, %r148, 0;
	@%p21 bra 	$L__BB9_4;
	bra.uni 	$L__BB9_26;
$L__BB9_5:
	cvt.s64.s32 	%rd5, %r1;
	shl.b32 	%r74, %r4, 2;
	cvt.s64.s32 	%rd76, %r74;
	shr.u64 	%rd6, %rd76, 2;
	mov.u32 	%r6, %ntid.x;
	mov.u32 	%r7, %ntid.y;
	mul.lo.s32 	%r75, %r6, %r7;
	mov.u32 	%r8, %ntid.z;
	mul.lo.s32 	%r9, %r75, %r8;
	mov.u32 	%r76, %tid.x;
	mov.u32 	%r77, %tid.y;
	mov.u32 	%r78, %tid.z;
	mad.lo.s32 	%r79, %r78, %r7, %r77;
	mad.lo.s32 	%r80, %r79, %r6, %r76;
	cvt.u64.u32 	%rd144, %r80;
	setp.le.u64 	%p4, %rd6, %rd144;
	@%p4 bra 	$L__BB9_15;
	cvt.u32.u64 	%r81, %rd144;
	cvt.u64.u32 	%rd8, %r9;
	add.s32 	%r82, %r81, %r9;
	cvt.u64.u32 	%rd77, %r82;
	max.u64 	%rd78, %rd6, %rd77;
	setp.gt.u64 	%p5, %rd6, %rd77;
	selp.u64 	%rd9, 1, 0, %p5;
	add.s64 	%rd79, %rd9, %rd77;
	sub.s64 	%rd10, %rd78, %rd79;
	and.b64  	%rd80, %rd10, -4294967296;
	setp.ne.s64 	%p6, %rd80, 0;
	@%p6 bra 	$L__BB9_8;
	cvt.u32.u64 	%r83, %rd8;
	cvt.u32.u64 	%r84, %rd10;
	div.u32 	%r85, %r84, %r83;
	cvt.u64.u32 	%rd133, %r85;
	bra.uni 	$L__BB9_9;
$L__BB9_8:
	div.u64 	%rd133, %rd10, %rd8;
$L__BB9_9:
	add.s64 	%rd14, %rd133, %rd9;
	and.b64  	%rd81, %rd14, 3;
	setp.eq.s64 	%p7, %rd81, 3;
	mov.u64 	%rd137, %rd144;
	@%p7 bra 	$L__BB9_12;
	shl.b64 	%rd82, %rd4, 2;
	shl.b64 	%rd83, %rd144, 2;
	add.s64 	%rd84, %rd82, %rd83;
	add.s64 	%rd85, %rd84, %rd5;
	add.s64 	%rd135, %rd66, %rd85;
	shl.b64 	%rd16, %rd8, 2;
	mov.u32 	%r87, _ZN3cub18CUB_300001_SM_10006detail9transform4smemE;
	add.s32 	%r88, %r1, %r87;
	shl.b32 	%r89, %r81, 2;
	add.s32 	%r163, %r88, %r89;
	mul.lo.s32 	%r90, %r8, %r7;
	mul.lo.s32 	%r91, %r90, %r6;
	shl.b32 	%r11, %r91, 2;
	add.s64 	%rd86, %rd14, 1;
	and.b64  	%rd87, %rd86, 3;
	neg.s64 	%rd134, %rd87;
	mov.u64 	%rd137, %rd144;
$L__BB9_11:
	.pragma "nounroll";
	// begin inline asm
	cp.async.ca.shared.global [%r163], [%rd135], 4, 4;
	// end inline asm
	add.s64 	%rd137, %rd137, %rd8;
	add.s64 	%rd135, %rd135, %rd16;
	add.s32 	%r163, %r163, %r11;
	add.s64 	%rd134, %rd134, 1;
	setp.ne.s64 	%p8, %rd134, 0;
	@%p8 bra 	$L__BB9_11;
$L__BB9_12:
	setp.lt.u64 	%p9, %rd14, 3;
	@%p9 bra 	$L__BB9_15;
	shl.b64 	%rd25, %rd8, 2;
	shl.b64 	%rd89, %rd4, 2;
	shl.b64 	%rd90, %rd137, 2;
	add.s64 	%rd26, %rd89, %rd90;
	shl.b64 	%rd27, %rd8, 4;
	shl.b64 	%rd91, %rd8, 3;
	add.s64 	%rd28, %rd26, %rd91;
	add.s64 	%rd92, %rd137, %rd4;
	shl.b64 	%rd93, %rd92, 2;
	mad.lo.s64 	%rd29, %rd8, 12, %rd93;
	mov.u32 	%r93, _ZN3cub18CUB_300001_SM_10006detail9transform4smemE;
	add.s32 	%r94, %r1, %r93;
	mul.lo.s32 	%r95, %r8, %r7;
	mul.lo.s32 	%r96, %r95, %r6;
	shl.b32 	%r97, %r96, 2;
	cvt.u32.u64 	%r98, %rd137;
	shl.b32 	%r99, %r98, 2;
	add.s32 	%r164, %r94, %r99;
	add.s32 	%r167, %r164, %r97;
	shl.b32 	%r15, %r96, 4;
	shl.b32 	%r100, %r96, 3;
	add.s32 	%r166, %r164, %r100;
	mad.lo.s32 	%r165, %r96, 12, %r164;
	cvt.s64.s32 	%rd94, %r1;
	add.s64 	%rd138, %rd66, %rd94;
$L__BB9_14:
	add.s64 	%rd95, %rd138, %rd26;
	// begin inline asm
	cp.async.ca.shared.global [%r164], [%rd95], 4, 4;
	// end inline asm
	add.s64 	%rd99, %rd26, %rd25;
	add.s64 	%rd96, %rd138, %rd99;
	// begin inline asm
	cp.async.ca.shared.global [%r167], [%rd96], 4, 4;
	// end inline asm
	add.s64 	%rd97, %rd138, %rd28;
	// begin inline asm
	cp.async.ca.shared.global [%r166], [%rd97], 4, 4;
	// end inline asm
	add.s64 	%rd98, %rd138, %rd29;
	// begin inline asm
	cp.async.ca.shared.global [%r165], [%rd98], 4, 4;
	// end inline asm
	add.s64 	%rd137, %rd137, %rd25;
	add.s64 	%rd138, %rd138, %rd27;
	add.s32 	%r167, %r167, %r15;
	add.s32 	%r166, %r166, %r15;
	add.s32 	%r165, %r165, %r15;
	add.s32 	%r164, %r164, %r15;
	setp.lt.u64 	%p10, %rd137, %rd6;
	@%p10 bra 	$L__BB9_14;
$L__BB9_15:
	setp.le.u64 	%p11, %rd6, %rd144;
	// begin inline asm
	cp.async.commit_group;
	// end inline asm
	cvt.s64.s32 	%rd35, %r2;
	@%p11 bra 	$L__BB9_25;
	cvt.u32.u64 	%r105, %rd144;
	cvt.u64.u32 	%rd36, %r9;
	add.s32 	%r106, %r105, %r9;
	cvt.u64.u32 	%rd100, %r106;
	max.u64 	%rd101, %rd6, %rd100;
	setp.gt.u64 	%p12, %rd6, %rd100;
	selp.u64 	%rd37, 1, 0, %p12;
	add.s64 	%rd102, %rd37, %rd100;
	sub.s64 	%rd38, %rd101, %rd102;
	and.b64  	%rd103, %rd38, -4294967296;
	setp.ne.s64 	%p13, %rd103, 0;
	@%p13 bra 	$L__BB9_18;
	cvt.u32.u64 	%r107, %rd36;
	cvt.u32.u64 	%r108, %rd38;
	div.u32 	%r109, %r108, %r107;
	cvt.u64.u32 	%rd140, %r109;
	bra.uni 	$L__BB9_19;
$L__BB9_18:
	div.u64 	%rd140, %rd38, %rd36;
$L__BB9_19:
	add.s64 	%rd42, %rd140, %rd37;
	and.b64  	%rd104, %rd42, 3;
	setp.eq.s64 	%p14, %rd104, 3;
	@%p14 bra 	$L__BB9_22;
	shl.b64 	%rd105, %rd4, 2;
	shl.b64 	%rd106, %rd144, 2;
	add.s64 	%rd107, %rd105, %rd106;
	add.s64 	%rd108, %rd107, %rd35;
	add.s64 	%rd142, %rd68, %rd108;
	shl.b64 	%rd44, %rd36, 2;
	mov.u32 	%r111, _ZN3cub18CUB_300001_SM_10006detail9transform4smemE;
	add.s32 	%r112, %r2, %r111;
	add.s32 	%r113, %r112, %r5;
	shl.b32 	%r114, %r105, 2;
	add.s32 	%r168, %r113, %r114;
	mul.lo.s32 	%r115, %r8, %r7;
	mul.lo.s32 	%r116, %r115, %r6;
	shl.b32 	%r28, %r116, 2;
	add.s64 	%rd109, %rd42, 1;
	and.b64  	%rd110, %rd109, 3;
	neg.s64 	%rd141, %rd110;
$L__BB9_21:
	.pragma "nounroll";
	add.s32 	%r117, %r168, 128;
	// begin inline asm
	cp.async.ca.shared.global [%r117], [%rd142], 4, 4;
	// end inline asm
	add.s64 	%rd144, %rd144, %rd36;
	add.s64 	%rd142, %rd142, %rd44;
	add.s32 	%r168, %r168, %r28;
	add.s64 	%rd141, %rd141, 1;
	setp.ne.s64 	%p15, %rd141, 0;
	@%p15 bra 	$L__BB9_21;
$L__BB9_22:
	setp.lt.u64 	%p16, %rd42, 3;
	@%p16 bra 	$L__BB9_25;
	shl.b64 	%rd53, %rd36, 2;
	shl.b64 	%rd112, %rd4, 2;
	shl.b64 	%rd113, %rd144, 2;
	add.s64 	%rd54, %rd112, %rd113;
	add.s64 	%rd55, %rd54, %rd53;
	shl.b64 	%rd56, %rd36, 4;
	shl.b64 	%rd114, %rd36, 3;
	add.s64 	%rd57, %rd54, %rd114;
	add.s64 	%rd115, %rd144, %rd4;
	shl.b64 	%rd116, %rd115, 2;
	mad.lo.s64 	%rd58, %rd36, 12, %rd116;
	mov.u32 	%r118, _ZN3cub18CUB_300001_SM_10006detail9transform4smemE;
	add.s32 	%r119, %r2, %r118;
	mul.lo.s32 	%r120, %r8, %r7;
	mul.lo.s32 	%r121, %r120, %r6;
	shl.b32 	%r122, %r121, 2;
	cvt.u32.u64 	%r123, %rd144;
	shl.b32 	%r124, %r123, 2;
	add.s32 	%r125, %r119, %r5;
	add.s32 	%r169, %r125, %r124;
	add.s32 	%r172, %r169, %r122;
	shl.b32 	%r32, %r121, 4;
	shl.b32 	%r126, %r121, 3;
	add.s32 	%r171, %r169, %r126;
	mad.lo.s32 	%r170, %r121, 12, %r169;
	add.s64 	%rd145, %rd68, %rd35;
$L__BB9_24:
	add.s64 	%rd117, %rd145, %rd54;
	add.s32 	%r127, %r169, 128;
	// begin inline asm
	cp.async.ca.shared.global [%r127], [%rd117], 4, 4;
	// end inline asm
	add.s64 	%rd118, %rd145, %rd55;
	add.s32 	%r128, %r172, 128;
	// begin inline asm
	cp.async.ca.shared.global [%r128], [%rd118], 4, 4;
	// end inline asm
	add.s64 	%rd119, %rd145, %rd57;
	add.s32 	%r129, %r171, 128;
	// begin inline asm
	cp.async.ca.shared.global [%r129], [%rd119], 4, 4;
	// end inline asm
	add.s64 	%rd120, %rd145, %rd58;
	add.s32 	%r130, %r170, 128;
	// begin inline asm
	cp.async.ca.shared.global [%r130], [%rd120], 4, 4;
	// end inline asm
	add.s64 	%rd144, %rd144, %rd53;
	add.s64 	%rd145, %rd145, %rd56;
	add.s32 	%r172, %r172, %r32;
	add.s32 	%r171, %r171, %r32;
	add.s32 	%r170, %r170, %r32;
	add.s32 	%r169, %r169, %r32;
	setp.lt.u64 	%p17, %rd144, %rd6;
	@%p17 bra 	$L__BB9_24;
$L__BB9_25:
	// begin inline asm
	cp.async.commit_group;
	// end inline asm
	// begin inline asm
	cp.async.wait_group 0;
	// end inline asm
	barrier.sync 	0;
$L__BB9_26:
	setp.eq.s32 	%p22, %r3, %r4;
	@%p22 bra 	$L__BB9_32;
	setp.lt.s32 	%p23, %r68, 1;
	@%p23 bra 	$L__BB9_35;
	mov.u32 	%r177, %tid.x;
	neg.s32 	%r180, %r68;
	add.s32 	%r151, %r2, %r5;
	shl.b32 	%r152, %r177, 2;
	add.s32 	%r153, %r151, %r152;
	mov.u32 	%r154, _ZN3cub18CUB_300001_SM_10006detail9transform4smemE;
	add.s32 	%r155, %r153, %r154;
	add.s32 	%r179, %r155, 128;
	add.s32 	%r156, %r1, %r152;
	add.s32 	%r178, %r154, %r156;
	shl.b64 	%rd127, %rd4, 2;
	add.s64 	%rd64, %rd1, %rd127;
$L__BB9_29:
	.pragma "nounroll";
	setp.ge.s32 	%p24, %r177, %r4;
	@%p24 bra 	$L__BB9_31;
	ld.shared.f32 	%f1, [%r178];
	ld.shared.f32 	%f2, [%r179];
	add.f32 	%f3, %f1, %f2;
	mul.wide.s32 	%rd128, %r177, 4;
	add.s64 	%rd129, %rd64, %rd128;
	st.global.f32 	[%rd129], %f3;
$L__BB9_31:
	add.s32 	%r180, %r180, 1;
	setp.ne.s32 	%p25, %r180, 0;
	add.s32 	%r179, %r179, 512;
	add.s32 	%r178, %r178, 512;
	add.s32 	%r177, %r177, 128;
	@%p25 bra 	$L__BB9_29;
	bra.uni 	$L__BB9_35;
$L__BB9_32:
	setp.lt.s32 	%p26, %r68, 1;
	@%p26 bra 	$L__BB9_35;
	mov.u32 	%r173, %tid.x;
	neg.s32 	%r176, %r68;
	add.s32 	%r157, %r2, %r5;
	shl.b32 	%r158, %r173, 2;
	add.s32 	%r159, %r157, %r158;
	mov.u32 	%r160, _ZN3cub18CUB_300001_SM_10006detail9transform4smemE;
	add.s32 	%r161, %r159, %r160;
	add.s32 	%r175, %r161, 128;
	add.s32 	%r162, %r1, %r158;
	add.s32 	%r174, %r160, %r162;
	shl.b64 	%rd130, %rd4, 2;
	add.s64 	%rd65, %rd1, %rd130;
$L__BB9_34:
	.pragma "nounroll";
	mul.wide.s32 	%rd131, %r173, 4;
	add.s64 	%rd132, %rd65, %rd131;
	ld.shared.f32 	%f4, [%r174];
	ld.shared.f32 	%f5, [%r175];
	add.f32 	%f6, %f4, %f5;
	st.global.f32 	[%rd132], %f6;
	add.s32 	%r176, %r176, 1;
	setp.eq.s32 	%p27, %r176, 0;
	add.s32 	%r175, %r175, 512;
	add.s32 	%r174, %r174, 512;
	add.s32 	%r173, %r173, 128;
	@%p27 bra 	$L__BB9_35;
	bra.uni 	$L__BB9_34;
$L__BB9_35:
	ret;

}
	// .globl	_ZN3cub18CUB_300001_SM_10006detail9transform16transform_kernelINS2_10policy_hubILb1EN4cuda3std3__45tupleIJN6thrust24THRUST_300001_SM_1000_NS6detail15normal_iteratorINSA_10device_ptrIfEEEESF_EEEE10policy1000Ei13saxpy_functorSF_JPfSK_EEEvT0_iT1_T2_DpNS2_10kernel_argIT3_EE
.visible .entry _ZN3cub18CUB_300001_SM_10006detail9transform16transform_kernelINS2_10policy_hubILb1EN4cuda3std3__45tupleIJN6thrust24THRUST_300001_SM_1000_NS6detail15normal_iteratorINSA_10device_ptrIfEEEESF_EEEE10policy1000Ei13saxpy_functorSF_JPfSK_EEEvT0_iT1_T2_DpNS2_10kernel_argIT3_EE(
	.param .u32 _ZN3cub18CUB_300001_SM_10006detail9transform16transform_kernelINS2_10policy_hubILb1EN4cuda3std3__45tupleIJN6thrust24THRUST_300001_SM_1000_NS6detail15normal_iteratorINSA_10device_ptrIfEEEESF_EEEE10policy1000Ei13saxpy_functorSF_JPfSK_EEEvT0_iT1_T2_DpNS2_10kernel_argIT3_EE_param_0,
	.param .u32 _ZN3cub18CUB_300001_SM_10006detail9transform16transform_kernelINS2_10policy_hubILb1EN4cuda3std3__45tupleIJN6thrust24THRUST_300001_SM_1000_NS6detail15normal_iteratorINSA_10device_ptrIfEEEESF_EEEE10policy1000Ei13saxpy_functorSF_JPfSK_EEEvT0_iT1_T2_DpNS2_10kernel_argIT3_EE_param_1,
	.param .align 4 .b8 _ZN3cub18CUB_300001_SM_10006detail9transform16transform_kernelINS2_10policy_hubILb1EN4cuda3std3__45tupleIJN6thrust24THRUST_300001_SM_1000_NS6detail15normal_iteratorINSA_10device_ptrIfEEEESF_EEEE10policy1000Ei13saxpy_functorSF_JPfSK_EEEvT0_iT1_T2_DpNS2_10kernel_argIT3_EE_param_2[4],
	.param .align 8 .b8 _ZN3cub18CUB_300001_SM_10006detail9transform16transform_kernelINS2_10policy_hubILb1EN4cuda3std3__45tupleIJN6thrust24THRUST_300001_SM_1000_NS6detail15normal_iteratorINSA_10device_ptrIfEEEESF_EEEE10policy1000Ei13saxpy_functorSF_JPfSK_EEEvT0_iT1_T2_DpNS2_10kernel_argIT3_EE_param_3[8],
	.param .align 8 .b8 _ZN3cub18CUB_300001_SM_10006detail9transform16transform_kernelINS2_10policy_hubILb1EN4cuda3std3__45tupleIJN6thrust24THRUST_300001_SM_1000_NS6detail15normal_iteratorINSA_10device_ptrIfEEEESF_EEEE10policy1000Ei13saxpy_functorSF_JPfSK_EEEvT0_iT1_T2_DpNS2_10kernel_argIT3_EE_param_4[16],
	.param .align 8 .b8 _ZN3cub18CUB_300001_SM_10006detail9transform16transform_kernelINS2_10policy_hubILb1EN4cuda3std3__45tupleIJN6thrust24THRUST_300001_SM_1000_NS6detail15normal_iteratorINSA_10device_ptrIfEEEESF_EEEE10policy1000Ei13saxpy_functorSF_JPfSK_EEEvT0_iT1_T2_DpNS2_10kernel_argIT3_EE_param_5[16]
)
.maxntid 128
{
	.reg .pred 	%p<38>;
	.reg .b32 	%r<81>;
	.reg .b32 	%f<93>;
	.reg .b64 	%rd<97>;

	ld.param.f32 	%f2, [_ZN3cub18CUB_300001_SM_10006detail9transform16transform_kernelINS2_10policy_hubILb1EN4cuda3std3__45tupleIJN6thrust24THRUST_300001_SM_1000_NS6detail15normal_iteratorINSA_10device_ptrIfEEEESF_EEEE10policy1000Ei13saxpy_functorSF_JPfSK_EEEvT0_iT1_T2_DpNS2_10kernel_argIT3_EE_param_2];
	ld.param.u32 	%r45, [_ZN3cub18CUB_300001_SM_10006detail9transform16transform_kernelINS2_10policy_hubILb1EN4cuda3std3__45tupleIJN6thrust24THRUST_300001_SM_1000_NS6detail15normal_iteratorINSA_10device_ptrIfEEEESF_EEEE10policy1000Ei13saxpy_functorSF_JPfSK_EEEvT0_iT1_T2_DpNS2_10kernel_argIT3_EE_param_0];
	ld.param.u64 	%rd27, [_ZN3cub18CUB_300001_SM_10006detail9transform16transform_kernelINS2_10policy_hubILb1EN4cuda3std3__45tupleIJN6thrust24THRUST_300001_SM_1000_NS6detail15normal_iteratorINSA_10device_ptrIfEEEESF_EEEE10policy1000Ei13saxpy_functorSF_JPfSK_EEEvT0_iT1_T2_DpNS2_10kernel_argIT3_EE_param_5];
	ld.param.u64 	%rd25, [_ZN3cub18CUB_300001_SM_10006detail9transform16transform_kernelINS2_10policy_hubILb1EN4cuda3std3__45tupleIJN6thrust24THRUST_300001_SM_1000_NS6detail15normal_iteratorINSA_10device_ptrIfEEEESF_EEEE10policy1000Ei13saxpy_functorSF_JPfSK_EEEvT0_iT1_T2_DpNS2_10kernel_argIT3_EE_param_4];
	ld.param.u64 	%rd29, [_ZN3cub18CUB_300001_SM_10006detail9transform16transform_kernelINS2_10policy_hubILb1EN4cuda3std3__45tupleIJN6thrust24THRUST_300001_SM_1000_NS6detail15normal_iteratorINSA_10device_ptrIfEEEESF_EEEE10policy1000Ei13saxpy_functorSF_JPfSK_EEEvT0_iT1_T2_DpNS2_10kernel_argIT3_EE_param_3];
	ld.param.u32 	%r44, [_ZN3cub18CUB_300001_SM_10006detail9transform16transform_kernelINS2_10policy_hubILb1EN4cuda3std3__45tupleIJN6thrust24THRUST_300001_SM_1000_NS6detail15normal_iteratorINSA_10device_ptrIfEEEESF_EEEE10policy1000Ei13saxpy_functorSF_JPfSK_EEEvT0_iT1_T2_DpNS2_10kernel_argIT3_EE_param_1];
	cvta.to.global.u64 	%rd1, %rd29;
	cvta.to.global.u64 	%rd2, %rd25;
	cvta.to.global.u64 	%rd3, %rd27;
	shl.b32 	%r1, %r44, 7;
	mov.u32 	%r46, %ctaid.x;
	mul.lo.s32 	%r2, %r1, %r46;
	sub.s32 	%r3, %r45, %r2;
	min.s32 	%r4, %r1, %r3;
	shl.b32 	%r5, %r4, 2;
	mov.u32 	%r6, %tid.x;
	shl.b32 	%r71, %r6, 7;
	setp.ge.s32 	%p1, %r71, %r5;
	@%p1 bra 	$L__BB10_5;
	mul.wide.u32 	%rd4, %r6, 128;
	add.s64 	%rd30, %rd2, %rd4;
	mul.wide.s32 	%rd5, %r2, 4;
	add.s64 	%rd94, %rd30, %rd5;
	mov.u32 	%r70, %r71;
$L__BB10_2:
	.pragma "nounroll";
	// begin inline asm
	prefetch.global.L2 [%rd94];
	// end inline asm
	add.s32 	%r70, %r70, 16384;
	add.s64 	%rd94, %rd94, 16384;
	setp.lt.s32 	%p2, %r70, %r5;
	@%p2 bra 	$L__BB10_2;
	add.s64 	%rd32, %rd3, %rd4;
	add.s64 	%rd95, %rd32, %rd5;
$L__BB10_4:
	.pragma "nounroll";
	// begin inline asm
	prefetch.global.L2 [%rd95];
	// end inline asm
	add.s32 	%r71, %r71, 16384;
	add.s64 	%rd95, %rd95, 16384;
	setp.lt.s32 	%p3, %r71, %r5;
	@%p3 bra 	$L__BB10_4;
$L__BB10_5:
	mul.wide.s32 	%rd96, %r2, 4;
	add.s64 	%rd12, %rd2, %rd96;
	add.s64 	%rd13, %rd3, %rd96;
	add.s64 	%rd14, %rd1, %rd96;
	setp.gt.s32 	%p4, %r1, %r3;
	@%p4 bra 	$L__BB10_18;
	setp.lt.s32 	%p5, %r44, 1;
	@%p5 bra 	$L__BB10_59;
	setp.lt.u32 	%p6, %r44, 8;
	mov.b32 	%r79, 0;
	@%p6 bra 	$L__BB10_10;
	and.b32  	%r48, %r44, 2147483640;
	neg.s32 	%r73, %r48;
	mul.wide.u32 	%rd35, %r6, 4;
	add.s64 	%rd15, %rd1, %rd35;
	add.s64 	%rd36, %rd96, 1536;
	add.s64 	%rd17, %rd2, %rd36;
	add.s32 	%r72, %r6, 128;
	add.s64 	%rd18, %rd3, %rd36;
	add.s64 	%rd19, %rd1, %rd36;
$L__BB10_9:
	.pragma "nounroll";
	and.b32  	%r79, %r44, 2147483640;
	mul.wide.s32 	%rd37, %r72, 4;
	add.s64 	%rd38, %rd17, %rd37;
	add.s64 	%rd39, %rd18, %rd37;
	add.s64 	%rd40, %rd19, %rd37;
	cvta.to.global.u64 	%rd41, %rd25;
	mul.wide.u32 	%rd42, %r6, 4;
	add.s64 	%rd43, %rd41, %rd42;
	add.s64 	%rd44, %rd43, %rd96;
	cvta.to.global.u64 	%rd45, %rd27;
	add.s64 	%rd46, %rd45, %rd42;
	add.s64 	%rd47, %rd46, %rd96;
	ld.global.f32 	%f3, [%rd44];
	ld.global.f32 	%f4, [%rd47];
	fma.rn.f32 	%f5, %f2, %f3, %f4;
	add.s64 	%rd48, %rd15, %rd96;
	st.global.f32 	[%rd48], %f5;
	ld.global.f32 	%f6, [%rd38+-1536];
	ld.global.f32 	%f7, [%rd39+-1536];
	fma.rn.f32 	%f8, %f2, %f6, %f7;
	st.global.f32 	[%rd40+-1536], %f8;
	ld.global.f32 	%f9, [%rd38+-1024];
	ld.global.f32 	%f10, [%rd39+-1024];
	fma.rn.f32 	%f11, %f2, %f9, %f10;
	st.global.f32 	[%rd40+-1024], %f11;
	ld.global.f32 	%f12, [%rd38+-512];
	ld.global.f32 	%f13, [%rd39+-512];
	fma.rn.f32 	%f14, %f2, %f12, %f13;
	st.global.f32 	[%rd40+-512], %f14;
	ld.global.f32 	%f15, [%rd38];
	ld.global.f32 	%f16, [%rd39];
	fma.rn.f32 	%f17, %f2, %f15, %f16;
	st.global.f32 	[%rd40], %f17;
	ld.global.f32 	%f18, [%rd38+512];
	ld.global.f32 	%f19, [%rd39+512];
	fma.rn.f32 	%f20, %f2, %f18, %f19;
	st.global.f32 	[%rd40+512], %f20;
	ld.global.f32 	%f21, [%rd38+1024];
	ld.global.f32 	%f22, [%rd39+1024];
	fma.rn.f32 	%f23, %f2, %f21, %f22;
	st.global.f32 	[%rd40+1024], %f23;
	ld.global.f32 	%f24, [%rd38+1536];
	ld.global.f32 	%f25, [%rd39+1536];
	fma.rn.f32 	%f26, %f2, %f24, %f25;
	st.global.f32 	[%rd40+1536], %f26;
	add.s32 	%r73, %r73, 8;
	add.s64 	%rd96, %rd96, 4096;
	add.s32 	%r72, %r72, 1024;
	setp.eq.s32 	%p7, %r73, 0;
	@%p7 bra 	$L__BB10_10;
	bra.uni 	$L__BB10_9;
$L__BB10_10:
	and.b32  	%r38, %r44, 7;
	setp.eq.s32 	%p8, %r38, 0;
	@%p8 bra 	$L__BB10_59;
	and.b32  	%r39, %r44, 3;
	setp.lt.u32 	%p9, %r38, 4;
	@%p9 bra 	$L__BB10_13;
	shl.b32 	%r49, %r79, 7;
	add.s32 	%r50, %r49, %r6;
	mul.wide.s32 	%rd49, %r50, 4;
	add.s64 	%rd50, %rd12, %rd49;
	add.s64 	%rd51, %rd13, %rd49;
	ld.global.f32 	%f27, [%rd50];
	ld.global.f32 	%f28, [%rd51];
	fma.rn.f32 	%f29, %f2, %f27, %f28;
	add.s64 	%rd52, %rd14, %rd49;
	st.global.f32 	[%rd52], %f29;
	ld.global.f32 	%f30, [%rd50+512];
	ld.global.f32 	%f31, [%rd51+512];
	fma.rn.f32 	%f32, %f2, %f30, %f31;
	st.global.f32 	[%rd52+512], %f32;
	ld.global.f32 	%f33, [%rd50+1024];
	ld.global.f32 	%f34, [%rd51+1024];
	fma.rn.f32 	%f35, %f2, %f33, %f34;
	st.global.f32 	[%rd52+1024], %f35;
	ld.global.f32 	%f36, [%rd50+1536];
	ld.global.f32 	%f37, [%rd51+1536];
	fma.rn.f32 	%f38, %f2, %f36, %f37;
	st.global.f32 	[%rd52+1536], %f38;
	add.s32 	%r79, %r79, 4;
$L__BB10_13:
	setp.eq.s32 	%p10, %r39, 0;
	@%p10 bra 	$L__BB10_59;
	setp.eq.s32 	%p11, %r39, 1;
	@%p11 bra 	$L__BB10_16;
	shl.b32 	%r51, %r79, 7;
	add.s32 	%r52, %r51, %r6;
	mul.wide.s32 	%rd53, %r52, 4;
	add.s64 	%rd54, %rd12, %rd53;
	add.s64 	%rd55, %rd13, %rd53;
	ld.global.f32 	%f39, [%rd54];
	ld.global.f32 	%f40, [%rd55];
	fma.rn.f32 	%f41, %f2, %f39, %f40;
	add.s64 	%rd56, %rd14, %rd53;
	st.global.f32 	[%rd56], %f41;
	ld.global.f32 	%f42, [%rd54+512];
	ld.global.f32 	%f43, [%rd55+512];
	fma.rn.f32 	%f44, %f2, %f42, %f43;
	st.global.f32 	[%rd56+512], %f44;
	add.s32 	%r79, %r79, 2;
$L__BB10_16:
	and.b32  	%r53, %r44, 1;
	setp.eq.b32 	%p12, %r53, 1;
	not.pred 	%p13, %p12;
	@%p13 bra 	$L__BB10_59;
	shl.b32 	%r54, %r79, 7;
	add.s32 	%r55, %r54, %r6;
	mul.wide.s32 	%rd57, %r55, 4;
	add.s64 	%rd58, %rd12, %rd57;
	add.s64 	%rd59, %rd13, %rd57;
	ld.global.f32 	%f45, [%rd58];
	ld.global.f32 	%f46, [%rd59];
	fma.rn.f32 	%f47, %f2, %f45, %f46;
	add.s64 	%rd60, %rd14, %rd57;
	st.global.f32 	[%rd60], %f47;
	bra.uni 	$L__BB10_59;
$L__BB10_18:
	setp.lt.s32 	%p14, %r44, 1;
	@%p14 bra 	$L__BB10_59;
	and.b32  	%r14, %r44, 7;
	setp.lt.u32 	%p15, %r44, 8;
	mov.b32 	%r75, 0;
	@%p15 bra 	$L__BB10_38;
	and.b32  	%r75, %r44, 2147483640;
	mov.b32 	%r74, 0;
$L__BB10_21:
	.pragma "nounroll";
	shl.b32 	%r58, %r74, 7;
	add.s32 	%r22, %r58, %r6;
	setp.ge.s32 	%p16, %r22, %r4;
	@%p16 bra 	$L__BB10_23;
	mul.wide.u32 	%rd61, %r22, 4;
	add.s64 	%rd62, %rd12, %rd61;
	add.s64 	%rd63, %rd13, %rd61;
	ld.global.f32 	%f48, [%rd62];
	ld.global.f32 	%f49, [%rd63];
	fma.rn.f32 	%f50, %f2, %f48, %f49;
	add.s64 	%rd64, %rd14, %rd61;
	st.global.f32 	[%rd64], %f50;
$L__BB10_23:
	add.s32 	%r59, %r22, 128;
	setp.ge.s32 	%p17, %r59, %r4;
	mul.wide.s32 	%rd65, %r59, 4;
	add.s64 	%rd22, %rd12, %rd65;
	add.s64 	%rd23, %rd13, %rd65;
	add.s64 	%rd24, %rd14, %rd65;
	@%p17 bra 	$L__BB10_25;
	ld.global.f32 	%f51, [%rd22];
	ld.global.f32 	%f52, [%rd23];
	fma.rn.f32 	%f53, %f2, %f51, %f52;
	st.global.f32 	[%rd24], %f53;
$L__BB10_25:
	add.s32 	%r60, %r22, 256;
	setp.ge.s32 	%p18, %r60, %r4;
	@%p18 bra 	$L__BB10_27;
	ld.global.f32 	%f54, [%rd22+512];
	ld.global.f32 	%f55, [%rd23+512];
	fma.rn.f32 	%f56, %f2, %f54, %f55;
	st.global.f32 	[%rd24+512], %f56;
$L__BB10_27:
	add.s32 	%r61, %r22, 384;
	setp.ge.s32 	%p19, %r61, %r4;
	@%p19 bra 	$L__BB10_29;
	ld.global.f32 	%f57, [%rd22+1024];
	ld.global.f32 	%f58, [%rd23+1024];
	fma.rn.f32 	%f59, %f2, %f57, %f58;
	st.global.f32 	[%rd24+1024], %f59;
$L__BB10_29:
	add.s32 	%r62, %r22, 512;
	setp.ge.s32 	%p20, %r62, %r4;
	@%p20 bra 	$L__BB10_31;
	ld.global.f32 	%f60, [%rd22+1536];
	ld.global.f32 	%f61, [%rd23+1536];
	fma.rn.f32 	%f62, %f2, %f60, %f61;
	st.global.f32 	[%rd24+1536], %f62;
$L__BB10_31:
	add.s32 	%r63, %r22, 640;
	setp.ge.s32 	%p21, %r63, %r4;
	@%p21 bra 	$L__BB10_33;
	ld.global.f32 	%f63, [%rd22+2048];
	ld.global.f32 	%f64, [%rd23+2048];
	fma.rn.f32 	%f65, %f2, %f63, %f64;
	st.global.f32 	[%rd24+2048], %f65;
$L__BB10_33:
	add.s32 	%r64, %r22, 768;
	setp.ge.s32 	%p22, %r64, %r4;
	@%p22 bra 	$L__BB10_35;
	ld.global.f32 	%f66, [%rd22+2560];
	ld.global.f32 	%f67, [%rd23+2560];
	fma.rn.f32 	%f68, %f2, %f66, %f67;
	st.global.f32 	[%rd24+2560], %f68;
$L__BB10_35:
	add.s32 	%r65, %r22, 896;
	setp.ge.s32 	%p23, %r65, %r4;
	@%p23 bra 	$L__BB10_37;
	ld.global.f32 	%f69, [%rd22+3072];
	ld.global.f32 	%f70, [%rd23+3072];
	fma.rn.f32 	%f71, %f2, %f69, %f70;
	st.global.f32 	[%rd24+3072], %f71;
$L__BB10_37:
	add.s32 	%r74, %r74, 8;
	setp.ne.s32 	%p24, %r74, %r75;
	@%p24 bra 	$L__BB10_21;
$L__BB10_38:
	setp.eq.s32 	%p25, %r14, 0;
	@%p25 bra 	$L__BB10_59;
	and.b32  	%r25, %r44, 3;
	setp.lt.u32 	%p26, %r14, 4;
	@%p26 bra 	$L__BB10_49;
	shl.b32 	%r66, %r75, 7;
	add.s32 	%r26, %r66, %r6;
	setp.ge.s32 	%p27, %r26, %r4;
	@%p27 bra 	$L__BB10_42;
	mul.wide.s32 	%rd66, %r26, 4;
	add.s64 	%rd67, %rd12, %rd66;
	add.s64 	%rd68, %rd13, %rd66;
	ld.global.f32 	%f72, [%rd67];
	ld.global.f32 	%f73, [%rd68];
	fma.rn.f32 	%f74, %f2, %f72, %f73;
	add.s64 	%rd69, %rd14, %rd66;
	st.global.f32 	[%rd69], %f74;
$L__BB10_42:
	add.s32 	%r27, %r26, 128;
	setp.ge.s32 	%p28, %r27, %r4;
	@%p28 bra 	$L__BB10_44;
	mul.wide.s32 	%rd70, %r27, 4;
	add.s64 	%rd71, %rd12, %rd70;
	add.s64 	%rd72, %rd13, %rd70;
	ld.global.f32 	%f75, [%rd71];
	ld.global.f32 	%f76, [%rd72];
	fma.rn.f32 	%f77, %f2, %f75, %f76;
	add.s64 	%rd73, %rd14, %rd70;
	st.global.f32 	[%rd73], %f77;
$L__BB10_44:
	add.s32 	%r28, %r26, 256;
	setp.ge.s32 	%p29, %r28, %r4;
	@%p29 bra 	$L__BB10_46;
	mul.wide.s32 	%rd74, %r28, 4;
	add.s64 	%rd75, %rd12, %rd74;
	add.s64 	%rd76, %rd13, %rd74;
	ld.global.f32 	%f78, [%rd75];
	ld.global.f32 	%f79, [%rd76];
	fma.rn.f32 	%f80, %f2, %f78, %f79;
	add.s64 	%rd77, %rd14, %rd74;
	st.global.f32 	[%rd77], %f80;
$L__BB10_46:
	add.s32 	%r29, %r26, 384;
	setp.ge.s32 	%p30, %r29, %r4;
	@%p30 bra 	$L__BB10_48;
	mul.wide.s32 	%rd78, %r29, 4;
	add.s64 	%rd79, %rd12, %rd78;
	add.s64 	%rd80, %rd13, %rd78;
	ld.global.f32 	%f81, [%rd79];
	ld.global.f32 	%f82, [%rd80];
	fma.rn.f32 	%f83, %f2, %f81, %f82;
	add.s64 	%rd81, %rd14, %rd78;
	st.global.f32 	[%rd81], %f83;
$L__BB10_48:
	add.s32 	%r75, %r75, 4;
$L__BB10_49:
	setp.eq.s32 	%p31, %r25, 0;
	@%p31 bra 	$L__BB10_59;
	setp.eq.s32 	%p32, %r25, 1;
	@%p32 bra 	$L__BB10_56;
	shl.b32 	%r67, %r75, 7;
	add.s32 	%r32, %r67, %r6;
	setp.ge.s32 	%p33, %r32, %r4;
	@%p33 bra 	$L__BB10_53;
	mul.wide.s32 	%rd82, %r32, 4;
	add.s64 	%rd83, %rd12, %rd82;
	add.s64 	%rd84, %rd13, %rd82;
	ld.global.f32 	%f84, [%rd83];
	ld.global.f32 	%f85, [%rd84];
	fma.rn.f32 	%f86, %f2, %f84, %f85;
	add.s64 	%rd85, %rd14, %rd82;
	st.global.f32 	[%rd85], %f86;
$L__BB10_53:
	add.s32 	%r33, %r32, 128;
	setp.ge.s32 	%p34, %r33, %r4;
	@%p34 bra 	$L__BB10_55;
	mul.wide.s32 	%rd86, %r33, 4;
	add.s64 	%rd87, %rd12, %rd86;
	add.s64 	%rd88, %rd13, %rd86;
	ld.global.f32 	%f87, [%rd87];
	ld.global.f32 	%f88, [%rd88];
	fma.rn.f32 	%f89, %f2, %f87, %f88;
	add.s64 	%rd89, %rd14, %rd86;
	st.global.f32 	[%rd89], %f89;
$L__BB10_55:
	add.s32 	%r75, %r75, 2;
$L__BB10_56:
	and.b32  	%r68, %r44, 1;
	setp.eq.b32 	%p35, %r68, 1;
	not.pred 	%p36, %p35;
	@%p36 bra 	$L__BB10_59;
	shl.b32 	%r69, %r75, 7;
	add.s32 	%r36, %r69, %r6;
	setp.ge.s32 	%p37, %r36, %r4;
	@%p37 bra 	$L__BB10_59;
	mul.wide.s32 	%rd90, %r36, 4;
	add.s64 	%rd91, %rd12, %rd90;
	add.s64 	%rd92, %rd13, %rd90;
	ld.global.f32 	%f90, [%rd91];
	ld.global.f32 	%f91, [%rd92];
	fma.rn.f32 	%f92, %f2, %f90, %f91;
	add.s64 	%rd93, %rd14, %rd90;
	st.global.f32 	[%rd93], %f92;
$L__BB10_59:
	ret;

}
	// .globl	_ZN3cub18CUB_300001_SM_10006detail9transform16transform_kernelINS2_10policy_hubILb1EN4cuda3std3__45tupleIJN6thrust24THRUST_300001_SM_1000_NS6detail15normal_iteratorINSA_10device_ptrIfEEEESF_EEEE10policy1000El13saxpy_functorSF_JPfSK_EEEvT0_iT1_T2_DpNS2_10kernel_argIT3_EE
.visible .entry _ZN3cub18CUB_300001_SM_10006detail9transform16transform_kernelINS2_10policy_hubILb1EN4cuda3std3__45tupleIJN6thrust24THRUST_300001_SM_1000_NS6detail15normal_iteratorINSA_10device_ptrIfEEEESF_EEEE10policy1000El13saxpy_functorSF_JPfSK_EEEvT0_iT1_T2_DpNS2_10kernel_argIT3_EE(
	.param .u64 _ZN3cub18CUB_300001_SM_10006detail9transform16transform_kernelINS2_10policy_hubILb1EN4cuda3std3__45tupleIJN6thrust24THRUST_300001_SM_1000_NS6detail15normal_iteratorINSA_10device_ptrIfEEEESF_EEEE10policy1000El13saxpy_functorSF_JPfSK_EEEvT0_iT1_T2_DpNS2_10kernel_argIT3_EE_param_0,
	.param .u32 _ZN3cub18CUB_300001_SM_10006detail9transform16transform_kernelINS2_10policy_hubILb1EN4cuda3std3__45tupleIJN6thrust24THRUST_300001_SM_1000_NS6detail15normal_iteratorINSA_10device_ptrIfEEEESF_EEEE10policy1000El13saxpy_functorSF_JPfSK_EEEvT0_iT1_T2_DpNS2_10kernel_argIT3_EE_param_1,
	.param .align 4 .b8 _ZN3cub18CUB_300001_SM_10006detail9transform16transform_kernelINS2_10policy_hubILb1EN4cuda3std3__45tupleIJN6thrust24THRUST_300001_SM_1000_NS6detail15normal_iteratorINSA_10device_ptrIfEEEESF_EEEE10policy1000El13saxpy_functorSF_JPfSK_EEEvT0_iT1_T2_DpNS2_10kernel_argIT3_EE_param_2[4],
	.param .align 8 .b8 _ZN3cub18CUB_300001_SM_10006detail9transform16transform_kernelINS2_10policy_hubILb1EN4cuda3std3__45tupleIJN6thrust24THRUST_300001_SM_1000_NS6detail15normal_iteratorINSA_10device_ptrIfEEEESF_EEEE10policy1000El13saxpy_functorSF_JPfSK_EEEvT0_iT1_T2_DpNS2_10kernel_argIT3_EE_param_3[8],
	.param .align 8 .b8 _ZN3cub18CUB_300001_SM_10006detail9transform16transform_kernelINS2_10policy_hubILb1EN4cuda3std3__45tupleIJN6thrust24THRUST_300001_SM_1000_NS6detail15normal_iteratorINSA_10device_ptrIfEEEESF_EEEE10policy1000El13saxpy_functorSF_JPfSK_EEEvT0_iT1_T2_DpNS2_10kernel_argIT3_EE_param_4[16],
	.param .align 8 .b8 _ZN3cub18CUB_300001_SM_10006detail9transform16transform_kernelINS2_10policy_hubILb1EN4cuda3std3__45tupleIJN6thrust24THRUST_300001_SM_1000_NS6detail15normal_iteratorINSA_10device_ptrIfEEEESF_EEEE10policy1000El13saxpy_functorSF_JPfSK_EEEvT0_iT1_T2_DpNS2_10kernel_argIT3_EE_param_5[16]
)
.maxntid 128
{
	.reg .pred 	%p<38>;
	.reg .b32 	%r<78>;
	.reg .b32 	%f<93>;
	.reg .b64 	%rd<103>;

	ld.param.f32 	%f2, [_ZN3cub18CUB_300001_SM_10006detail9transform16transform_kernelINS2_10policy_hubILb1EN4cuda3std3__45tupleIJN6thrust24THRUST_300001_SM_1000_NS6detail15normal_iteratorINSA_10device_ptrIfEEEESF_EEEE10policy1000El13saxpy_functorSF_JPfSK_EEEvT0_iT1_T2_DpNS2_10kernel_argIT3_EE_param_2];
	ld.param.u64 	%rd30, [_ZN3cub18CUB_300001_SM_10006detail9transform16transform_kernelINS2_10policy_hubILb1EN4cuda3std3__45tupleIJN6thrust24THRUST_300001_SM_1000_NS6detail15normal_iteratorINSA_10device_ptrIfEEEESF_EEEE10policy1000El13saxpy_functorSF_JPfSK_EEEvT0_iT1_T2_DpNS2_10kernel_argIT3_EE_param_0];
	ld.param.u64 	%rd28, [_ZN3cub18CUB_300001_SM_10006detail9transform16transform_kernelINS2_10policy_hubILb1EN4cuda3std3__45tupleIJN6thrust24THRUST_300001_SM_1000_NS6detail15normal_iteratorINSA_10device_ptrIfEEEESF_EEEE10policy1000El13saxpy_functorSF_JPfSK_EEEvT0_iT1_T2_DpNS2_10kernel_argIT3_EE_param_5];
	ld.param.u64 	%rd26, [_ZN3cub18CUB_300001_SM_10006detail9transform16transform_kernelINS2_10policy_hubILb1EN4cuda3std3__45tupleIJN6thrust24THRUST_300001_SM_1000_NS6detail15normal_iteratorINSA_10device_ptrIfEEEESF_EEEE10policy1000El13saxpy_functorSF_JPfSK_EEEvT0_iT1_T2_DpNS2_10kernel_argIT3_EE_param_4];
	ld.param.u64 	%rd31, [_ZN3cub18CUB_300001_SM_10006detail9transform16transform_kernelINS2_10policy_hubILb1EN4cuda3std3__45tupleIJN6thrust24THRUST_300001_SM_1000_NS6detail15normal_iteratorINSA_10device_ptrIfEEEESF_EEEE10policy1000El13saxpy_functorSF_JPfSK_EEEvT0_iT1_T2_DpNS2_10kernel_argIT3_EE_param_3];
	ld.param.u32 	%r42, [_ZN3cub18CUB_300001_SM_10006detail9transform16transform_kernelINS2_10policy_hubILb1EN4cuda3std3__45tupleIJN6thrust24THRUST_300001_SM_1000_NS6detail15normal_iteratorINSA_10device_ptrIfEEEESF_EEEE10policy1000El13saxpy_functorSF_JPfSK_EEEvT0_iT1_T2_DpNS2_10kernel_argIT3_EE_param_1];
	cvta.to.global.u64 	%rd1, %rd31;
	cvta.to.global.u64 	%rd2, %rd26;
	cvta.to.global.u64 	%rd3, %rd28;
	shl.b32 	%r1, %r42, 7;
	mov.u32 	%r43, %ctaid.x;
	cvt.u64.u32 	%rd32, %r43;
	cvt.s64.s32 	%rd33, %r1;
	mul.lo.s64 	%rd4, %rd33, %rd32;
	sub.s64 	%rd34, %rd30, %rd4;
	min.s64 	%rd35, %rd34, %rd33;
	cvt.u32.u64 	%r2, %rd35;
	shl.b32 	%r3, %r2, 2;
	mov.u32 	%r4, %tid.x;
	shl.b32 	%r68, %r4, 7;
	setp.ge.s32 	%p1, %r68, %r3;
	@%p1 bra 	$L__BB11_5;
	shl.b64 	%rd5, %rd4, 2;
	add.s64 	%rd36, %rd2, %rd5;
	mul.wide.u32 	%rd6, %r4, 128;
	add.s64 	%rd100, %rd36, %rd6;
	mov.u32 	%r67, %r68;
$L__BB11_2:
	.pragma "nounroll";
	// begin inline asm
	prefetch.global.L2 [%rd100];
	// end inline asm
	add.s32 	%r67, %r67, 16384;
	add.s64 	%rd100, %rd100, 16384;
	setp.lt.s32 	%p2, %r67, %r3;
	@%p2 bra 	$L__BB11_2;
	add.s64 	%rd38, %rd3, %rd5;
	add.s64 	%rd101, %rd38, %rd6;
$L__BB11_4:
	.pragma "nounroll";
	// begin inline asm
	prefetch.global.L2 [%rd101];
	// end inline asm
	add.s32 	%r68, %r68, 16384;
	add.s64 	%rd101, %rd101, 16384;
	setp.lt.s32 	%p3, %r68, %r3;
	@%p3 bra 	$L__BB11_4;
$L__BB11_5:
	shl.b64 	%rd102, %rd4, 2;
	add.s64 	%rd13, %rd2, %rd102;
	add.s64 	%rd14, %rd3, %rd102;
	add.s64 	%rd15, %rd1, %rd102;
	setp.eq.s32 	%p4, %r1, %r2;
	@%p4 bra 	$L__BB11_47;
	setp.lt.s32 	%p5, %r42, 1;
	@%p5 bra 	$L__BB11_59;
	and.b32  	%r10, %r42, 7;
	setp.lt.u32 	%p6, %r42, 8;
	mov.b32 	%r75, 0;
	@%p6 bra 	$L__BB11_26;
	and.b32  	%r75, %r42, 2147483640;
	mov.b32 	%r71, 0;
$L__BB11_9:
	.pragma "nounroll";
	shl.b32 	%r46, %r71, 7;
	add.s32 	%r20, %r46, %r4;
	setp.ge.s32 	%p7, %r20, %r2;
	@%p7 bra 	$L__BB11_11;
	mul.wide.u32 	%rd41, %r20, 4;
	add.s64 	%rd42, %rd13, %rd41;
	add.s64 	%rd43, %rd14, %rd41;
	ld.global.f32 	%f3, [%rd42];
	ld.global.f32 	%f4, [%rd43];
	fma.rn.f32 	%f5, %f2, %f3, %f4;
	add.s64 	%rd44, %rd15, %rd41;
	st.global.f32 	[%rd44], %f5;
$L__BB11_11:
	add.s32 	%r47, %r20, 128;
	setp.ge.s32 	%p8, %r47, %r2;
	mul.wide.s32 	%rd45, %r47, 4;
	add.s64 	%rd23, %rd13, %rd45;
	add.s64 	%rd24, %rd14, %rd45;
	add.s64 	%rd25, %rd15, %rd45;
	@%p8 bra 	$L__BB11_13;
	ld.global.f32 	%f6, [%rd23];
	ld.global.f32 	%f7, [%rd24];
	fma.rn.f32 	%f8, %f2, %f6, %f7;
	st.global.f32 	[%rd25], %f8;
$L__BB11_13:
	add.s32 	%r48, %r20, 256;
	setp.ge.s32 	%p9, %r48, %r2;
	@%p9 bra 	$L__BB11_15;
	ld.global.f32 	%f9, [%rd23+512];
	ld.global.f32 	%f10, [%rd24+512];
	fma.rn.f32 	%f11, %f2, %f9, %f10;
	st.global.f32 	[%rd25+512], %f11;
$L__BB11_15:
	add.s32 	%r49, %r20, 384;
	setp.ge.s32 	%p10, %r49, %r2;
	@%p10 bra 	$L__BB11_17;
	ld.global.f32 	%f12, [%rd23+1024];
	ld.global.f32 	%f13, [%rd24+1024];
	fma.rn.f32 	%f14, %f2, %f12, %f13;
	st.global.f32 	[%rd25+1024], %f14;
$L__BB11_17:
	add.s32 	%r50, %r20, 512;
	setp.ge.s32 	%p11, %r50, %r2;
	@%p11 bra 	$L__BB11_19;
	ld.global.f32 	%f15, [%rd23+1536];
	ld.global.f32 	%f16, [%rd24+1536];
	fma.rn.f32 	%f17, %f2, %f15, %f16;
	st.global.f32 	[%rd25+1536], %f17;
$L__BB11_19:
	add.s32 	%r51, %r20, 640;
	setp.ge.s32 	%p12, %r51, %r2;
	@%p12 bra 	$L__BB11_21;
	ld.global.f32 	%f18, [%rd23+2048];
	ld.global.f32 	%f19, [%rd24+2048];
	fma.rn.f32 	%f20, %f2, %f18, %f19;
	st.global.f32 	[%rd25+2048], %f20;
$L__BB11_21:
	add.s32 	%r52, %r20, 768;
	setp.ge.s32 	%p13, %r52, %r2;
	@%p13 bra 	$L__BB11_23;
	ld.global.f32 	%f21, [%rd23+2560];
	ld.global.f32 	%f22, [%rd24+2560];
	fma.rn.f32 	%f23, %f2, %f21, %f22;
	st.global.f32 	[%rd25+2560], %f23;
$L__BB11_23:
	add.s32 	%r53, %r20, 896;
	setp.ge.s32 	%p14, %r53, %r2;
	@%p14 bra 	$L__BB11_25;
	ld.global.f32 	%f24, [%rd23+3072];
	ld.global.f32 	%f25, [%rd24+3072];
	fma.rn.f32 	%f26, %f2, %f24, %f25;
	st.global.f32 	[%rd25+3072], %f26;
$L__BB11_25:
	add.s32 	%r71, %r71, 8;
	setp.eq.s32 	%p15, %r71, %r75;
	@%p15 bra 	$L__BB11_26;
	bra.uni 	$L__BB11_9;
$L__BB11_26:
	setp.eq.s32 	%p16, %r10, 0;
	@%p16 bra 	$L__BB11_59;
	and.b32  	%r30, %r42, 3;
	setp.lt.u32 	%p17, %r10, 4;
	@%p17 bra 	$L__BB11_37;
	shl.b32 	%r54, %r75, 7;
	add.s32 	%r31, %r54, %r4;
	setp.ge.s32 	%p18, %r31, %r2;
	@%p18 bra 	$L__BB11_30;
	mul.wide.s32 	%rd46, %r31, 4;
	add.s64 	%rd47, %rd13, %rd46;
	add.s64 	%rd48, %rd14, %rd46;
	ld.global.f32 	%f27, [%rd47];
	ld.global.f32 	%f28, [%rd48];
	fma.rn.f32 	%f29, %f2, %f27, %f28;
	add.s64 	%rd49, %rd15, %rd46;
	st.global.f32 	[%rd49], %f29;
$L__BB11_30:
	add.s32 	%r32, %r31, 128;
	setp.ge.s32 	%p19, %r32, %r2;
	@%p19 bra 	$L__BB11_32;
	mul.wide.s32 	%rd50, %r32, 4;
	add.s64 	%rd51, %rd13, %rd50;
	add.s64 	%rd52, %rd14, %rd50;
	ld.global.f32 	%f30, [%rd51];
	ld.global.f32 	%f31, [%rd52];
	fma.rn.f32 	%f32, %f2, %f30, %f31;
	add.s64 	%rd53, %rd15, %rd50;
	st.global.f32 	[%rd53], %f32;
$L__BB11_32:
	add.s32 	%r33, %r31, 256;
	setp.ge.s32 	%p20, %r33, %r2;
	@%p20 bra 	$L__BB11_34;
	mul.wide.s32 	%rd54, %r33, 4;
	add.s64 	%rd55, %rd13, %rd54;
	add.s64 	%rd56, %rd14, %rd54;
	ld.global.f32 	%f33, [%rd55];
	ld.global.f32 	%f34, [%rd56];
	fma.rn.f32 	%f35, %f2, %f33, %f34;
	add.s64 	%rd57, %rd15, %rd54;
	st.global.f32 	[%rd57], %f35;
$L__BB11_34:
	add.s32 	%r34, %r31, 384;
	setp.ge.s32 	%p21, %r34, %r2;
	@%p21 bra 	$L__BB11_36;
	mul.wide.s32 	%rd58, %r34, 4;
	add.s64 	%rd59, %rd13, %rd58;
	add.s64 	%rd60, %rd14, %rd58;
	ld.global.f32 	%f36, [%rd59];
	ld.global.f32 	%f37, [%rd60];
	fma.rn.f32 	%f38, %f2, %f36, %f37;
	add.s64 	%rd61, %rd15, %rd58;
	st.global.f32 	[%rd61], %f38;
$L__BB11_36:
	add.s32 	%r75, %r75, 4;
$L__BB11_37:
	setp.eq.s32 	%p22, %r30, 0;
	@%p22 bra 	$L__BB11_59;
	setp.eq.s32 	%p23, %r30, 1;
	@%p23 bra 	$L__BB11_44;
	shl.b32 	%r55, %r75, 7;
	add.s32 	%r37, %r55, %r4;
	setp.ge.s32 	%p24, %r37, %r2;
	@%p24 bra 	$L__BB11_41;
	mul.wide.s32 	%rd62, %r37, 4;
	add.s64 	%rd63, %rd13, %rd62;
	add.s64 	%rd64, %rd14, %rd62;
	ld.global.f32 	%f39, [%rd63];
	ld.global.f32 	%f40, [%rd64];
	fma.rn.f32 	%f41, %f2, %f39, %f40;
	add.s64 	%rd65, %rd15, %rd62;
	st.global.f32 	[%rd65], %f41;
$L__BB11_41:
	add.s32 	%r38, %r37, 128;
	setp.ge.s32 	%p25, %r38, %r2;
	@%p25 bra 	$L__BB11_43;
	mul.wide.s32 	%rd66, %r38, 4;
	add.s64 	%rd67, %rd13, %rd66;
	add.s64 	%rd68, %rd14, %rd66;
	ld.global.f32 	%f42, [%rd67];
	ld.global.f32 	%f43, [%rd68];
	fma.rn.f32 	%f44, %f2, %f42, %f43;
	add.s64 	%rd69, %rd15, %rd66;
	st.global.f32 	[%rd69], %f44;
$L__BB11_43:
	add.s32 	%r75, %r75, 2;
$L__BB11_44:
	and.b32  	%r56, %r42, 1;
	setp.eq.b32 	%p26, %r56, 1;
	not.pred 	%p27, %p26;
	@%p27 bra 	$L__BB11_59;
	shl.b32 	%r57, %r75, 7;
	add.s32 	%r41, %r57, %r4;
	setp.ge.s32 	%p28, %r41, %r2;
	@%p28 bra 	$L__BB11_59;
	mul.wide.s32 	%rd70, %r41, 4;
	add.s64 	%rd71, %rd13, %rd70;
	add.s64 	%rd72, %rd14, %rd70;
	ld.global.f32 	%f45, [%rd71];
	ld.global.f32 	%f46, [%rd72];
	fma.rn.f32 	%f47, %f2, %f45, %f46;
	add.s64 	%rd73, %rd15, %rd70;
	st.global.f32 	[%rd73], %f47;
	bra.uni 	$L__BB11_59;
$L__BB11_47:
	setp.lt.s32 	%p29, %r42, 1;
	@%p29 bra 	$L__BB11_59;
	setp.lt.u32 	%p30, %r42, 8;
	mov.b32 	%r73, 0;
	@%p30 bra 	$L__BB11_51;
	and.b32  	%r73, %r42, 2147483640;
	neg.s32 	%r70, %r73;
	mul.wide.u32 	%rd74, %r4, 4;
	add.s64 	%rd16, %rd1, %rd74;
	add.s64 	%rd75, %rd102, 1536;
	add.s64 	%rd18, %rd2, %rd75;
	add.s32 	%r69, %r4, 128;
	add.s64 	%rd19, %rd3, %rd75;
	add.s64 	%rd20, %rd1, %rd75;
$L__BB11_50:
	.pragma "nounroll";
	mul.wide.s32 	%rd76, %r69, 4;
	add.s64 	%rd77, %rd18, %rd76;
	add.s64 	%rd78, %rd19, %rd76;
	add.s64 	%rd79, %rd20, %rd76;
	cvta.to.global.u64 	%rd80, %rd26;
	mul.wide.u32 	%rd81, %r4, 4;
	add.s64 	%rd82, %rd80, %rd81;
	add.s64 	%rd83, %rd82, %rd102;
	cvta.to.global.u64 	%rd84, %rd28;
	add.s64 	%rd85, %rd84, %rd81;
	add.s64 	%rd86, %rd85, %rd102;
	ld.global.f32 	%f48, [%rd83];
	ld.global.f32 	%f49, [%rd86];
	fma.rn.f32 	%f50, %f2, %f48, %f49;
	add.s64 	%rd87, %rd16, %rd102;
	st.global.f32 	[%rd87], %f50;
	ld.global.f32 	%f51, [%rd77+-1536];
	ld.global.f32 	%f52, [%rd78+-1536];
	fma.rn.f32 	%f53, %f2, %f51, %f52;
	st.global.f32 	[%rd79+-1536], %f53;
	ld.global.f32 	%f54, [%rd77+-1024];
	ld.global.f32 	%f55, [%rd78+-1024];
	fma.rn.f32 	%f56, %f2, %f54, %f55;
	st.global.f32 	[%rd79+-1024], %f56;
	ld.global.f32 	%f57, [%rd77+-512];
	ld.global.f32 	%f58, [%rd78+-512];
	fma.rn.f32 	%f59, %f2, %f57, %f58;
	st.global.f32 	[%rd79+-512], %f59;
	ld.global.f32 	%f60, [%rd77];
	ld.global.f32 	%f61, [%rd78];
	fma.rn.f32 	%f62, %f2, %f60, %f61;
	st.global.f32 	[%rd79], %f62;
	ld.global.f32 	%f63, [%rd77+512];
	ld.global.f32 	%f64, [%rd78+512];
	fma.rn.f32 	%f65, %f2, %f63, %f64;
	st.global.f32 	[%rd79+512], %f65;
	ld.global.f32 	%f66, [%rd77+1024];
	ld.global.f32 	%f67, [%rd78+1024];
	fma.rn.f32 	%f68, %f2, %f66, %f67;
	st.global.f32 	[%rd79+1024], %f68;
	ld.global.f32 	%f69, [%rd77+1536];
	ld.global.f32 	%f70, [%rd78+1536];
	fma.rn.f32 	%f71, %f2, %f69, %f70;
	st.global.f32 	[%rd79+1536], %f71;
	add.s32 	%r70, %r70, 8;
	add.s64 	%rd102, %rd102, 4096;
	add.s32 	%r69, %r69, 1024;
	setp.eq.s32 	%p31, %r70, 0;
	@%p31 bra 	$L__BB11_51;
	bra.uni 	$L__BB11_50;
$L__BB11_51:
	and.b32  	%r23, %r42, 7;
	setp.eq.s32 	%p32, %r23, 0;
	@%p32 bra 	$L__BB11_59;
	and.b32  	%r24, %r42, 3;
	setp.lt.u32 	%p33, %r23, 4;
	@%p33 bra 	$L__BB11_54;
	shl.b32 	%r60, %r73, 7;
	add.s32 	%r61, %r60, %r4;
	mul.wide.s32 	%rd88, %r61, 4;
	add.s64 	%rd89, %rd13, %rd88;
	add.s64 	%rd90, %rd14, %rd88;
	ld.global.f32 	%f72, [%rd89];
	ld.global.f32 	%f73, [%rd90];
	fma.rn.f32 	%f74, %f2, %f72, %f73;
	add.s64 	%rd91, %rd15, %rd88;
	st.global.f32 	[%rd91], %f74;
	ld.global.f32 	%f75, [%rd89+512];
	ld.global.f32 	%f76, [%rd90+512];
	fma.rn.f32 	%f77, %f2, %f75, %f76;
	st.global.f32 	[%rd91+512], %f77;
	ld.global.f32 	%f78, [%rd89+1024];
	ld.global.f32 	%f79, [%rd90+1024];
	fma.rn.f32 	%f80, %f2, %f78, %f79;
	st.global.f32 	[%rd91+1024], %f80;
	ld.global.f32 	%f81, [%rd89+1536];
	ld.global.f32 	%f82, [%rd90+1536];
	fma.rn.f32 	%f83, %f2, %f81, %f82;
	st.global.f32 	[%rd91+1536], %f83;
	add.s32 	%r73, %r73, 4;
$L__BB11_54:
	setp.eq.s32 	%p34, %r24, 0;
	@%p34 bra 	$L__BB11_59;
	setp.eq.s32 	%p35, %r24, 1;
	@%p35 bra 	$L__BB11_57;
	shl.b32 	%r62, %r73, 7;
	add.s32 	%r63, %r62, %r4;
	mul.wide.s32 	%rd92, %r63, 4;
	add.s64 	%rd93, %rd13, %rd92;
	add.s64 	%rd94, %rd14, %rd92;
	ld.global.f32 	%f84, [%rd93];
	ld.global.f32 	%f85, [%rd94];
	fma.rn.f32 	%f86, %f2, %f84, %f85;
	add.s64 	%rd95, %rd15, %rd92;
	st.global.f32 	[%rd95], %f86;
	ld.global.f32 	%f87, [%rd93+512];
	ld.global.f32 	%f88, [%rd94+512];
	fma.rn.f32 	%f89, %f2, %f87, %f88;
	st.global.f32 	[%rd95+512], %f89;
	add.s32 	%r73, %r73, 2;
$L__BB11_57:
	and.b32  	%r64, %r42, 1;
	setp.eq.b32 	%p36, %r64, 1;
	not.pred 	%p37, %p36;
	@%p37 bra 	$L__BB11_59;
	shl.b32 	%r65, %r73, 7;
	add.s32 	%r66, %r65, %r4;
	mul.wide.s32 	%rd96, %r66, 4;
	add.s64 	%rd97, %rd13, %rd96;
	add.s64 	%rd98, %rd14, %rd96;
	ld.global.f32 	%f90, [%rd97];
	ld.global.f32 	%f91, [%rd98];
	fma.rn.f32 	%f92, %f2, %f90, %f91;
	add.s64 	%rd99, %rd15, %rd96;
	st.global.f32 	[%rd99], %f92;
$L__BB11_59:
	ret;

}


// ===== COMPILED SASS (sm_100) =====

	.target	sm_100

	.elftype	@"ET_EXEC"


//--------------------- .note.nv.tkinfo           --------------------------
	.section	.note.nv.tkinfo,"",@"SHT_NOTE"
	.sectionflags	@"SHF_NOTE_NV_TKINFO"
	.tkinfo
        /*0018*/ 	.word	0x00000002
        /*0030*/ 	.string	""
        /*0030*/ 	.string	"ptxas"
        /*0030*/ 	.string	"Cuda compilation tools, release 13.0, V13.0.88"
        /*0030*/ 	.string	"Build cuda_13.0.r13.0/compiler.36424714_0"
        /*0030*/ 	.string	"-arch sm_100 -m 64 "



//--------------------- .note.nv.cuinfo           --------------------------
	.section	.note.nv.cuinfo,"",@"SHT_NOTE"
	.sectionflags	@"SHF_NOTE_NV_CUINFO"
        /*0018*/ 	.short	0x0002
        /*001a*/ 	.short	0x0064
        /*001c*/ 	.short	0x0082
	.zero		2


//--------------------- .nv.info                  --------------------------
	.section	.nv.info,"",@"SHT_CUDA_INFO"
	.align	4


	//----- nvinfo : EIATTR_REGCOUNT
	.align		4
        /*0000*/ 	.byte	0x04, 0x2f
        /*0002*/ 	.short	(.L_44 - .L_43)
	.align		4
.L_43:
        /*0004*/ 	.word	index@(_ZN3cub18CUB_300001_SM_10006detail11EmptyKernelIvEEvv)
        /*0008*/ 	.word	0x00000004


	//----- nvinfo : EIATTR_FRAME_SIZE
	.align		4
.L_44:
        /*000c*/ 	.byte	0x04, 0x11
        /*000e*/ 	.short	(.L_46 - .L_45)
	.align		4
.L_45:
        /*0010*/ 	.word	index@(_ZN3cub18CUB_300001_SM_10006detail11EmptyKernelIvEEvv)
        /*0014*/ 	.word	0x00000000


	//----- nvinfo : EIATTR_REGCOUNT
	.align		4
.L_46:
        /*0018*/ 	.byte	0x04, 0x2f
        /*001a*/ 	.short	(.L_48 - .L_47)
	.align		4
.L_47:
        /*001c*/ 	.word	index@(_ZN3cub18CUB_300001_SM_10006detail8for_each13static_kernelINS2_12policy_hub_t12policy_500_tEmN6thrust24THRUST_300001_SM_1000_NS8cuda_cub20__uninitialized_fill7functorINS7_10device_ptrIfEEfEEEEvT0_T1_)
        /*0020*/ 	.word	0x00000008


	//----- nvinfo : EIATTR_FRAME_SIZE
	.align		4
.L_48:
        /*0024*/ 	.byte	0x04, 0x11
        /*0026*/ 	.short	(.L_50 - .L_49)
	.align		4
.L_49:
        /*0028*/ 	.word	index@(_ZN3cub18CUB_300001_SM_10006detail8for_each13static_kernelINS2_12policy_hub_t12policy_500_tEmN6thrust24THRUST_300001_SM_1000_NS8cuda_cub20__uninitialized_fill7functorINS7_10device_ptrIfEEfEEEEvT0_T1_)
        /*002c*/ 	.word	0x00000000


	//----- nvinfo : EIATTR_REGCOUNT
	.align		4
.L_50:
        /*0030*/ 	.byte	0x04, 0x2f
        /*0032*/ 	.short	(.L_52 - .L_51)
	.align		4
.L_51:
        /*0034*/ 	.word	index@(_ZN3cub18CUB_300001_SM_10006detail8for_each13static_kernelINS2_12policy_hub_t12policy_500_tElN6thrust24THRUST_300001_SM_1000_NS8cuda_cub6__fill7functorINS7_6detail15normal_iteratorINS7_10device_ptrIfEEEEfEEEEvT0_T1_)
        /*0038*/ 	.word	0x00000008


	//----- nvinfo : EIATTR_FRAME_SIZE
	.align		4
.L_52:
        /*003c*/ 	.byte	0x04, 0x11
        /*003e*/ 	.short	(.L_54 - .L_53)
	.align		4
.L_53:
        /*0040*/ 	.word	index@(_ZN3cub18CUB_300001_SM_10006detail8for_each13static_kernelINS2_12policy_hub_t12policy_500_tElN6thrust24THRUST_300001_SM_1000_NS8cuda_cub6__fill7functorINS7_6detail15normal_iteratorINS7_10device_ptrIfEEEEfEEEEvT0_T1_)
        /*0044*/ 	.word	0x00000000


	//----- nvinfo : EIATTR_REGCOUNT
	.align		4
.L_54:
        /*0048*/ 	.byte	0x04, 0x2f
        /*004a*/ 	.short	(.L_56 - .L_55)
	.align		4
.L_55:
        /*004c*/ 	.word	index@(_ZN3cub18CUB_300001_SM_10006detail8for_each13static_kernelINS2_12policy_hub_t12policy_500_tElN6thrust24THRUST_300001_SM_1000_NS8cuda_cub10__tabulate7functorINS7_6detail15normal_iteratorINS7_10device_ptrIfEEEENS7_6system6detail7generic6detail22compute_sequence_valueIfvEElEEEEvT0_T1_)
        /*0050*/ 	.word	0x0000000e


	//----- nvinfo : EIATTR_FRAME_SIZE
	.align		4
.L_56:
        /*0054*/ 	.byte	0x04, 0x11
        /*0056*/ 	.short	(.L_58 - .L_57)
	.align		4
.L_57:
        /*0058*/ 	.word	index@(_ZN3cub18CUB_300001_SM_10006detail8for_each13static_kernelINS2_12policy_hub_t12policy_500_tElN6thrust24THRUST_300001_SM_1000_NS8cuda_cub10__tabulate7functorINS7_6detail15normal_iteratorINS7_10device_ptrIfEEEENS7_6system6detail7generic6detail22compute_sequence_valueIfvEElEEEEvT0_T1_)
        /*005c*/ 	.word	0x00000000


	//----- nvinfo : EIATTR_REGCOUNT
	.align		4
.L_58:
        /*0060*/ 	.byte	0x04, 0x2f
        /*0062*/ 	.short	(.L_60 - .L_59)
	.align		4
.L_59:
        /*0064*/ 	.word	index@(_ZN3cub18CUB_300001_SM_10006detail8for_each13static_kernelINS2_12policy_hub_t12policy_500_tElN6thrust24THRUST_300001_SM_1000_NS8cuda_cub6__fill7functorINS7_6detail15normal_iteratorINS7_10device_ptrIfEEEEiEEEEvT0_T1_)
        /*0068*/ 	.word	0x00000008


	//----- nvinfo : EIATTR_FRAME_SIZE
	.align		4
.L_60:
        /*006c*/ 	.byte	0x04, 0x11
        /*006e*/ 	.short	(.L_62 - .L_61)
	.align		4
.L_61:
        /*0070*/ 	.word	index@(_ZN3cub18CUB_300001_SM_10006detail8for_each13static_kernelINS2_12policy_hub_t12policy_500_tElN6thrust24THRUST_300001_SM_1000_NS8cuda_cub6__fill7functorINS7_6detail15normal_iteratorINS7_10device_ptrIfEEEEiEEEEvT0_T1_)
        /*0074*/ 	.word	0x00000000


	//----- nvinfo : EIATTR_REGCOUNT
	.align		4
.L_62:
        /*0078*/ 	.byte	0x04, 0x2f
        /*007a*/ 	.short	(.L_64 - .L_63)
	.align		4
.L_63:
        /*007c*/ 	.word	index@(_ZN3cub18CUB_300001_SM_10006detail8for_each13static_kernelINS2_12policy_hub_t12policy_500_tElN6thrust24THRUST_300001_SM_1000_NS8cuda_cub20__uninitialized_copy7functorINS7_6detail15normal_iteratorINS7_10device_ptrIfEEEENS7_7pointerIfNS8_3tagENS7_11use_defaultESI_EEEEEEvT0_T1_)
        /*0080*/ 	.word	0x0000000c


	//----- nvinfo : EIATTR_FRAME_SIZE
	.align		4
.L_64:
        /*0084*/ 	.byte	0x04, 0x11
        /*0086*/ 	.short	(.L_66 - .L_65)
	.align		4
.L_65:
        /*0088*/ 	.word	index@(_ZN3cub18CUB_300001_SM_10006detail8for_each13static_kernelINS2_12policy_hub_t12policy_500_tElN6thrust24THRUST_300001_SM_1000_NS8cuda_cub20__uninitialized_copy7functorINS7_6detail15normal_iteratorINS7_10device_ptrIfEEEENS7_7pointerIfNS8_3tagENS7_11use_defaultESI_EEEEEEvT0_T1_)
        /*008c*/ 	.word	0x00000000


	//----- nvinfo : EIATTR_REGCOUNT
	.align		4
.L_66:
        /*0090*/ 	.byte	0x04, 0x2f
        /*0092*/ 	.short	(.L_68 - .L_67)
	.align		4
.L_67:
        /*0094*/ 	.word	index@(_ZN3cub18CUB_300001_SM_10006detail9transform16transform_kernelINS2_10policy_hubILb0EN4cuda3std3__45tupleIJN6thrust24THRUST_300001_SM_1000_NS6detail15normal_iteratorINSA_10device_ptrIfEEEESF_EEEE10policy1000EiNS7_10multipliesIfEESF_JPfSL_EEEvT0_iT1_T2_DpNS2_10kernel_argIT3_EE)
        /*0098*/ 	.word	0x00000020


	//----- nvinfo : EIATTR_FRAME_SIZE
	.align		4
.L_68:
        /*009c*/ 	.byte	0x04, 0x11
        /*009e*/ 	.short	(.L_70 - .L_69)
	.align		4
.L_69:
        /*00a0*/ 	.word	index@($__internal_3_$__cuda_sm20_div_u64)
        /*00a4*/ 	.word	0x00000000


	//----- nvinfo : EIATTR_FRAME_SIZE
	.align		4
.L_70:
        /*00a8*/ 	.byte	0x04, 0x11
        /*00aa*/ 	.short	(.L_72 - .L_71)
	.align		4
.L_71:
        /*00ac*/ 	.word	index@(_ZN3cub18CUB_300001_SM_10006detail9transform16transform_kernelINS2_10policy_hubILb0EN4cuda3std3__45tupleIJN6thrust24THRUST_300001_SM_1000_NS6detail15normal_iteratorINSA_10device_ptrIfEEEESF_EEEE10policy1000EiNS7_10multipliesIfEESF_JPfSL_EEEvT0_iT1_T2_DpNS2_10kernel_argIT3_EE)
        /*00b0*/ 	.word	0x00000000


	//----- nvinfo : EIATTR_REGCOUNT
	.align		4
.L_72:
        /*00b4*/ 	.byte	0x04, 0x2f
        /*00b6*/ 	.short	(.L_74 - .L_73)
	.align		4
.L_73:
        /*00b8*/ 	.word	index@(_ZN3cub18CUB_300001_SM_10006detail9transform16transform_kernelINS2_10policy_hubILb0EN4cuda3std3__45tupleIJN6thrust24THRUST_300001_SM_1000_NS6detail15normal_iteratorINSA_10device_ptrIfEEEESF_EEEE10policy1000ElNS7_10multipliesIfEESF_JPfSL_EEEvT0_iT1_T2_DpNS2_10kernel_argIT3_EE)
        /*00bc*/ 	.word	0x00000020


	//----- nvinfo : EIATTR_FRAME_SIZE
	.align		4
.L_74:
        /*00c0*/ 	.byte	0x04, 0x11
        /*00c2*/ 	.short	(.L_76 - .L_75)
	.align		4
.L_75:
        /*00c4*/ 	.word	index@($__internal_2_$__cuda_sm20_div_u64)
        /*00c8*/ 	.word	0x00000000


	//----- nvinfo : EIATTR_FRAME_SIZE
	.align		4
.L_76:
        /*00cc*/ 	.byte	0x04, 0x11
        /*00ce*/ 	.short	(.L_78 - .L_77)
	.align		4
.L_77:
        /*00d0*/ 	.word	index@(_ZN3cub18CUB_300001_SM_10006detail9transform16transform_kernelINS2_10policy_hubILb0EN4cuda3std3__45tupleIJN6thrust24THRUST_300001_SM_1000_NS6detail15normal_iteratorINSA_10device_ptrIfEEEESF_EEEE10policy1000ElNS7_10multipliesIfEESF_JPfSL_EEEvT0_iT1_T2_DpNS2_10kernel_argIT3_EE)
        /*00d4*/ 	.word	0x00000000


	//----- nvinfo : EIATTR_REGCOUNT
	.align		4
.L_78:
        /*00d8*/ 	.byte	0x04, 0x2f
        /*00da*/ 	.short	(.L_80 - .L_79)
	.align		4
.L_79:
        /*00dc*/ 	.word	index@(_ZN3cub18CUB_300001_SM_10006detail9transform16transform_kernelINS2_10policy_hubILb0EN4cuda3std3__45tupleIJN6thrust24THRUST_300001_SM_1000_NS6detail15normal_iteratorINSA_10device_ptrIfEEEESF_EEEE10policy1000EiNS7_4plusIfEESF_JPfSL_EEEvT0_iT1_T2_DpNS2_10kernel_argIT3_EE)
        /*00e0*/ 	.word	0x00000020


	//----- nvinfo : EIATTR_FRAME_SIZE
	.align		4
.L_80:
        /*00e4*/ 	.byte	0x04, 0x11
        /*00e6*/ 	.short	(.L_82 - .L_81)
	.align		4
.L_81:
        /*00e8*/ 	.word	index@($__internal_1_$__cuda_sm20_div_u64)
        /*00ec*/ 	.word	0x00000000


	//----- nvinfo : EIATTR_FRAME_SIZE
	.align		4
.L_82:
        /*00f0*/ 	.byte	0x04, 0x11
        /*00f2*/ 	.short	(.L_84 - .L_83)
	.align		4
.L_83:
        /*00f4*/ 	.word	index@(_ZN3cub18CUB_300001_SM_10006detail9transform16transform_kernelINS2_10policy_hubILb0EN4cuda3std3__45tupleIJN6thrust24THRUST_300001_SM_1000_NS6detail15normal_iteratorINSA_10device_ptrIfEEEESF_EEEE10policy1000EiNS7_4plusIfEESF_JPfSL_EEEvT0_iT1_T2_DpNS2_10kernel_argIT3_EE)
        /*00f8*/ 	.word	0x00000000


	//----- nvinfo : EIATTR_REGCOUNT
	.align		4
.L_84:
        /*00fc*/ 	.byte	0x04, 0x2f
        /*00fe*/ 	.short	(.L_86 - .L_85)
	.align		4
.L_85:
        /*0100*/ 	.word	index@(_ZN3cub18CUB_300001_SM_10006detail9transform16transform_kernelINS2_10policy_hubILb0EN4cuda3std3__45tupleIJN6thrust24THRUST_300001_SM_1000_NS6detail15normal_iteratorINSA_10device_ptrIfEEEESF_EEEE10policy1000ElNS7_4plusIfEESF_JPfSL_EEEvT0_iT1_T2_DpNS2_10kernel_argIT3_EE)
        /*0104*/ 	.word	0x00000020


	//----- nvinfo : EIATTR_FRAME_SIZE
	.align		4
.L_86:
        /*0108*/ 	.byte	0x04, 0x11
        /*010a*/ 	.short	(.L_88 - .L_87)
	.align		4
.L_87:
        /*010c*/ 	.word	index@($__internal_0_$__cuda_sm20_div_u64)
        /*0110*/ 	.word	0x00000000


	//----- nvinfo : EIATTR_FRAME_SIZE
	.align		4
.L_88:
        /*0114*/ 	.byte	0x04, 0x11
        /*0116*/ 	.short	(.L_90 - .L_89)
	.align		4
.L_89:
        /*0118*/ 	.word	index@(_ZN3cub18CUB_300001_SM_10006detail9transform16transform_kernelINS2_10policy_hubILb0EN4cuda3std3__45tupleIJN6thrust24THRUST_300001_SM_1000_NS6detail15normal_iteratorINSA_10device_ptrIfEEEESF_EEEE10policy1000ElNS7_4plusIfEESF_JPfSL_EEEvT0_iT1_T2_DpNS2_10kernel_argIT3_EE)
        /*011c*/ 	.word	0x00000000


	//----- nvinfo : EIATTR_REGCOUNT
	.align		4
.L_90:
        /*0120*/ 	.byte	0x04, 0x2f
        /*0122*/ 	.short	(.L_92 - .L_91)
	.align		4
.L_91:
        /*0124*/ 	.word	index@(_ZN3cub18CUB_300001_SM_10006detail9transform16transform_kernelINS2_10policy_hubILb1EN4cuda3std3__45tupleIJN6thrust24THRUST_300001_SM_1000_NS6detail15normal_iteratorINSA_10device_ptrIfEEEESF_EEEE10policy1000Ei13saxpy_functorSF_JPfSK_EEEvT0_iT1_T2_DpNS2_10kernel_argIT3_EE)
        /*0128*/ 	.word	0x0000001e


	//----- nvinfo : EIATTR_FRAME_SIZE
	.align		4
.L_92:
        /*012c*/ 	.byte	0x04, 0x11
        /*012e*/ 	.short	(.L_94 - .L_93)
	.align		4
.L_93:
        /*0130*/ 	.word	index@(_ZN3cub18CUB_300001_SM_10006detail9transform16transform_kernelINS2_10policy_hubILb1EN4cuda3std3__45tupleIJN6thrust24THRUST_300001_SM_1000_NS6detail15normal_iteratorINSA_10device_ptrIfEEEESF_EEEE10policy1000Ei13saxpy_functorSF_JPfSK_EEEvT0_iT1_T2_DpNS2_10kernel_argIT3_EE)
        /*0134*/ 	.word	0x00000000


	//----- nvinfo : EIATTR_REGCOUNT
	.align		4
.L_94:
        /*0138*/ 	.byte	0x04, 0x2f
        /*013a*/ 	.short	(.L_96 - .L_95)
	.align		4
.L_95:
        /*013c*/ 	.word	index@(_ZN3cub18CUB_300001_SM_10006detail9transform16transform_kernelINS2_10policy_hubILb1EN4cuda3std3__45tupleIJN6thrust24THRUST_300001_SM_1000_NS6detail15normal_iteratorINSA_10device_ptrIfEEEESF_EEEE10policy1000El13saxpy_functorSF_JPfSK_EEEvT0_iT1_T2_DpNS2_10kernel_argIT3_EE)
        /*0140*/ 	.word	0x00000020


	//----- nvinfo : EIATTR_FRAME_SIZE
	.align		4
.L_96:
        /*0144*/ 	.byte	0x04, 0x11
        /*0146*/ 	.short	(.L_98 - .L_97)
	.align		4
.L_97:
        /*0148*/ 	.word	index@(_ZN3cub18CUB_300001_SM_10006detail9transform16transform_kernelINS2_10policy_hubILb1EN4cuda3std3__45tupleIJN6thrust24THRUST_300001_SM_1000_NS6detail15normal_iteratorINSA_10device_ptrIfEEEESF_EEEE10policy1000El13saxpy_functorSF_JPfSK_EEEvT0_iT1_T2_DpNS2_10kernel_argIT3_EE)
        /*014c*/ 	.word	0x00000000


	//----- nvinfo : EIATTR_MIN_STACK_SIZE
	.align		4
.L_98:
        /*0150*/ 	.byte	0x04, 0x12
        /*0152*/ 	.short	(.L_100 - .L_99)
	.align		4
.L_99:
        /*0154*/ 	.word	index@(_ZN3cub18CUB_300001_SM_10006detail9transform16transform_kernelINS2_10policy_hubILb1EN4cuda3std3__45tupleIJN6thrust24THRUST_300001_SM_1000_NS6detail15normal_iteratorINSA_10device_ptrIfEEEESF_EEEE10policy1000El13saxpy_functorSF_JPfSK_EEEvT0_iT1_T2_DpNS2_10kernel_argIT3_EE)
        /*0158*/ 	.word	0x00000000


	//----- nvinfo : EIATTR_MIN_STACK_SIZE
	.align		4
.L_100:
        /*015c*/ 	.byte	0x04, 0x12
        /*015e*/ 	.short	(.L_102 - .L_101)
	.align		4
.L_101:
        /*0160*/ 	.word	index@(_ZN3cub18CUB_300001_SM_10006detail9transform16transform_kernelINS2_10policy_hubILb1EN4cuda3std3__45tupleIJN6thrust24THRUST_300001_SM_1000_NS6detail15normal_iteratorINSA_10device_ptrIfEEEESF_EEEE10policy1000Ei13saxpy_functorSF_JPfSK_EEEvT0_iT1_T2_DpNS2_10kernel_argIT3_EE)
        /*0164*/ 	.word	0x00000000


	//----- nvinfo : EIATTR_MIN_STACK_SIZE
	.align		4
.L_102:
        /*0168*/ 	.byte	0x04, 0x12
        /*016a*/ 	.short	(.L_104 - .L_103)
	.align		4
.L_103:
        /*016c*/ 	.word	index@(_ZN3cub18CUB_300001_SM_10006detail9transform16transform_kernelINS2_10policy_hubILb0EN4cuda3std3__45tupleIJN6thrust24THRUST_300001_SM_1000_NS6detail15normal_iteratorINSA_10device_ptrIfEEEESF_EEEE10policy1000ElNS7_4plusIfEESF_JPfSL_EEEvT0_iT1_T2_DpNS2_10kernel_argIT3_EE)
        /*0170*/ 	.word	0x00000000


	//----- nvinfo : EIATTR_MIN_STACK_SIZE
	.align		4
.L_104:
        /*0174*/ 	.byte	0x04, 0x12
        /*0176*/ 	.short	(.L_106 - .L_105)
	.align		4
.L_105:
        /*0178*/ 	.word	index@(_ZN3cub18CUB_300001_SM_10006detail9transform16transform_kernelINS2_10policy_hubILb0EN4cuda3std3__45tupleIJN6thrust24THRUST_300001_SM_1000_NS6detail15normal_iteratorINSA_10device_ptrIfEEEESF_EEEE10policy1000EiNS7_4plusIfEESF_JPfSL_EEEvT0_iT1_T2_DpNS2_10kernel_argIT3_EE)
        /*017c*/ 	.word	0x00000000


	//----- nvinfo : EIATTR_MIN_STACK_SIZE
	.align		4
.L_106:
        /*0180*/ 	.byte	0x04, 0x12
        /*0182*/ 	.short	(.L_108 - .L_107)
	.align		4
.L_107:
        /*0184*/ 	.word	index@(_ZN3cub18CUB_300001_SM_10006detail9transform16transform_kernelINS2_10policy_hubILb0EN4cuda3std3__45tupleIJN6thrust24THRUST_300001_SM_1000_NS6detail15normal_iteratorINSA_10device_ptrIfEEEESF_EEEE10policy1000ElNS7_10multipliesIfEESF_JPfSL_EEEvT0_iT1_T2_DpNS2_10kernel_argIT3_EE)
        /*0188*/ 	.word	0x00000000


	//----- nvinfo : EIATTR_MIN_STACK_SIZE
	.align		4
.L_108:
        /*018c*/ 	.byte	0x04, 0x12
        /*018e*/ 	.short	(.L_110 - .L_109)
	.align		4
.L_109:
        /*0190*/ 	.word	index@(_ZN3cub18CUB_300001_SM_10006detail9transform16transform_kernelINS2_10policy_hubILb0EN4cuda3std3__45tupleIJN6thrust24THRUST_300001_SM_1000_NS6detail15normal_iteratorINSA_10device_ptrIfEEEESF_EEEE10policy1000EiNS7_10multipliesIfEESF_JPfSL_EEEvT0_iT1_T2_DpNS2_10kernel_argIT3_EE)
        /*0194*/ 	.word	0x00000000


	//----- nvinfo : EIATTR_MIN_STACK_SIZE
	.align		4
.L_110:
        /*0198*/ 	.byte	0x04, 0x12
        /*019a*/ 	.short	(.L_112 - .L_111)
	.align		4
.L_111:
        /*019c*/ 	.word	index@(_ZN3cub18CUB_300001_SM_10006detail8for_each13static_kernelINS2_12policy_hub_t12policy_500_tElN6thrust24THRUST_300001_SM_1000_NS8cuda_cub20__uninitialized_copy7functorINS7_6detail15normal_iteratorINS7_10device_ptrIfEEEENS7_7pointerIfNS8_3tagENS7_11use_defaultESI_EEEEEEvT0_T1_)
        /*01a0*/ 	.word	0x00000000


	//----- nvinfo : EIATTR_MIN_STACK_SIZE
	.align		4
.L_112:
        /*01a4*/ 	.byte	0x04, 0x12
        /*01a6*/ 	.short	(.L_114 - .L_113)
	.align		4
.L_113:
        /*01a8*/ 	.word	index@(_ZN3cub18CUB_300001_SM_10006detail8for_each13static_kernelINS2_12policy_hub_t12policy_500_tElN6thrust24THRUST_300001_SM_1000_NS8cuda_cub6__fill7functorINS7_6detail15normal_iteratorINS7_10device_ptrIfEEEEiEEEEvT0_T1_)
        /*01ac*/ 	.word	0x00000000


	//----- nvinfo : EIATTR_MIN_STACK_SIZE
	.align		4
.L_114:
        /*01b0*/ 	.byte	0x04, 0x12
        /*01b2*/ 	.short	(.L_116 - .L_115)
	.align		4
.L_115:
        /*01b4*/ 	.word	index@(_ZN3cub18CUB_300001_SM_10006detail8for_each13static_kernelINS2_12policy_hub_t12policy_500_tElN6thrust24THRUST_300001_SM_1000_NS8cuda_cub10__tabulate7functorINS7_6detail15normal_iteratorINS7_10device_ptrIfEEEENS7_6system6detail7generic6detail22compute_sequence_valueIfvEElEEEEvT0_T1_)
        /*01b8*/ 	.word	0x00000000


	//----- nvinfo : EIATTR_MIN_STACK_SIZE
	.align		4
.L_116:
        /*01bc*/ 	.byte	0x04, 0x12
        /*01be*/ 	.short	(.L_118 - .L_117)
	.align		4
.L_117:
        /*01c0*/ 	.word	index@(_ZN3cub18CUB_300001_SM_10006detail8for_each13static_kernelINS2_12policy_hub_t12policy_500_tElN6thrust24THRUST_300001_SM_1000_NS8cuda_cub6__fill7functorINS7_6detail15normal_iteratorINS7_10device_ptrIfEEEEfEEEEvT0_T1_)
        /*01c4*/ 	.word	0x00000000


	//----- nvinfo : EIATTR_MIN_STACK_SIZE
	.align		4
.L_118:
        /*01c8*/ 	.byte	0x04, 0x12
        /*01ca*/ 	.short	(.L_120 - .L_119)
	.align		4
.L_119:
        /*01cc*/ 	.word	index@(_ZN3cub18CUB_300001_SM_10006detail8for_each13static_kernelINS2_12policy_hub_t12policy_500_tEmN6thrust24THRUST_300001_SM_1000_NS8cuda_cub20__uninitialized_fill7functorINS7_10device_ptrIfEEfEEEEvT0_T1_)
        /*01d0*/ 	.word	0x00000000


	//----- nvinfo : EIATTR_MIN_STACK_SIZE
	.align		4
.L_120:
        /*01d4*/ 	.byte	0x04, 0x12
        /*01d6*/ 	.short	(.L_122 - .L_121)
	.align		4
.L_121:
        /*01d8*/ 	.word	index@(_ZN3cub18CUB_300001_SM_10006detail11EmptyKernelIvEEvv)
        /*01dc*/ 	.word	0x00000000
.L_122:


//--------------------- .nv.compat                --------------------------
	.section	.nv.compat,"",@"SHT_CUDA_COMPAT_INFO"
	.align	4
        /*0000*/ 	.byte	0x02, 0x09, 0x00, 0x00, 0x02, 0x02, 0x02, 0x00, 0x02, 0x05, 0x05, 0x00, 0x03, 0x07, 0x01, 0x01
        /*0010*/ 	.byte	0x02, 0x03, 0x00, 0x00, 0x02, 0x06, 0x01, 0x00, 0x04, 0x0b, 0x08, 0x00, 0x09, 0x00, 0x00, 0x00
        /*0020*/ 	.byte	0x00, 0x00, 0x00, 0x00


//--------------------- .nv.info._ZN3cub18CUB_300001_SM_10006detail9transform16transform_kernelINS2_10policy_hubILb1EN4cuda3std3__45tupleIJN6thrust24THRUST_300001_SM_1000_NS6detail15normal_iteratorINSA_10device_ptrIfEEEESF_EEEE10policy1000El13saxpy_functorSF_JPfSK_EEEvT0_iT1_T2_DpNS2_10kernel_argIT3_EE --------------------------
	.section	.nv.info._ZN3cub18CUB_300001_SM_10006detail9transform16transform_kernelINS2_10policy_hubILb1EN4cuda3std3__45tupleIJN6thrust24THRUST_300001_SM_1000_NS6detail15normal_iteratorINSA_10device_ptrIfEEEESF_EEEE10policy1000El13saxpy_functorSF_JPfSK_EEEvT0_iT1_T2_DpNS2_10kernel_argIT3_EE,"",@"SHT_CUDA_INFO"
	.sectionflags	@""
	.align	4


	//----- nvinfo : EIATTR_CUDA_API_VERSION
	.align		4
        /*0000*/ 	.byte	0x04, 0x37
        /*0002*/ 	.short	(.L_124 - .L_123)
.L_123:
        /*0004*/ 	.word	0x00000082


	//----- nvinfo : EIATTR_KPARAM_INFO
	.align		4
.L_124:
        /*0008*/ 	.byte	0x04, 0x17
        /*000a*/ 	.short	(.L_126 - .L_125)
.L_125:
        /*000c*/ 	.word	0x00000000
        /*0010*/ 	.short	0x0005
        /*0012*/ 	.short	0x0028
        /*0014*/ 	.byte	0x00, 0xf0, 0x41, 0x00


	//----- nvinfo : EIATTR_KPARAM_INFO
	.align		4
.L_126:
        /*0018*/ 	.byte	0x04, 0x17
        /*001a*/ 	.short	(.L_128 - .L_127)
.L_127:
        /*001c*/ 	.word	0x00000000
        /*0020*/ 	.short	0x0004
        /*0022*/ 	.short	0x0018
        /*0024*/ 	.byte	0x00, 0xf0, 0x41, 0x00


	//----- nvinfo : EIATTR_KPARAM_INFO
	.align		4
.L_128:
        /*0028*/ 	.byte	0x04, 0x17
        /*002a*/ 	.short	(.L_130 - .L_129)
.L_129:
        /*002c*/ 	.word	0x00000000
        /*0030*/ 	.short	0x0003
        /*0032*/ 	.short	0x0010
        /*0034*/ 	.byte	0x00, 0xf0, 0x21, 0x00


	//----- nvinfo : EIATTR_KPARAM_INFO
	.align		4
.L_130:
        /*0038*/ 	.byte	0x04, 0x17
        /*003a*/ 	.short	(.L_132 - .L_131)
.L_131:
        /*003c*/ 	.word	0x00000000
        /*0040*/ 	.short	0x0002
        /*0042*/ 	.short	0x000c
        /*0044*/ 	.byte	0x00, 0xf0, 0x11, 0x00


	//----- nvinfo : EIATTR_KPARAM_INFO
	.align		4
.L_132:
        /*0048*/ 	.byte	0x04, 0x17
        /*004a*/ 	.short	(.L_134 - .L_133)
.L_133:
        /*004c*/ 	.word	0x00000000
        /*0050*/ 	.short	0x0001
        /*0052*/ 	.short	0x0008
        /*0054*/ 	.byte	0x00, 0xf0, 0x11, 0x00


	//----- nvinfo : EIATTR_KPARAM_INFO
	.align		4
.L_134:
        /*0058*/ 	.byte	0x04, 0x17
        /*005a*/ 	.short	(.L_136 - .L_135)
.L_135:
        /*005c*/ 	.word	0x00000000
        /*0060*/ 	.short	0x0000
        /*0062*/ 	.short	0x0000
        /*0064*/ 	.byte	0x00, 0xf0, 0x21, 0x00


	//----- nvinfo : EIATTR_SPARSE_MMA_MASK
	.align		4
.L_136:
        /*0068*/ 	.byte	0x03, 0x50
        /*006a*/ 	.short	0x0000


	//----- nvinfo : EIATTR_MAXREG_COUNT
	.align		4
        /*006c*/ 	.byte	0x03, 0x1b
        /*006e*/ 	.short	0x00ff


	//----- nvinfo : EIATTR_MERCURY_ISA_VERSION
	.align		4
        /*0070*/ 	.byte	0x03, 0x5f
        /*0072*/ 	.short	0x0101


	//----- nvinfo : EIATTR_VRC_CTA_INIT_COUNT
	.align		4
        /*0074*/ 	.byte	0x02, 0x4a
	.zero		1
	.zero		1


	//----- nvinfo : EIATTR_EXIT_INSTR_OFFSETS
	.align		4
        /*0078*/ 	.byte	0x04, 0x1c
        /*007a*/ 	.short	(.L_138 - .L_137)


	//   ....[0]....
.L_137:
        /*007c*/ 	.word	0x000003e0


	//   ....[1]....
        /*0080*/ 	.word	0x00000c90


	//   ....[2]....
        /*0084*/ 	.word	0x00000f80


	//   ....[3]....
        /*0088*/ 	.word	0x00001120


	//   ....[4]....
        /*008c*/ 	.word	0x00001150


	//   ....[5]....
        /*0090*/ 	.word	0x000011e0


	//   ....[6]....
        /*0094*/ 	.word	0x00001200


	//   ....[7]....
        /*0098*/ 	.word	0x000016d0


	//   ....[8]....
        /*009c*/ 	.word	0x00001930


	//   ....[9]....
        /*00a0*/ 	.word	0x00001a60


	//   ....[10]....
        /*00a4*/ 	.word	0x00001b00


	//----- nvinfo : EIATTR_MAX_THREADS
	.align		4
.L_138:
        /*00a8*/ 	.byte	0x04, 0x05
        /*00aa*/ 	.short	(.L_140 - .L_139)
.L_139:
        /*00ac*/ 	.word	0x00000080
        /*00b0*/ 	.word	0x00000001
        /*00b4*/ 	.word	0x00000001


	//----- nvinfo : EIATTR_CRS_STACK_SIZE
	.align		4
.L_140:
        /*00b8*/ 	.byte	0x04, 0x1e
        /*00ba*/ 	.short	(.L_142 - .L_141)
.L_141:
        /*00bc*/ 	.word	0x00000000


	//----- nvinfo : EIATTR_CBANK_PARAM_SIZE
	.align		4
.L_142:
        /*00c0*/ 	.byte	0x03, 0x19
        /*00c2*/ 	.short	0x0038


	//----- nvinfo : EIATTR_PARAM_CBANK
	.align		4
        /*00c4*/ 	.byte	0x04, 0x0a
        /*00c6*/ 	.short	(.L_144 - .L_143)
	.align		4
.L_143:
        /*00c8*/ 	.word	index@(.nv.constant0._ZN3cub18CUB_300001_SM_10006detail9transform16transform_kernelINS2_10policy_hubILb1EN4cuda3std3__45tupleIJN6thrust24THRUST_300001_SM_1000_NS6detail15normal_iteratorINSA_10device_ptrIfEEEESF_EEEE10policy1000El13saxpy_functorSF_JPfSK_EEEvT0_iT1_T2_DpNS2_10kernel_argIT3_EE)
        /*00cc*/ 	.short	0x0380
        /*00ce*/ 	.short	0x0038


	//----- nvinfo : EIATTR_SW_WAR
	.align		4
.L_144:
        /*00d0*/ 	.byte	0x04, 0x36
        /*00d2*/ 	.short	(.L_146 - .L_145)
.L_145:
        /*00d4*/ 	.word	0x00000008
.L_146:


//--------------------- .nv.info._ZN3cub18CUB_300001_SM_10006detail9transform16transform_kernelINS2_10policy_hubILb1EN4cuda3std3__45tupleIJN6thrust24THRUST_300001_SM_1000_NS6detail15normal_iteratorINSA_10device_ptrIfEEEESF_EEEE10policy1000Ei13saxpy_functorSF_JPfSK_EEEvT0_iT1_T2_DpNS2_10kernel_argIT3_EE --------------------------
	.section	.nv.info._ZN3cub18CUB_300001_SM_10006detail9transform16transform_kernelINS2_10policy_hubILb1EN4cuda3std3__45tupleIJN6thrust24THRUST_300001_SM_1000_NS6detail15normal_iteratorINSA_10device_ptrIfEEEESF_EEEE10policy1000Ei13saxpy_functorSF_JPfSK_EEEvT0_iT1_T2_DpNS2_10kernel_argIT3_EE,"",@"SHT_CUDA_INFO"
	.sectionflags	@""
	.align	4


	//----- nvinfo : EIATTR_CUDA_API_VERSION
	.align		4
        /*0000*/ 	.byte	0x04, 0x37
        /*0002*/ 	.short	(.L_148 - .L_147)
.L_147:
        /*0004*/ 	.word	0x00000082


	//----- nvinfo : EIATTR_KPARAM_INFO
	.align		4
.L_148:
        /*0008*/ 	.byte	0x04, 0x17
        /*000a*/ 	.short	(.L_150 - .L_149)
.L_149:
        /*000c*/ 	.word	0x00000000
        /*0010*/ 	.short	0x0005
        /*0012*/ 	.short	0x0028
        /*0014*/ 	.byte	0x00, 0xf0, 0x41, 0x00


	//----- nvinfo : EIATTR_KPARAM_INFO
	.align		4
.L_150:
        /*0018*/ 	.byte	0x04, 0x17
        /*001a*/ 	.short	(.L_152 - .L_151)
.L_151:
        /*001c*/ 	.word	0x00000000
        /*0020*/ 	.short	0x0004
        /*0022*/ 	.short	0x0018
        /*0024*/ 	.byte	0x00, 0xf0, 0x41, 0x00


	//----- nvinfo : EIATTR_KPARAM_INFO
	.align		4
.L_152:
        /*0028*/ 	.byte	0x04, 0x17
        /*002a*/ 	.short	(.L_154 - .L_153)
.L_153:
        /*002c*/ 	.word	0x00000000
        /*0030*/ 	.short	0x0003
        /*0032*/ 	.short	0x0010
        /*0034*/ 	.byte	0x00, 0xf0, 0x21, 0x00


	//----- nvinfo : EIATTR_KPARAM_INFO
	.align		4
.L_154:
        /*0038*/ 	.byte	0x04, 0x17
        /*003a*/ 	.short	(.L_156 - .L_155)
.L_155:
        /*003c*/ 	.word	0x00000000
        /*0040*/ 	.short	0x0002
        /*0042*/ 	.short	0x0008
        /*0044*/ 	.byte	0x00, 0xf0, 0x11, 0x00


	//----- nvinfo : EIATTR_KPARAM_INFO
	.align		4
.L_156:
        /*0048*/ 	.byte	0x04, 0x17
        /*004a*/ 	.short	(.L_158 - .L_157)
.L_157:
        /*004c*/ 	.word	0x00000000
        /*0050*/ 	.short	0x0001
        /*0052*/ 	.short	0x0004
        /*0054*/ 	.byte	0x00, 0xf0, 0x11, 0x00


	//----- nvinfo : EIATTR_KPARAM_INFO
	.align		4
.L_158:
        /*0058*/ 	.byte	0x04, 0x17
        /*005a*/ 	.short	(.L_160 - .L_159)
.L_159:
        /*005c*/ 	.word	0x00000000
        /*0060*/ 	.short	0x0000
        /*0062*/ 	.short	0x0000
        /*0064*/ 	.byte	0x00, 0xf0, 0x11, 0x00


	//----- nvinfo : EIATTR_SPARSE_MMA_MASK
	.align		4
.L_160:
        /*0068*/ 	.byte	0x03, 0x50
        /*006a*/ 	.short	0x0000


	//----- nvinfo : EIATTR_MAXREG_COUNT
	.align		4
        /*006c*/ 	.byte	0x03, 0x1b
        /*006e*/ 	.short	0x00ff


	//----- nvinfo : EIATTR_MERCURY_ISA_VERSION
	.align		4
        /*0070*/ 	.byte	0x03, 0x5f
        /*0072*/ 	.short	0x0101


	//----- nvinfo : EIATTR_VRC_CTA_INIT_COUNT
	.align		4
        /*0074*/ 	.byte	0x02, 0x4a
	.zero		1
	.zero		1


	//----- nvinfo : EIATTR_EXIT_INSTR_OFFSETS
	.align		4
        /*0078*/ 	.byte	0x04, 0x1c
        /*007a*/ 	.short	(.L_162 - .L_161)


	//   ....[0]....
.L_161:
        /*007c*/ 	.word	0x000002f0


	//   ....[1]....
        /*0080*/ 	.word	0x00000800


	//   ....[2]....
        /*0084*/ 	.word	0x00000a60


	//   ....[3]....
        /*0088*/ 	.word	0x00000ba0


	//   ....[4]....
        /*008c*/ 	.word	0x00000c50


	//   ....[5]....
        /*0090*/ 	.word	0x00000c80


	//   ....[6]....
        /*0094*/ 	.word	0x00001200


	//   ....[7]....
        /*0098*/ 	.word	0x00001530


	//   ....[8]....
        /*009c*/ 	.word	0x000016f0


	//   ....[9]....
        /*00a0*/ 	.word	0x00001720


	//   ....[10]....
        /*00a4*/ 	.word	0x000017c0


	//----- nvinfo : EIATTR_MAX_THREADS
	.align		4
.L_162:
        /*00a8*/ 	.byte	0x04, 0x05
        /*00aa*/ 	.short	(.L_164 - .L_163)
.L_163:
        /*00ac*/ 	.word	0x00000080
        /*00b0*/ 	.word	0x00000001
        /*00b4*/ 	.word	0x00000001


	//----- nvinfo : EIATTR_CRS_STACK_SIZE
	.align		4
.L_164:
        /*00b8*/ 	.byte	0x04, 0x1e
        /*00ba*/ 	.short	(.L_166 - .L_165)
.L_165:
        /*00bc*/ 	.word	0x00000000


	//----- nvinfo : EIATTR_CBANK_PARAM_SIZE
	.align		4
.L_166:
        /*00c0*/ 	.byte	0x03, 0x19
        /*00c2*/ 	.short	0x0038


	//----- nvinfo : EIATTR_PARAM_CBANK
	.align		4
        /*00c4*/ 	.byte	0x04, 0x0a
        /*00c6*/ 	.short	(.L_168 - .L_167)
	.align		4
.L_167:
        /*00c8*/ 	.word	index@(.nv.constant0._ZN3cub18CUB_300001_SM_10006detail9transform16transform_kernelINS2_10policy_hubILb1EN4cuda3std3__45tupleIJN6thrust24THRUST_300001_SM_1000_NS6detail15normal_iteratorINSA_10device_ptrIfEEEESF_EEEE10policy1000Ei13saxpy_functorSF_JPfSK_EEEvT0_iT1_T2_DpNS2_10kernel_argIT3_EE)
        /*00cc*/ 	.short	0x0380
        /*00ce*/ 	.short	0x0038


	//----- nvinfo : EIATTR_SW_WAR
	.align		4
.L_168:
        /*00d0*/ 	.byte	0x04, 0x36
        /*00d2*/ 	.short	(.L_170 - .L_169)
.L_169:
        /*00d4*/ 	.word	0x00000008
.L_170:


//--------------------- .nv.info._ZN3cub18CUB_300001_SM_10006detail9transform16transform_kernelINS2_10policy_hubILb0EN4cuda3std3__45tupleIJN6thrust24THRUST_300001_SM_1000_NS6detail15normal_iteratorINSA_10device_ptrIfEEEESF_EEEE10policy1000ElNS7_4plusIfEESF_JPfSL_EEEvT0_iT1_T2_DpNS2_10kernel_argIT3_EE --------------------------
	.section	.nv.info._ZN3cub18CUB_300001_SM_10006detail9transform16transform_kernelINS2_10policy_hubILb0EN4cuda3std3__45tupleIJN6thrust24THRUST_300001_SM_1000_NS6detail15normal_iteratorINSA_10device_ptrIfEEEESF_EEEE10policy1000ElNS7_4plusIfEESF_JPfSL_EEEvT0_iT1_T2_DpNS2_10kernel_argIT3_EE,"",@"SHT_CUDA_INFO"
	.sectionflags	@""
	.align	4


	//----- nvinfo : EIATTR_CUDA_API_VERSION
	.align		4
        /*0000*/ 	.byte	0x04, 0x37
        /*0002*/ 	.short	(.L_172 - .L_171)
.L_171:
        /*0004*/ 	.word	0x00000082


	//----- nvinfo : EIATTR_KPARAM_INFO
	.align		4
.L_172:
        /*0008*/ 	.byte	0x04, 0x17
        /*000a*/ 	.short	(.L_174 - .L_173)
.L_173:
        /*000c*/ 	.word	0x00000000
        /*0010*/ 	.short	0x0005
        /*0012*/ 	.short	0x0028
        /*0014*/ 	.byte	0x00, 0xf0, 0x41, 0x00


	//----- nvinfo : EIATTR_KPARAM_INFO
	.align		4
.L_174:
        /*0018*/ 	.byte	0x04, 0x17
        /*001a*/ 	.short	(.L_176 - .L_175)
.L_175:
        /*001c*/ 	.word	0x00000000
        /*0020*/ 	.short	0x0004
        /*0022*/ 	.short	0x0018
        /*0024*/ 	.byte	0x00, 0xf0, 0x41, 0x00


	//----- nvinfo : EIATTR_KPARAM_INFO
	.align		4
.L_176:
        /*0028*/ 	.byte	0x04, 0x17
        /*002a*/ 	.short	(.L_178 - .L_177)
.L_177:
        /*002c*/ 	.word	0x00000000
        /*0030*/ 	.short	0x0003
        /*0032*/ 	.short	0x0010
        /*0034*/ 	.byte	0x00, 0xf0, 0x21, 0x00


	//----- nvinfo : EIATTR_KPARAM_INFO
	.align		4
.L_178:
        /*0038*/ 	.byte	0x04, 0x17
        /*003a*/ 	.short	(.L_180 - .L_179)
.L_179:
        /*003c*/ 	.word	0x00000000
        /*0040*/ 	.short	0x0002
        /*0042*/ 	.short	0x000c
        /*0044*/ 	.byte	0x00, 0xf0, 0x05, 0x00


	//----- nvinfo : EIATTR_KPARAM_INFO
	.align		4
.L_180:
        /*0048*/ 	.byte	0x04, 0x17
        /*004a*/ 	.short	(.L_182 - .L_181)
.L_181:
        /*004c*/ 	.word	0x00000000
        /*0050*/ 	.short	0x0001
        /*0052*/ 	.short	0x0008
        /*0054*/ 	.byte	0x00, 0xf0, 0x11, 0x00


	//----- nvinfo : EIATTR_KPARAM_INFO
	.align		4
.L_182:
        /*0058*/ 	.byte	0x04, 0x17
        /*005a*/ 	.short	(.L_184 - .L_183)
.L_183:
        /*005c*/ 	.word	0x00000000
        /*0060*/ 	.short	0x0000
        /*0062*/ 	.short	0x0000
        /*0064*/ 	.byte	0x00, 0xf0, 0x21, 0x00


	//----- nvinfo : EIATTR_SPARSE_MMA_MASK
	.align		4
.L_184:
        /*0068*/ 	.byte	0x03, 0x50
        /*006a*/ 	.short	0x0000


	//----- nvinfo : EIATTR_MAXREG_COUNT
	.align		4
        /*006c*/ 	.byte	0x03, 0x1b
        /*006e*/ 	.short	0x00ff


	//----- nvinfo : EIATTR_NUM_BARRIERS
	.align		4
        /*0070*/ 	.byte	0x02, 0x4c
        /*0072*/ 	.byte	0x01
	.zero		1


	//----- nvinfo : EIATTR_MERCURY_ISA_VERSION
	.align		4
        /*0074*/ 	.byte	0x03, 0x5f
        /*0076*/ 	.short	0x0101


	//----- nvinfo : EIATTR_COOP_GROUP_MASK_REGIDS
	.align		4
        /*0078*/ 	.byte	0x04, 0x29
        /*007a*/ 	.short	(.L_186 - .L_185)


	//   ....[0]....
.L_185:
        /*007c*/ 	.word	0xffffffff


	//----- nvinfo : EIATTR_COOP_GROUP_INSTR_OFFSETS
	.align		4
.L_186:
        /*0080*/ 	.byte	0x04, 0x28
        /*0082*/ 	.short	(.L_188 - .L_187)


	//   ....[0]....
.L_187:
        /*0084*/ 	.word	0x000019c0


	//----- nvinfo : EIATTR_VRC_CTA_INIT_COUNT
	.align		4
.L_188:
        /*0088*/ 	.byte	0x02, 0x4a
	.zero		1
	.zero		1


	//----- nvinfo : EIATTR_MBARRIER_INSTR_OFFSETS
	.align		4
        /*008c*/ 	.byte	0x04, 0x39
        /*008e*/ 	.short	(.L_190 - .L_189)


	//   ....[0]....
.L_189:
        /*0090*/ 	.word	0x000002d0
        /*0094*/ 	.word	0x000000ff
        /*0098*/ 	.word	0x00000000
        /*009c*/ 	.short	0x0100
        /*009e*/ 	.byte	0x11
	.zero		1


	//   ....[1]....
        /*00a0*/ 	.word	0x000004a0
        /*00a4*/ 	.word	0x000000ff
        /*00a8*/ 	.word	0x00000000
        /*00ac*/ 	.short	0x010a
        /*00ae*/ 	.byte	0x04
	.zero		1


	//----- nvinfo : EIATTR_NUM_MBARRIERS
	.align		4
.L_190:
        /*00b0*/ 	.byte	0x03, 0x38
        /*00b2*/ 	.short	0x0001


	//----- nvinfo : EIATTR_EXIT_INSTR_OFFSETS
	.align		4
        /*00b4*/ 	.byte	0x04, 0x1c
        /*00b6*/ 	.short	(.L_192 - .L_191)


	//   ....[0]....
.L_191:
        /*00b8*/ 	.word	0x00001a10


	//   ....[1]....
        /*00bc*/ 	.word	0x00001c00


	//   ....[2]....
        /*00c0*/ 	.word	0x00001c30


	//   ....[3]....
        /*00c4*/ 	.word	0x00001dd0


	//----- nvinfo : EIATTR_MAX_THREADS
	.align		4
.L_192:
        /*00c8*/ 	.byte	0x04, 0x05
        /*00ca*/ 	.short	(.L_194 - .L_193)
.L_193:
        /*00cc*/ 	.word	0x00000080
        /*00d0*/ 	.word	0x00000001
        /*00d4*/ 	.word	0x00000001


	//----- nvinfo : EIATTR_CRS_STACK_SIZE
	.align		4
.L_194:
        /*00d8*/ 	.byte	0x04, 0x1e
        /*00da*/ 	.short	(.L_196 - .L_195)
.L_195:
        /*00dc*/ 	.word	0x00000000


	//----- nvinfo : EIATTR_CBANK_PARAM_SIZE
	.align		4
.L_196:
        /*00e0*/ 	.byte	0x03, 0x19
        /*00e2*/ 	.short	0x0038


	//----- nvinfo : EIATTR_PARAM_CBANK
	.align		4
        /*00e4*/ 	.byte	0x04, 0x0a
        /*00e6*/ 	.short	(.L_198 - .L_197)
	.align		4
.L_197:
        /*00e8*/ 	.word	index@(.nv.constant0._ZN3cub18CUB_300001_SM_10006detail9transform16transform_kernelINS2_10policy_hubILb0EN4cuda3std3__45tupleIJN6thrust24THRUST_300001_SM_1000_NS6detail15normal_iteratorINSA_10device_ptrIfEEEESF_EEEE10policy1000ElNS7_4plusIfEESF_JPfSL_EEEvT0_iT1_T2_DpNS2_10kernel_argIT3_EE)
        /*00ec*/ 	.short	0x0380
        /*00ee*/ 	.short	0x0038


	//----- nvinfo : EIATTR_SW_WAR
	.align		4
.L_198:
        /*00f0*/ 	.byte	0x04, 0x36
        /*00f2*/ 	.short	(.L_200 - .L_199)
.L_199:
        /*00f4*/ 	.word	0x00000008
.L_200:


//--------------------- .nv.info._ZN3cub18CUB_300001_SM_10006detail9transform16transform_kernelINS2_10policy_hubILb0EN4cuda3std3__45tupleIJN6thrust24THRUST_300001_SM_1000_NS6detail15normal_iteratorINSA_10device_ptrIfEEEESF_EEEE10policy1000EiNS7_4plusIfEESF_JPfSL_EEEvT0_iT1_T2_DpNS2_10kernel_argIT3_EE --------------------------
	.section	.nv.info._ZN3cub18CUB_300001_SM_10006detail9transform16transform_kernelINS2_10policy_hubILb0EN4cuda3std3__45tupleIJN6thrust24THRUST_300001_SM_1000_NS6detail15normal_iteratorINSA_10device_ptrIfEEEESF_EEEE10policy1000EiNS7_4plusIfEESF_JPfSL_EEEvT0_iT1_T2_DpNS2_10kernel_argIT3_EE,"",@"SHT_CUDA_INFO"
	.sectionflags	@""
	.align	4


	//----- nvinfo : EIATTR_CUDA_API_VERSION
	.align		4
        /*0000*/ 	.byte	0x04, 0x37
        /*0002*/ 	.short	(.L_202 - .L_201)
.L_201:
        /*0004*/ 	.word	0x00000082


	//----- nvinfo : EIATTR_KPARAM_INFO
	.align		4
.L_202:
        /*0008*/ 	.byte	0x04, 0x17
        /*000a*/ 	.short	(.L_204 - .L_203)
.L_203:
        /*000c*/ 	.word	0x00000000
        /*0010*/ 	.short	0x0005
        /*0012*/ 	.short	0x0028
        /*0014*/ 	.byte	0x00, 0xf0, 0x41, 0x00


	//----- nvinfo : EIATTR_KPARAM_INFO
	.align		4
.L_204:
        /*0018*/ 	.byte	0x04, 0x17
        /*001a*/ 	.short	(.L_206 - .L_205)
.L_205:
        /*001c*/ 	.word	0x00000000
        /*0020*/ 	.short	0x0004
        /*0022*/ 	.short	0x0018
        /*0024*/ 	.byte	0x00, 0xf0, 0x41, 0x00


	//----- nvinfo : EIATTR_KPARAM_INFO
	.align		4
.L_206:
        /*0028*/ 	.byte	0x04, 0x17
        /*002a*/ 	.short	(.L_208 - .L_207)
.L_207:
        /*002c*/ 	.word	0x00000000
        /*0030*/ 	.short	0x0003
        /*0032*/ 	.short	0x0010
        /*0034*/ 	.byte	0x00, 0xf0, 0x21, 0x00


	//----- nvinfo : EIATTR_KPARAM_INFO
	.align		4
.L_208:
        /*0038*/ 	.byte	0x04, 0x17
        /*003a*/ 	.short	(.L_210 - .L_209)
.L_209:
        /*003c*/ 	.word	0x00000000
        /*0040*/ 	.short	0x0002
        /*0042*/ 	.short	0x0008
        /*0044*/ 	.byte	0x00, 0xf0, 0x05, 0x00


	//----- nvinfo : EIATTR_KPARAM_INFO
	.align		4
.L_210:
        /*0048*/ 	.byte	0x04, 0x17
        /*004a*/ 	.short	(.L_212 - .L_211)
.L_211:
        /*004c*/ 	.word	0x00000000
        /*0050*/ 	.short	0x0001
        /*0052*/ 	.short	0x0004
        /*0054*/ 	.byte	0x00, 0xf0, 0x11, 0x00


	//----- nvinfo : EIATTR_KPARAM_INFO
	.align		4
.L_212:
        /*0058*/ 	.byte	0x04, 0x17
        /*005a*/ 	.short	(.L_214 - .L_213)
.L_213:
        /*005c*/ 	.word	0x00000000
        /*0060*/ 	.short	0x0000
        /*0062*/ 	.short	0x0000
        /*0064*/ 	.byte	0x00, 0xf0, 0x11, 0x00


	//----- nvinfo : EIATTR_SPARSE_MMA_MASK
	.align		4
.L_214:
        /*0068*/ 	.byte	0x03, 0x50
        /*006a*/ 	.short	0x0000


	//----- nvinfo : EIATTR_MAXREG_COUNT
	.align		4
        /*006c*/ 	.byte	0x03, 0x1b
        /*006e*/ 	.short	0x00ff


	//----- nvinfo : EIATTR_NUM_BARRIERS
	.align		4
        /*0070*/ 	.byte	0x02, 0x4c
        /*0072*/ 	.byte	0x01
	.zero		1


	//----- nvinfo : EIATTR_MERCURY_ISA_VERSION
	.align		4
        /*0074*/ 	.byte	0x03, 0x5f
        /*0076*/ 	.short	0x0101


	//----- nvinfo : EIATTR_COOP_GROUP_MASK_REGIDS
	.align		4
        /*0078*/ 	.byte	0x04, 0x29
        /*007a*/ 	.short	(.L_216 - .L_215)


	//   ....[0]....
.L_215:
        /*007c*/ 	.word	0xffffffff


	//----- nvinfo : EIATTR_COOP_GROUP_INSTR_OFFSETS
	.align		4
.L_216:
        /*0080*/ 	.byte	0x04, 0x28
        /*0082*/ 	.short	(.L_218 - .L_217)


	//   ....[0]....
.L_217:
        /*0084*/ 	.word	0x000019e0


	//----- nvinfo : EIATTR_VRC_CTA_INIT_COUNT
	.align		4
.L_218:
        /*0088*/ 	.byte	0x02, 0x4a
	.zero		1
	.zero		1


	//----- nvinfo : EIATTR_MBARRIER_INSTR_OFFSETS
	.align		4
        /*008c*/ 	.byte	0x04, 0x39
        /*008e*/ 	.short	(.L_220 - .L_219)


	//   ....[0]....
.L_219:
        /*0090*/ 	.word	0x00000270
        /*0094*/ 	.word	0x000000ff
        /*0098*/ 	.word	0x00000000
        /*009c*/ 	.short	0x0100
        /*009e*/ 	.byte	0x0f
	.zero		1


	//   ....[1]....
        /*00a0*/ 	.word	0x00000420
        /*00a4*/ 	.word	0x000000ff
        /*00a8*/ 	.word	0x00000000
        /*00ac*/ 	.short	0x010a
        /*00ae*/ 	.byte	0x04
	.zero		1


	//----- nvinfo : EIATTR_NUM_MBARRIERS
	.align		4
.L_220:
        /*00b0*/ 	.byte	0x03, 0x38
        /*00b2*/ 	.short	0x0001


	//----- nvinfo : EIATTR_EXIT_INSTR_OFFSETS
	.align		4
        /*00b4*/ 	.byte	0x04, 0x1c
        /*00b6*/ 	.short	(.L_222 - .L_221)


	//   ....[0]....
.L_221:
        /*00b8*/ 	.word	0x00001a30


	//   ....[1]....
        /*00bc*/ 	.word	0x00001bc0


	//   ....[2]....
        /*00c0*/ 	.word	0x00001c30


	//   ....[3]....
        /*00c4*/ 	.word	0x00001e10


	//----- nvinfo : EIATTR_MAX_THREADS
	.align		4
.L_222:
        /*00c8*/ 	.byte	0x04, 0x05
        /*00ca*/ 	.short	(.L_224 - .L_223)
.L_223:
        /*00cc*/ 	.word	0x00000080
        /*00d0*/ 	.word	0x00000001
        /*00d4*/ 	.word	0x00000001


	//----- nvinfo : EIATTR_CRS_STACK_SIZE
	.align		4
.L_224:
        /*00d8*/ 	.byte	0x04, 0x1e
        /*00da*/ 	.short	(.L_226 - .L_225)
.L_225:
        /*00dc*/ 	.word	0x00000000


	//----- nvinfo : EIATTR_CBANK_PARAM_SIZE
	.align		4
.L_226:
        /*00e0*/ 	.byte	0x03, 0x19
        /*00e2*/ 	.short	0x0038


	//----- nvinfo : EIATTR_PARAM_CBANK
	.align		4
        /*00e4*/ 	.byte	0x04, 0x0a
        /*00e6*/ 	.short	(.L_228 - .L_227)
	.align		4
.L_227:
        /*00e8*/ 	.word	index@(.nv.constant0._ZN3cub18CUB_300001_SM_10006detail9transform16transform_kernelINS2_10policy_hubILb0EN4cuda3std3__45tupleIJN6thrust24THRUST_300001_SM_1000_NS6detail15normal_iteratorINSA_10device_ptrIfEEEESF_EEEE10policy1000EiNS7_4plusIfEESF_JPfSL_EEEvT0_iT1_T2_DpNS2_10kernel_argIT3_EE)
        /*00ec*/ 	.short	0x0380
        /*00ee*/ 	.short	0x0038


	//----- nvinfo : EIATTR_SW_WAR
	.align		4
.L_228:
        /*00f0*/ 	.byte	0x04, 0x36
        /*00f2*/ 	.short	(.L_230 - .L_229)
.L_229:
        /*00f4*/ 	.word	0x00000008
.L_230:


//--------------------- .nv.info._ZN3cub18CUB_300001_SM_10006detail9transform16transform_kernelINS2_10policy_hubILb0EN4cuda3std3__45tupleIJN6thrust24THRUST_300001_SM_1000_NS6detail15normal_iteratorINSA_10device_ptrIfEEEESF_EEEE10policy1000ElNS7_10multipliesIfEESF_JPfSL_EEEvT0_iT1_T2_DpNS2_10kernel_argIT3_EE --------------------------
	.section	.nv.info._ZN3cub18CUB_300001_SM_10006detail9transform16transform_kernelINS2_10policy_hubILb0EN4cuda3std3__45tupleIJN6thrust24THRUST_300001_SM_1000_NS6detail15normal_iteratorINSA_10device_ptrIfEEEESF_EEEE10policy1000ElNS7_10multipliesIfEESF_JPfSL_EEEvT0_iT1_T2_DpNS2_10kernel_argIT3_EE,"",@"SHT_CUDA_INFO"
	.sectionflags	@""
	.align	4


	//----- nvinfo : EIATTR_CUDA_API_VERSION
	.align		4
        /*0000*/ 	.byte	0x04, 0x37
        /*0002*/ 	.short	(.L_232 - .L_231)
.L_231:
        /*0004*/ 	.word	0x00000082


	//----- nvinfo : EIATTR_KPARAM_INFO
	.align		4
.L_232:
        /*0008*/ 	.byte	0x04, 0x17
        /*000a*/ 	.short	(.L_234 - .L_233)
.L_233:
        /*000c*/ 	.word	0x00000000
        /*0010*/ 	.short	0x0005
        /*0012*/ 	.short	0x0028
        /*0014*/ 	.byte	0x00, 0xf0, 0x41, 0x00


	//----- nvinfo : EIATTR_KPARAM_INFO
	.align		4
.L_234:
        /*0018*/ 	.byte	0x04, 0x17
        /*001a*/ 	.short	(.L_236 - .L_235)
.L_235:
        /*001c*/ 	.word	0x00000000
        /*0020*/ 	.short	0x0004
        /*0022*/ 	.short	0x0018
        /*0024*/ 	.byte	0x00, 0xf0, 0x41, 0x00


	//----- nvinfo : EIATTR_KPARAM_INFO
	.align		4
.L_236:
        /*0028*/ 	.byte	0x04, 0x17
        /*002a*/ 	.short	(.L_238 - .L_237)
.L_237:
        /*002c*/ 	.word	0x00000000
        /*0030*/ 	.short	0x0003
        /*0032*/ 	.short	0x0010
        /*0034*/ 	.byte	0x00, 0xf0, 0x21, 0x00


	//----- nvinfo : EIATTR_KPARAM_INFO
	.align		4
.L_238:
        /*0038*/ 	.byte	0x04, 0x17
        /*003a*/ 	.short	(.L_240 - .L_239)
.L_239:
        /*003c*/ 	.word	0x00000000
        /*0040*/ 	.short	0x0002
        /*0042*/ 	.short	0x000c
        /*0044*/ 	.byte	0x00, 0xf0, 0x05, 0x00


	//----- nvinfo : EIATTR_KPARAM_INFO
	.align		4
.L_240:
        /*0048*/ 	.byte	0x04, 0x17
        /*004a*/ 	.short	(.L_242 - .L_241)
.L_241:
        /*004c*/ 	.word	0x00000000
        /*0050*/ 	.short	0x0001
        /*0052*/ 	.short	0x0008
        /*0054*/ 	.byte	0x00, 0xf0, 0x11, 0x00


	//----- nvinfo : EIATTR_KPARAM_INFO
	.align		4
.L_242:
        /*0058*/ 	.byte	0x04, 0x17
        /*005a*/ 	.short	(.L_244 - .L_243)
.L_243:
        /*005c*/ 	.word	0x00000000
        /*0060*/ 	.short	0x0000
        /*0062*/ 	.short	0x0000
        /*0064*/ 	.byte	0x00, 0xf0, 0x21, 0x00


	//----- nvinfo : EIATTR_SPARSE_MMA_MASK
	.align		4
.L_244:
        /*0068*/ 	.byte	0x03, 0x50
        /*006a*/ 	.short	0x0000


	//----- nvinfo : EIATTR_MAXREG_COUNT
	.align		4
        /*006c*/ 	.byte	0x03, 0x1b
        /*006e*/ 	.short	0x00ff


	//----- nvinfo : EIATTR_NUM_BARRIERS
	.align		4
        /*0070*/ 	.byte	0x02, 0x4c
        /*0072*/ 	.byte	0x01
	.zero		1


	//----- nvinfo : EIATTR_MERCURY_ISA_VERSION
	.align		4
        /*0074*/ 	.byte	0x03, 0x5f
        /*0076*/ 	.short	0x0101


	//----- nvinfo : EIATTR_COOP_GROUP_MASK_REGIDS
	.align		4
        /*0078*/ 	.byte	0x04, 0x29
        /*007a*/ 	.short	(.L_246 - .L_245)


	//   ....[0]....
.L_245:
        /*007c*/ 	.word	0xffffffff


	//----- nvinfo : EIATTR_COOP_GROUP_INSTR_OFFSETS
	.align		4
.L_246:
        /*0080*/ 	.byte	0x04, 0x28
        /*0082*/ 	.short	(.L_248 - .L_247)


	//   ....[0]....
.L_247:
        /*0084*/ 	.word	0x000019c0


	//----- nvinfo : EIATTR_VRC_CTA_INIT_COUNT
	.align		4
.L_248:
        /*0088*/ 	.byte	0x02, 0x4a
	.zero		1
	.zero		1


	//----- nvinfo : EIATTR_MBARRIER_INSTR_OFFSETS
	.align		4
        /*008c*/ 	.byte	0x04, 0x39
        /*008e*/ 	.short	(.L_250 - .L_249)


	//   ....[0]....
.L_249:
        /*0090*/ 	.word	0x000002d0
        /*0094*/ 	.word	0x000000ff
        /*0098*/ 	.word	0x00000000
        /*009c*/ 	.short	0x0100
        /*009e*/ 	.byte	0x11
	.zero		1


	//   ....[1]....
        /*00a0*/ 	.word	0x000004a0
        /*00a4*/ 	.word	0x000000ff
        /*00a8*/ 	.word	0x00000000
        /*00ac*/ 	.short	0x010a
        /*00ae*/ 	.byte	0x04
	.zero		1


	//----- nvinfo : EIATTR_NUM_MBARRIERS
	.align		4
.L_250:
        /*00b0*/ 	.byte	0x03, 0x38
        /*00b2*/ 	.short	0x0001


	//----- nvinfo : EIATTR_EXIT_INSTR_OFFSETS
	.align		4
        /*00b4*/ 	.byte	0x04, 0x1c
        /*00b6*/ 	.short	(.L_252 - .L_251)


	//   ....[0]....
.L_251:
        /*00b8*/ 	.word	0x00001a10


	//   ....[1]....
        /*00bc*/ 	.word	0x00001c00


	//   ....[2]....
        /*00c0*/ 	.word	0x00001c30


	//   ....[3]....
        /*00c4*/ 	.word	0x00001dd0


	//----- nvinfo : EIATTR_MAX_THREADS
	.align		4
.L_252:
        /*00c8*/ 	.byte	0x04, 0x05
        /*00ca*/ 	.short	(.L_254 - .L_253)
.L_253:
        /*00cc*/ 	.word	0x00000080
        /*00d0*/ 	.word	0x00000001
        /*00d4*/ 	.word	0x00000001


	//----- nvinfo : EIATTR_CRS_STACK_SIZE
	.align		4
.L_254:
        /*00d8*/ 	.byte	0x04, 0x1e
        /*00da*/ 	.short	(.L_256 - .L_255)
.L_255:
        /*00dc*/ 	.word	0x00000000


	//----- nvinfo : EIATTR_CBANK_PARAM_SIZE
	.align		4
.L_256:
        /*00e0*/ 	.byte	0x03, 0x19
        /*00e2*/ 	.short	0x0038


	//----- nvinfo : EIATTR_PARAM_CBANK
	.align		4
        /*00e4*/ 	.byte	0x04, 0x0a
        /*00e6*/ 	.short	(.L_258 - .L_257)
	.align		4
.L_257:
        /*00e8*/ 	.word	index@(.nv.constant0._ZN3cub18CUB_300001_SM_10006detail9transform16transform_kernelINS2_10policy_hubILb0EN4cuda3std3__45tupleIJN6thrust24THRUST_300001_SM_1000_NS6detail15normal_iteratorINSA_10device_ptrIfEEEESF_EEEE10policy1000ElNS7_10multipliesIfEESF_JPfSL_EEEvT0_iT1_T2_DpNS2_10kernel_argIT3_EE)
        /*00ec*/ 	.short	0x0380
        /*00ee*/ 	.short	0x0038


	//----- nvinfo : EIATTR_SW_WAR
	.align		4
.L_258:
        /*00f0*/ 	.byte	0x04, 0x36
        /*00f2*/ 	.short	(.L_260 - .L_259)
.L_259:
        /*00f4*/ 	.word	0x00000008
.L_260:


//--------------------- .nv.info._ZN3cub18CUB_300001_SM_10006detail9transform16transform_kernelINS2_10policy_hubILb0EN4cuda3std3__45tupleIJN6thrust24THRUST_300001_SM_1000_NS6detail15normal_iteratorINSA_10device_ptrIfEEEESF_EEEE10policy1000EiNS7_10multipliesIfEESF_JPfSL_EEEvT0_iT1_T2_DpNS2_10kernel_argIT3_EE --------------------------
	.section	.nv.info._ZN3cub18CUB_300001_SM_10006detail9transform16transform_kernelINS2_10policy_hubILb0EN4cuda3std3__45tupleIJN6thrust24THRUST_300001_SM_1000_NS6detail15normal_iteratorINSA_10device_ptrIfEEEESF_EEEE10policy1000EiNS7_10multipliesIfEESF_JPfSL_EEEvT0_iT1_T2_DpNS2_10kernel_argIT3_EE,"",@"SHT_CUDA_INFO"
	.sectionflags	@""
	.align	4


	//----- nvinfo : EIATTR_CUDA_API_VERSION
	.align		4
        /*0000*/ 	.byte	0x04, 0x37
        /*0002*/ 	.short	(.L_262 - .L_261)
.L_261:
        /*0004*/ 	.word	0x00000082


	//----- nvinfo : EIATTR_KPARAM_INFO
	.align		4
.L_262:
        /*0008*/ 	.byte	0x04, 0x17
        /*000a*/ 	.short	(.L_264 - .L_263)
.L_263:
        /*000c*/ 	.word	0x00000000
        /*0010*/ 	.short	0x0005
        /*0012*/ 	.short	0x0028
        /*0014*/ 	.byte	0x00, 0xf0, 0x41, 0x00


	//----- nvinfo : EIATTR_KPARAM_INFO
	.align		4
.L_264:
        /*0018*/ 	.byte	0x04, 0x17
        /*001a*/ 	.short	(.L_266 - .L_265)
.L_265:
        /*001c*/ 	.word	0x00000000
        /*0020*/ 	.short	0x0004
        /*0022*/ 	.short	0x0018
        /*0024*/ 	.byte	0x00, 0xf0, 0x41, 0x00


	//----- nvinfo : EIATTR_KPARAM_INFO
	.align		4
.L_266:
        /*0028*/ 	.byte	0x04, 0x17
        /*002a*/ 	.short	(.L_268 - .L_267)
.L_267:
        /*002c*/ 	.word	0x00000000
        /*0030*/ 	.short	0x0003
        /*0032*/ 	.short	0x0010
        /*0034*/ 	.byte	0x00, 0xf0, 0x21, 0x00


	//----- nvinfo : EIATTR_KPARAM_INFO
	.align		4
.L_268:
        /*0038*/ 	.byte	0x04, 0x17
        /*003a*/ 	.short	(.L_270 - .L_269)
.L_269:
        /*003c*/ 	.word	0x00000000
        /*0040*/ 	.short	0x0002
        /*0042*/ 	.short	0x0008
        /*0044*/ 	.byte	0x00, 0xf0, 0x05, 0x00


	//----- nvinfo : EIATTR_KPARAM_INFO
	.align		4
.L_270:
        /*0048*/ 	.byte	0x04, 0x17
        /*004a*/ 	.short	(.L_272 - .L_271)
.L_271:
        /*004c*/ 	.word	0x00000000
        /*0050*/ 	.short	0x0001
        /*0052*/ 	.short	0x0004
        /*0054*/ 	.byte	0x00, 0xf0, 0x11, 0x00


	//----- nvinfo : EIATTR_KPARAM_INFO
	.align		4
.L_272:
        /*0058*/ 	.byte	0x04, 0x17
        /*005a*/ 	.short	(.L_274 - .L_273)
.L_273:
        /*005c*/ 	.word	0x00000000
        /*0060*/ 	.short	0x0000
        /*0062*/ 	.short	0x0000
        /*0064*/ 	.byte	0x00, 0xf0, 0x11, 0x00


	//----- nvinfo : EIATTR_SPARSE_MMA_MASK
	.align		4
.L_274:
        /*0068*/ 	.byte	0x03, 0x50
        /*006a*/ 	.short	0x0000


	//----- nvinfo : EIATTR_MAXREG_COUNT
	.align		4
        /*006c*/ 	.byte	0x03, 0x1b
        /*006e*/ 	.short	0x00ff


	//----- nvinfo : EIATTR_NUM_BARRIERS
	.align		4
        /*0070*/ 	.byte	0x02, 0x4c
        /*0072*/ 	.byte	0x01
	.zero		1


	//----- nvinfo : EIATTR_MERCURY_ISA_VERSION
	.align		4
        /*0074*/ 	.byte	0x03, 0x5f
        /*0076*/ 	.short	0x0101


	//----- nvinfo : EIATTR_COOP_GROUP_MASK_REGIDS
	.align		4
        /*0078*/ 	.byte	0x04, 0x29
        /*007a*/ 	.short	(.L_276 - .L_275)


	//   ....[0]....
.L_275:
        /*007c*/ 	.word	0xffffffff


	//----- nvinfo : EIATTR_COOP_GROUP_INSTR_OFFSETS
	.align		4
.L_276:
        /*0080*/ 	.byte	0x04, 0x28
        /*0082*/ 	.short	(.L_278 - .L_277)


	//   ....[0]....
.L_277:
        /*0084*/ 	.word	0x000019e0


	//----- nvinfo : EIATTR_VRC_CTA_INIT_COUNT
	.align		4
.L_278:
        /*0088*/ 	.byte	0x02, 0x4a
	.zero		1
	.zero		1


	//----- nvinfo : EIATTR_MBARRIER_INSTR_OFFSETS
	.align		4
        /*008c*/ 	.byte	0x04, 0x39
        /*008e*/ 	.short	(.L_280 - .L_279)


	//   ....[0]....
.L_279:
        /*0090*/ 	.word	0x00000270
        /*0094*/ 	.word	0x000000ff
        /*0098*/ 	.word	0x00000000
        /*009c*/ 	.short	0x0100
        /*009e*/ 	.byte	0x0f
	.zero		1


	//   ....[1]....
        /*00a0*/ 	.word	0x00000420
        /*00a4*/ 	.word	0x000000ff
        /*00a8*/ 	.word	0x00000000
        /*00ac*/ 	.short	0x010a
        /*00ae*/ 	.byte	0x04
	.zero		1


	//----- nvinfo : EIATTR_NUM_MBARRIERS
	.align		4
.L_280:
        /*00b0*/ 	.byte	0x03, 0x38
        /*00b2*/ 	.short	0x0001


	//----- nvinfo : EIATTR_EXIT_INSTR_OFFSETS
	.align		4
        /*00b4*/ 	.byte	0x04, 0x1c
        /*00b6*/ 	.short	(.L_282 - .L_281)


	//   ....[0]....
.L_281:
        /*00b8*/ 	.word	0x00001a30


	//   ....[1]....
        /*00bc*/ 	.word	0x00001bc0


	//   ....[2]....
        /*00c0*/ 	.word	0x00001c30


	//   ....[3]....
        /*00c4*/ 	.word	0x00001e10


	//----- nvinfo : EIATTR_MAX_THREADS
	.align		4
.L_282:
        /*00c8*/ 	.byte	0x04, 0x05
        /*00ca*/ 	.short	(.L_284 - .L_283)
.L_283:
        /*00cc*/ 	.word	0x00000080
        /*00d0*/ 	.word	0x00000001
        /*00d4*/ 	.word	0x00000001


	//----- nvinfo : EIATTR_CRS_STACK_SIZE
	.align		4
.L_284:
        /*00d8*/ 	.byte	0x04, 0x1e
        /*00da*/ 	.short	(.L_286 - .L_285)
.L_285:
        /*00dc*/ 	.word	0x00000000


	//----- nvinfo : EIATTR_CBANK_PARAM_SIZE
	.align		4
.L_286:
        /*00e0*/ 	.byte	0x03, 0x19
        /*00e2*/ 	.short	0x0038


	//----- nvinfo : EIATTR_PARAM_CBANK
	.align		4
        /*00e4*/ 	.byte	0x04, 0x0a
        /*00e6*/ 	.short	(.L_288 - .L_287)
	.align		4
.L_287:
        /*00e8*/ 	.word	index@(.nv.constant0._ZN3cub18CUB_300001_SM_10006detail9transform16transform_kernelINS2_10policy_hubILb0EN4cuda3std3__45tupleIJN6thrust24THRUST_300001_SM_1000_NS6detail15normal_iteratorINSA_10device_ptrIfEEEESF_EEEE10policy1000EiNS7_10multipliesIfEESF_JPfSL_EEEvT0_iT1_T2_DpNS2_10kernel_argIT3_EE)
        /*00ec*/ 	.short	0x0380
        /*00ee*/ 	.short	0x0038


	//----- nvinfo : EIATTR_SW_WAR
	.align		4
.L_288:
        /*00f0*/ 	.byte	0x04, 0x36
        /*00f2*/ 	.short	(.L_290 - .L_289)
.L_289:
        /*00f4*/ 	.word	0x00000008
.L_290:


//--------------------- .nv.info._ZN3cub18CUB_300001_SM_10006detail8for_each13static_kernelINS2_12policy_hub_t12policy_500_tElN6thrust24THRUST_300001_SM_1000_NS8cuda_cub20__uninitialized_copy7functorINS7_6detail15normal_iteratorINS7_10device_ptrIfEEEENS7_7pointerIfNS8_3tagENS7_11use_defaultESI_EEEEEEvT0_T1_ --------------------------
	.section	.nv.info._ZN3cub18CUB_300001_SM_10006detail8for_each13static_kernelINS2_12policy_hub_t12policy_500_tElN6thrust24THRUST_300001_SM_1000_NS8cuda_cub20__uninitialized_copy7functorINS7_6detail15normal_iteratorINS7_10device_ptrIfEEEENS7_7pointerIfNS8_3tagENS7_11use_defaultESI_EEEEEEvT0_T1_,"",@"SHT_CUDA_INFO"
	.sectionflags	@""
	.align	4


	//----- nvinfo : EIATTR_CUDA_API_VERSION
	.align		4
        /*0000*/ 	.byte	0x04, 0x37
        /*0002*/ 	.short	(.L_292 - .L_291)
.L_291:
        /*0004*/ 	.word	0x00000082


	//----- nvinfo : EIATTR_KPARAM_INFO
	.align		4
.L_292:
        /*0008*/ 	.byte	0x04, 0x17
        /*000a*/ 	.short	(.L_294 - .L_293)
.L_293:
        /*000c*/ 	.word	0x00000000
        /*0010*/ 	.short	0x0001
        /*0012*/ 	.short	0x0008
        /*0014*/ 	.byte	0x00, 0xf0, 0x41, 0x00


	//----- nvinfo : EIATTR_KPARAM_INFO
	.align		4
.L_294:
        /*0018*/ 	.byte	0x04, 0x17
        /*001a*/ 	.short	(.L_296 - .L_295)
.L_295:
        /*001c*/ 	.word	0x00000000
        /*0020*/ 	.short	0x0000
        /*0022*/ 	.short	0x0000
        /*0024*/ 	.byte	0x00, 0xf0, 0x21, 0x00


	//----- nvinfo : EIATTR_SPARSE_MMA_MASK
	.align		4
.L_296:
        /*0028*/ 	.byte	0x03, 0x50
        /*002a*/ 	.short	0x0000


	//----- nvinfo : EIATTR_MAXREG_COUNT
	.align		4
        /*002c*/ 	.byte	0x03, 0x1b
        /*002e*/ 	.short	0x00ff


	//----- nvinfo : EIATTR_MERCURY_ISA_VERSION
	.align		4
        /*0030*/ 	.byte	0x03, 0x5f
        /*0032*/ 	.short	0x0101


	//----- nvinfo : EIATTR_VRC_CTA_INIT_COUNT
	.align		4
        /*0034*/ 	.byte	0x02, 0x4a
	.zero		1
	.zero		1


	//----- nvinfo : EIATTR_EXIT_INSTR_OFFSETS
	.align		4
        /*0038*/ 	.byte	0x04, 0x1c
        /*003a*/ 	.short	(.L_298 - .L_297)


	//   ....[0]....
.L_297:
        /*003c*/ 	.word	0x00000190


	//   ....[1]....
        /*0040*/ 	.word	0x00000320


	//   ....[2]....
        /*0044*/ 	.word	0x000003f0


	//----- nvinfo : EIATTR_MAX_THREADS
	.align		4
.L_298:
        /*0048*/ 	.byte	0x04, 0x05
        /*004a*/ 	.short	(.L_300 - .L_299)
.L_299:
        /*004c*/ 	.word	0x00000100
        /*0050*/ 	.word	0x00000001
        /*0054*/ 	.word	0x00000001


	//----- nvinfo : EIATTR_CRS_STACK_SIZE
	.align		4
.L_300:
        /*0058*/ 	.byte	0x04, 0x1e
        /*005a*/ 	.short	(.L_302 - .L_301)
.L_301:
        /*005c*/ 	.word	0x00000000


	//----- nvinfo : EIATTR_CBANK_PARAM_SIZE
	.align		4
.L_302:
        /*0060*/ 	.byte	0x03, 0x19
        /*0062*/ 	.short	0x0018


	//----- nvinfo : EIATTR_PARAM_CBANK
	.align		4
        /*0064*/ 	.byte	0x04, 0x0a
        /*0066*/ 	.short	(.L_304 - .L_303)
	.align		4
.L_303:
        /*0068*/ 	.word	index@(.nv.constant0._ZN3cub18CUB_300001_SM_10006detail8for_each13static_kernelINS2_12policy_hub_t12policy_500_tElN6thrust24THRUST_300001_SM_1000_NS8cuda_cub20__uninitialized_copy7functorINS7_6detail15normal_iteratorINS7_10device_ptrIfEEEENS7_7pointerIfNS8_3tagENS7_11use_defaultESI_EEEEEEvT0_T1_)
        /*006c*/ 	.short	0x0380
        /*006e*/ 	.short	0x0018


	//----- nvinfo : EIATTR_SW_WAR
	.align		4
.L_304:
        /*0070*/ 	.byte	0x04, 0x36
        /*0072*/ 	.short	(.L_306 - .L_305)
.L_305:
        /*0074*/ 	.word	0x00000008
.L_306:


//--------------------- .nv.info._ZN3cub18CUB_300001_SM_10006detail8for_each13static_kernelINS2_12policy_hub_t12policy_500_tElN6thrust24THRUST_300001_SM_1000_NS8cuda_cub6__fill7functorINS7_6detail15normal_iteratorINS7_10device_ptrIfEEEEiEEEEvT0_T1_ --------------------------
	.section	.nv.info._ZN3cub18CUB_300001_SM_10006detail8for_each13static_kernelINS2_12policy_hub_t12policy_500_tElN6thrust24THRUST_300001_SM_1000_NS8cuda_cub6__fill7functorINS7_6detail15normal_iteratorINS7_10device_ptrIfEEEEiEEEEvT0_T1_,"",@"SHT_CUDA_INFO"
	.sectionflags	@""
	.align	4


	//----- nvinfo : EIATTR_CUDA_API_VERSION
	.align		4
        /*0000*/ 	.byte	0x04, 0x37
        /*0002*/ 	.short	(.L_308 - .L_307)
.L_307:
        /*0004*/ 	.word	0x00000082


	//----- nvinfo : EIATTR_KPARAM_INFO
	.align		4
.L_308:
        /*0008*/ 	.byte	0x04, 0x17
        /*000a*/ 	.short	(.L_310 - .L_309)
.L_309:
        /*000c*/ 	.word	0x00000000
        /*0010*/ 	.short	0x0001
        /*0012*/ 	.short	0x0008
        /*0014*/ 	.byte	0x00, 0xf0, 0x41, 0x00


	//----- nvinfo : EIATTR_KPARAM_INFO
	.align		4
.L_310:
        /*0018*/ 	.byte	0x04, 0x17
        /*001a*/ 	.short	(.L_312 - .L_311)
.L_311:
        /*001c*/ 	.word	0x00000000
        /*0020*/ 	.short	0x0000
        /*0022*/ 	.short	0x0000
        /*0024*/ 	.byte	0x00, 0xf0, 0x21, 0x00


	//----- nvinfo : EIATTR_SPARSE_MMA_MASK
	.align		4
.L_312:
        /*0028*/ 	.byte	0x03, 0x50
        /*002a*/ 	.short	0x0000


	//----- nvinfo : EIATTR_MAXREG_COUNT
	.align		4
        /*002c*/ 	.byte	0x03, 0x1b
        /*002e*/ 	.short	0x00ff


	//----- nvinfo : EIATTR_MERCURY_ISA_VERSION
	.align		4
        /*0030*/ 	.byte	0x03, 0x5f
        /*0032*/ 	.short	0x0101


	//----- nvinfo : EIATTR_VRC_CTA_INIT_COUNT
	.align		4
        /*0034*/ 	.byte	0x02, 0x4a
	.zero		1
	.zero		1


	//----- nvinfo : EIATTR_EXIT_INSTR_OFFSETS
	.align		4
        /*0038*/ 	.byte	0x04, 0x1c
        /*003a*/ 	.short	(.L_314 - .L_313)


	//   ....[0]....
.L_313:
        /*003c*/ 	.word	0x00000140


	//   ....[1]....
        /*0040*/ 	.word	0x00000260


	//   ....[2]....
        /*0044*/ 	.word	0x00000280


	//----- nvinfo : EIATTR_MAX_THREADS
	.align		4
.L_314:
        /*0048*/ 	.byte	0x04, 0x05
        /*004a*/ 	.short	(.L_316 - .L_315)
.L_315:
        /*004c*/ 	.word	0x00000100
        /*0050*/ 	.word	0x00000001
        /*0054*/ 	.word	0x00000001


	//----- nvinfo : EIATTR_CBANK_PARAM_SIZE
	.align		4
.L_316:
        /*0058*/ 	.byte	0x03, 0x19
        /*005a*/ 	.short	0x0018


	//----- nvinfo : EIATTR_PARAM_CBANK
	.align		4
        /*005c*/ 	.byte	0x04, 0x0a
        /*005e*/ 	.short	(.L_318 - .L_317)
	.align		4
.L_317:
        /*0060*/ 	.word	index@(.nv.constant0._ZN3cub18CUB_300001_SM_10006detail8for_each13static_kernelINS2_12policy_hub_t12policy_500_tElN6thrust24THRUST_300001_SM_1000_NS8cuda_cub6__fill7functorINS7_6detail15normal_iteratorINS7_10device_ptrIfEEEEiEEEEvT0_T1_)
        /*0064*/ 	.short	0x0380
        /*0066*/ 	.short	0x0018


	//----- nvinfo : EIATTR_SW_WAR
	.align		4
.L_318:
        /*0068*/ 	.byte	0x04, 0x36
        /*006a*/ 	.short	(.L_320 - .L_319)
.L_319:
        /*006c*/ 	.word	0x00000008
.L_320:


//--------------------- .nv.info._ZN3cub18CUB_300001_SM_10006detail8for_each13static_kernelINS2_12policy_hub_t12policy_500_tElN6thrust24THRUST_300001_SM_1000_NS8cuda_cub10__tabulate7functorINS7_6detail15normal_iteratorINS7_10device_ptrIfEEEENS7_6system6detail7generic6detail22compute_sequence_valueIfvEElEEEEvT0_T1_ --------------------------
	.section	.nv.info._ZN3cub18CUB_300001_SM_10006detail8for_each13static_kernelINS2_12policy_hub_t12policy_500_tElN6thrust24THRUST_300001_SM_1000_NS8cuda_cub10__tabulate7functorINS7_6detail15normal_iteratorINS7_10device_ptrIfEEEENS7_6system6detail7generic6detail22compute_sequence_valueIfvEElEEEEvT0_T1_,"",@"SHT_CUDA_INFO"
	.sectionflags	@""
	.align	4


	//----- nvinfo : EIATTR_CUDA_API_VERSION
	.align		4
        /*0000*/ 	.byte	0x04, 0x37
        /*0002*/ 	.short	(.L_322 - .L_321)
.L_321:
        /*0004*/ 	.word	0x00000082


	//----- nvinfo : EIATTR_KPARAM_INFO
	.align		4
.L_322:
        /*0008*/ 	.byte	0x04, 0x17
        /*000a*/ 	.short	(.L_324 - .L_323)
.L_323:
        /*000c*/ 	.word	0x00000000
        /*0010*/ 	.short	0x0001
        /*0012*/ 	.short	0x0008
        /*0014*/ 	.byte	0x00, 0xf0, 0x41, 0x00


	//----- nvinfo : EIATTR_KPARAM_INFO
	.align		4
.L_324:
        /*0018*/ 	.byte	0x04, 0x17
        /*001a*/ 	.short	(.L_326 - .L_325)
.L_325:
        /*001c*/ 	.word	0x00000000
        /*0020*/ 	.short	0x0000
        /*0022*/ 	.short	0x0000
        /*0024*/ 	.byte	0x00, 0xf0, 0x21, 0x00


	//----- nvinfo : EIATTR_SPARSE_MMA_MASK
	.align		4
.L_326:
        /*0028*/ 	.byte	0x03, 0x50
        /*002a*/ 	.short	0x0000


	//----- nvinfo : EIATTR_MAXREG_COUNT
	.align		4
        /*002c*/ 	.byte	0x03, 0x1b
        /*002e*/ 	.short	0x00ff


	//----- nvinfo : EIATTR_MERCURY_ISA_VERSION
	.align		4
        /*0030*/ 	.byte	0x03, 0x5f
        /*0032*/ 	.short	0x0101


	//----- nvinfo : EIATTR_VRC_CTA_INIT_COUNT
	.align		4
        /*0034*/ 	.byte	0x02, 0x4a
	.zero		1
	.zero		1


	//----- nvinfo : EIATTR_EXIT_INSTR_OFFSETS
	.align		4
        /*0038*/ 	.byte	0x04, 0x1c
        /*003a*/ 	.short	(.L_328 - .L_327)


	//   ....[0]....
.L_327:
        /*003c*/ 	.word	0x00000190


	//   ....[1]....
        /*0040*/ 	.word	0x000002f0


	//   ....[2]....
        /*0044*/ 	.word	0x00000390


	//----- nvinfo : EIATTR_MAX_THREADS
	.align		4
.L_328:
        /*0048*/ 	.byte	0x04, 0x05
        /*004a*/ 	.short	(.L_330 - .L_329)
.L_329:
        /*004c*/ 	.word	0x00000100
        /*0050*/ 	.word	0x00000001
        /*0054*/ 	.word	0x00000001


	//----- nvinfo : EIATTR_CRS_STACK_SIZE
	.align		4
.L_330:
        /*0058*/ 	.byte	0x04, 0x1e
        /*005a*/ 	.short	(.L_332 - .L_331)
.L_331:
        /*005c*/ 	.word	0x00000000


	//----- nvinfo : EIATTR_CBANK_PARAM_SIZE
	.align		4
.L_332:
        /*0060*/ 	.byte	0x03, 0x19
        /*0062*/ 	.short	0x0018


	//----- nvinfo : EIATTR_PARAM_CBANK
	.align		4
        /*0064*/ 	.byte	0x04, 0x0a
        /*0066*/ 	.short	(.L_334 - .L_333)
	.align		4
.L_333:
        /*0068*/ 	.word	index@(.nv.constant0._ZN3cub18CUB_300001_SM_10006detail8for_each13static_kernelINS2_12policy_hub_t12policy_500_tElN6thrust24THRUST_300001_SM_1000_NS8cuda_cub10__tabulate7functorINS7_6detail15normal_iteratorINS7_10device_ptrIfEEEENS7_6system6detail7generic6detail22compute_sequence_valueIfvEElEEEEvT0_T1_)
        /*006c*/ 	.short	0x0380
        /*006e*/ 	.short	0x0018


	//----- nvinfo : EIATTR_SW_WAR
	.align		4
.L_334:
        /*0070*/ 	.byte	0x04, 0x36
        /*0072*/ 	.short	(.L_336 - .L_335)
.L_335:
        /*0074*/ 	.word	0x00000008
.L_336:


//--------------------- .nv.info._ZN3cub18CUB_300001_SM_10006detail8for_each13static_kernelINS2_12policy_hub_t12policy_500_tElN6thrust24THRUST_300001_SM_1000_NS8cuda_cub6__fill7functorINS7_6detail15normal_iteratorINS7_10device_ptrIfEEEEfEEEEvT0_T1_ --------------------------
	.section	.nv.info._ZN3cub18CUB_300001_SM_10006detail8for_each13static_kernelINS2_12policy_hub_t12policy_500_tElN6thrust24THRUST_300001_SM_1000_NS8cuda_cub6__fill7functorINS7_6detail15normal_iteratorINS7_10device_ptrIfEEEEfEEEEvT0_T1_,"",@"SHT_CUDA_INFO"
	.sectionflags	@""
	.align	4


	//----- nvinfo : EIATTR_CUDA_API_VERSION
	.align		4
        /*0000*/ 	.byte	0x04, 0x37
        /*0002*/ 	.short	(.L_338 - .L_337)
.L_337:
        /*0004*/ 	.word	0x00000082


	//----- nvinfo : EIATTR_KPARAM_INFO
	.align		4
.L_338:
        /*0008*/ 	.byte	0x04, 0x17
        /*000a*/ 	.short	(.L_340 - .L_339)
.L_339:
        /*000c*/ 	.word	0x00000000
        /*0010*/ 	.short	0x0001
        /*0012*/ 	.short	0x0008
        /*0014*/ 	.byte	0x00, 0xf0, 0x41, 0x00


	//----- nvinfo : EIATTR_KPARAM_INFO
	.align		4
.L_340:
        /*0018*/ 	.byte	0x04, 0x17
        /*001a*/ 	.short	(.L_342 - .L_341)
.L_341:
        /*001c*/ 	.word	0x00000000
        /*0020*/ 	.short	0x0000
        /*0022*/ 	.short	0x0000
        /*0024*/ 	.byte	0x00, 0xf0, 0x21, 0x00


	//----- nvinfo : EIATTR_SPARSE_MMA_MASK
	.align		4
.L_342:
        /*0028*/ 	.byte	0x03, 0x50
        /*002a*/ 	.short	0x0000


	//----- nvinfo : EIATTR_MAXREG_COUNT
	.align		4
        /*002c*/ 	.byte	0x03, 0x1b
        /*002e*/ 	.short	0x00ff


	//----- nvinfo : EIATTR_MERCURY_ISA_VERSION
	.align		4
        /*0030*/ 	.byte	0x03, 0x5f
        /*0032*/ 	.short	0x0101


	//----- nvinfo : EIATTR_VRC_CTA_INIT_COUNT
	.align		4
        /*0034*/ 	.byte	0x02, 0x4a
	.zero		1
	.zero		1


	//----- nvinfo : EIATTR_EXIT_INSTR_OFFSETS
	.align		4
        /*0038*/ 	.byte	0x04, 0x1c
        /*003a*/ 	.short	(.L_344 - .L_343)


	//   ....[0]....
.L_343:
        /*003c*/ 	.word	0x00000130


	//   ....[1]....
        /*0040*/ 	.word	0x00000240


	//   ....[2]....
        /*0044*/ 	.word	0x00000270


	//----- nvinfo : EIATTR_MAX_THREADS
	.align		4
.L_344:
        /*0048*/ 	.byte	0x04, 0x05
        /*004a*/ 	.short	(.L_346 - .L_345)
.L_345:
        /*004c*/ 	.word	0x00000100
        /*0050*/ 	.word	0x00000001
        /*0054*/ 	.word	0x00000001


	//----- nvinfo : EIATTR_CBANK_PARAM_SIZE
	.align		4
.L_346:
        /*0058*/ 	.byte	0x03, 0x19
        /*005a*/ 	.short	0x0018


	//----- nvinfo : EIATTR_PARAM_CBANK
	.align		4
        /*005c*/ 	.byte	0x04, 0x0a
        /*005e*/ 	.short	(.L_348 - .L_347)
	.align		4
.L_347:
        /*0060*/ 	.word	index@(.nv.constant0._ZN3cub18CUB_300001_SM_10006detail8for_each13static_kernelINS2_12policy_hub_t12policy_500_tElN6thrust24THRUST_300001_SM_1000_NS8cuda_cub6__fill7functorINS7_6detail15normal_iteratorINS7_10device_ptrIfEEEEfEEEEvT0_T1_)
        /*0064*/ 	.short	0x0380
        /*0066*/ 	.short	0x0018


	//----- nvinfo : EIATTR_SW_WAR
	.align		4
.L_348:
        /*0068*/ 	.byte	0x04, 0x36
        /*006a*/ 	.short	(.L_350 - .L_349)
.L_349:
        /*006c*/ 	.word	0x00000008
.L_350:


//--------------------- .nv.info._ZN3cub18CUB_300001_SM_10006detail8for_each13static_kernelINS2_12policy_hub_t12policy_500_tEmN6thrust24THRUST_300001_SM_1000_NS8cuda_cub20__uninitialized_fill7functorINS7_10device_ptrIfEEfEEEEvT0_T1_ --------------------------
	.section	.nv.info._ZN3cub18CUB_300001_SM_10006detail8for_each13static_kernelINS2_12policy_hub_t12policy_500_tEmN6thrust24THRUST_300001_SM_1000_NS8cuda_cub20__uninitialized_fill7functorINS7_10device_ptrIfEEfEEEEvT0_T1_,"",@"SHT_CUDA_INFO"
	.sectionflags	@""
	.align	4


	//----- nvinfo : EIATTR_CUDA_API_VERSION
	.align		4
        /*0000*/ 	.byte	0x04, 0x37
        /*0002*/ 	.short	(.L_352 - .L_351)
.L_351:
        /*0004*/ 	.word	0x00000082


	//----- nvinfo : EIATTR_KPARAM_INFO
	.align		4
.L_352:
        /*0008*/ 	.byte	0x04, 0x17
        /*000a*/ 	.short	(.L_354 - .L_353)
.L_353:
        /*000c*/ 	.word	0x00000000
        /*0010*/ 	.short	0x0001
        /*0012*/ 	.short	0x0008
        /*0014*/ 	.byte	0x00, 0xf0, 0x41, 0x00


	//----- nvinfo : EIATTR_KPARAM_INFO
	.align		4
.L_354:
        /*0018*/ 	.byte	0x04, 0x17
        /*001a*/ 	.short	(.L_356 - .L_355)
.L_355:
        /*001c*/ 	.word	0x00000000
        /*0020*/ 	.short	0x0000
        /*0022*/ 	.short	0x0000
        /*0024*/ 	.byte	0x00, 0xf0, 0x21, 0x00


	//----- nvinfo : EIATTR_SPARSE_MMA_MASK
	.align		4
.L_356:
        /*0028*/ 	.byte	0x03, 0x50
        /*002a*/ 	.short	0x0000


	//----- nvinfo : EIATTR_MAXREG_COUNT
	.align		4
        /*002c*/ 	.byte	0x03, 0x1b
        /*002e*/ 	.short	0x00ff


	//----- nvinfo : EIATTR_MERCURY_ISA_VERSION
	.align		4
        /*0030*/ 	.byte	0x03, 0x5f
        /*0032*/ 	.short	0x0101


	//----- nvinfo : EIATTR_VRC_CTA_INIT_COUNT
	.align		4
        /*0034*/ 	.byte	0x02, 0x4a
	.zero		1
	.zero		1


	//----- nvinfo : EIATTR_EXIT_INSTR_OFFSETS
	.align		4
        /*0038*/ 	.byte	0x04, 0x1c
        /*003a*/ 	.short	(.L_358 - .L_357)


	//   ....[0]....
.L_357:
        /*003c*/ 	.word	0x00000130


	//   ....[1]....
        /*0040*/ 	.word	0x00000230


	//   ....[2]....
        /*0044*/ 	.word	0x00000260


	//----- nvinfo : EIATTR_MAX_THREADS
	.align		4
.L_358:
        /*0048*/ 	.byte	0x04, 0x05
        /*004a*/ 	.short	(.L_360 - .L_359)
.L_359:
        /*004c*/ 	.word	0x00000100
        /*0050*/ 	.word	0x00000001
        /*0054*/ 	.word	0x00000001


	//----- nvinfo : EIATTR_CBANK_PARAM_SIZE
	.align		4
.L_360:
        /*0058*/ 	.byte	0x03, 0x19
        /*005a*/ 	.short	0x0018


	//----- nvinfo : EIATTR_PARAM_CBANK
	.align		4
        /*005c*/ 	.byte	0x04, 0x0a
        /*005e*/ 	.short	(.L_362 - .L_361)
	.align		4
.L_361:
        /*0060*/ 	.word	index@(.nv.constant0._ZN3cub18CUB_300001_SM_10006detail8for_each13static_kernelINS2_12policy_hub_t12policy_500_tEmN6thrust24THRUST_300001_SM_1000_NS8cuda_cub20__uninitialized_fill7functorINS7_10device_ptrIfEEfEEEEvT0_T1_)
        /*0064*/ 	.short	0x0380
        /*0066*/ 	.short	0x0018


	//----- nvinfo : EIATTR_SW_WAR
	.align		4
.L_362:
        /*0068*/ 	.byte	0x04, 0x36
        /*006a*/ 	.short	(.L_364 - .L_363)
.L_363:
        /*006c*/ 	.word	0x00000008
.L_364:


//--------------------- .nv.info._ZN3cub18CUB_300001_SM_10006detail11EmptyKernelIvEEvv --------------------------
	.section	.nv.info._ZN3cub18CUB_300001_SM_10006detail11EmptyKernelIvEEvv,"",@"SHT_CUDA_INFO"
	.sectionflags	@""
	.align	4


	//----- nvinfo : EIATTR_CUDA_API_VERSION
	.align		4
        /*0000*/ 	.byte	0x04, 0x37
        /*0002*/ 	.short	(.L_366 - .L_365)
.L_365:
        /*0004*/ 	.word	0x00000082


	//----- nvinfo : EIATTR_SPARSE_MMA_MASK
	.align		4
.L_366:
        /*0008*/ 	.byte	0x03, 0x50
        /*000a*/ 	.short	0x0000


	//----- nvinfo : EIATTR_MAXREG_COUNT
	.align		4
        /*000c*/ 	.byte	0x03, 0x1b
        /*000e*/ 	.short	0x00ff


	//----- nvinfo : EIATTR_MERCURY_ISA_VERSION
	.align		4
        /*0010*/ 	.byte	0x03, 0x5f
        /*0012*/ 	.short	0x0101


	//----- nvinfo : EIATTR_VRC_CTA_INIT_COUNT
	.align		4
        /*0014*/ 	.byte	0x02, 0x4a
	.zero		1
	.zero		1


	//----- nvinfo : EIATTR_EXIT_INSTR_OFFSETS
	.align		4
        /*0018*/ 	.byte	0x04, 0x1c
        /*001a*/ 	.short	(.L_368 - .L_367)


	//   ....[0]....
.L_367:
        /*001c*/ 	.word	0x00000010


	//----- nvinfo : EIATTR_SW_WAR
	.align		4
.L_368:
        /*0020*/ 	.byte	0x04, 0x36
        /*0022*/ 	.short	(.L_370 - .L_369)
.L_369:
        /*0024*/ 	.word	0x00000008
.L_370:


//--------------------- .nv.callgraph             --------------------------
	.section	.nv.callgraph,"",@"SHT_CUDA_CALLGRAPH"
	.align	4
	.sectionentsize	8
	.align		4
        /*0000*/ 	.word	0x00000000
	.align		4
        /*0004*/ 	.word	0xffffffff
	.align		4
        /*0008*/ 	.word	0x00000000
	.align		4
        /*000c*/ 	.word	0xfffffffe
	.align		4
        /*0010*/ 	.word	0x00000000
	.align		4
        /*0014*/ 	.word	0xfffffffd
	.align		4
        /*0018*/ 	.word	0x00000000
	.align		4
        /*001c*/ 	.word	0xfffffffc


//--------------------- .nv.constant4             --------------------------
	.section	.nv.constant4,"a",@progbits
	.align	8
	.align		8
.nv.constant4:
        /*0000*/ 	.dword	_ZN34_INTERNAL_6ed5effe_4_k_cu_eb755da44cuda3std3__45__cpo5beginE
	.align		8
        /*0008*/ 	.dword	_ZN34_INTERNAL_6ed5effe_4_k_cu_eb755da44cuda3std3__45__cpo3endE
	.align		8
        /*0010*/ 	.dword	_ZN34_INTERNAL_6ed5effe_4_k_cu_eb755da44cuda3std3__45__cpo6cbeginE
	.align		8
        /*0018*/ 	.dword	_ZN34_INTERNAL_6ed5effe_4_k_cu_eb755da44cuda3std3__45__cpo4cendE
	.align		8
        /*0020*/ 	.dword	_ZN34_INTERNAL_6ed5effe_4_k_cu_eb755da44cuda3std3__45__cpo6rbeginE
	.align		8
        /*0028*/ 	.dword	_ZN34_INTERNAL_6ed5effe_4_k_cu_eb755da44cuda3std3__45__cpo4rendE
	.align		8
        /*0030*/ 	.dword	_ZN34_INTERNAL_6ed5effe_4_k_cu_eb755da44cuda3std3__45__cpo7crbeginE
	.align		8
        /*0038*/ 	.dword	_ZN34_INTERNAL_6ed5effe_4_k_cu_eb755da44cuda3std3__45__cpo5crendE
	.align		8
        /*0040*/ 	.dword	_ZN34_INTERNAL_6ed5effe_4_k_cu_eb755da44cuda3std3__436_GLOBAL__N__6ed5effe_4_k_cu_eb755da46ignoreE
	.align		8
        /*0048*/ 	.dword	_ZN34_INTERNAL_6ed5effe_4_k_cu_eb755da44cuda3std3__419piecewise_constructE
	.align		8
        /*0050*/ 	.dword	_ZN34_INTERNAL_6ed5effe_4_k_cu_eb755da44cuda3std3__48in_placeE
	.align		8
        /*0058*/ 	.dword	_ZN34_INTERNAL_6ed5effe_4_k_cu_eb755da44cuda3std3__420unreachable_sentinelE
	.align		8
        /*0060*/ 	.dword	_ZN34_INTERNAL_6ed5effe_4_k_cu_eb755da44cuda3std3__47nulloptE
	.align		8
        /*0068*/ 	.dword	_ZN34_INTERNAL_6ed5effe_4_k_cu_eb755da44cuda3std3__48unexpectE
	.align		8
        /*0070*/ 	.dword	_ZN34_INTERNAL_6ed5effe_4_k_cu_eb755da44cuda3std6ranges3__45__cpo4swapE
	.align		8
        /*0078*/ 	.dword	_ZN34_INTERNAL_6ed5effe_4_k_cu_eb755da44cuda3std6ranges3__45__cpo9iter_moveE
	.align		8
        /*0080*/ 	.dword	_ZN34_INTERNAL_6ed5effe_4_k_cu_eb755da44cuda3std6ranges3__45__cpo5beginE
	.align		8
        /*0088*/ 	.dword	_ZN34_INTERNAL_6ed5effe_4_k_cu_eb755da44cuda3std6ranges3__45__cpo3endE
	.align		8
        /*0090*/ 	.dword	_ZN34_INTERNAL_6ed5effe_4_k_cu_eb755da44cuda3std6ranges3__45__cpo6cbeginE
	.align		8
        /*0098*/ 	.dword	_ZN34_INTERNAL_6ed5effe_4_k_cu_eb755da44cuda3std6ranges3__45__cpo4cendE
	.align		8
        /*00a0*/ 	.dword	_ZN34_INTERNAL_6ed5effe_4_k_cu_eb755da44cuda3std6ranges3__45__cpo7advanceE
	.align		8
        /*00a8*/ 	.dword	_ZN34_INTERNAL_6ed5effe_4_k_cu_eb755da44cuda3std6ranges3__45__cpo9iter_swapE
	.align		8
        /*00b0*/ 	.dword	_ZN34_INTERNAL_6ed5effe_4_k_cu_eb755da44cuda3std6ranges3__45__cpo4nextE
	.align		8
        /*00b8*/ 	.dword	_ZN34_INTERNAL_6ed5effe_4_k_cu_eb755da44cuda3std6ranges3__45__cpo4prevE
	.align		8
        /*00c0*/ 	.dword	_ZN34_INTERNAL_6ed5effe_4_k_cu_eb755da44cuda3std6ranges3__45__cpo4dataE
	.align		8
        /*00c8*/ 	.dword	_ZN34_INTERNAL_6ed5effe_4_k_cu_eb755da44cuda3std6ranges3__45__cpo5cdataE
	.align		8
        /*00d0*/ 	.dword	_ZN34_INTERNAL_6ed5effe_4_k_cu_eb755da44cuda3std6ranges3__45__cpo4sizeE
	.align		8
        /*00d8*/ 	.dword	_ZN34_INTERNAL_6ed5effe_4_k_cu_eb755da44cuda3std6ranges3__45__cpo5ssizeE
	.align		8
        /*00e0*/ 	.dword	_ZN34_INTERNAL_6ed5effe_4_k_cu_eb755da44cuda3std6ranges3__45__cpo8distanceE
	.align		8
        /*00e8*/ 	.dword	_ZN34_INTERNAL_6ed5effe_4_k_cu_eb755da46thrust24THRUST_300001_SM_1000_NS8cuda_cub3parE
	.align		8
        /*00f0*/ 	.dword	_ZN34_INTERNAL_6ed5effe_4_k_cu_eb755da46thrust24THRUST_300001_SM_1000_NS8cuda_cub10par_nosyncE
	.align		8
        /*00f8*/ 	.dword	_ZN34_INTERNAL_6ed5effe_4_k_cu_eb755da46thrust24THRUST_300001_SM_1000_NS6system6detail10sequential3seqE
	.align		8
        /*0100*/ 	.dword	_ZN34_INTERNAL_6ed5effe_4_k_cu_eb755da46thrust24THRUST_300001_SM_1000_NS12placeholders2_1E
	.align		8
        /*0108*/ 	.dword	_ZN34_INTERNAL_6ed5effe_4_k_cu_eb755da46thrust24THRUST_300001_SM_1000_NS12placeholders2_2E
	.align		8
        /*0110*/ 	.dword	_ZN34_INTERNAL_6ed5effe_4_k_cu_eb755da46thrust24THRUST_300001_SM_1000_NS12placeholders2_3E
	.align		8
        /*0118*/ 	.dword	_ZN34_INTERNAL_6ed5effe_4_k_cu_eb755da46thrust24THRUST_300001_SM_1000_NS12placeholders2_4E
	.align		8
        /*0120*/ 	.dword	_ZN34_INTERNAL_6ed5effe_4_k_cu_eb755da46thrust24THRUST_300001_SM_1000_NS12placeholders2_5E
	.align		8
        /*0128*/ 	.dword	_ZN34_INTERNAL_6ed5effe_4_k_cu_eb755da46thrust24THRUST_300001_SM_1000_NS12placeholders2_6E
	.align		8
        /*0130*/ 	.dword	_ZN34_INTERNAL_6ed5effe_4_k_cu_eb755da46thrust24THRUST_300001_SM_1000_NS12placeholders2_7E
	.align		8
        /*0138*/ 	.dword	_ZN34_INTERNAL_6ed5effe_4_k_cu_eb755da46thrust24THRUST_300001_SM_1000_NS12placeholders2_8E
	.align		8
        /*0140*/ 	.dword	_ZN34_INTERNAL_6ed5effe_4_k_cu_eb755da46thrust24THRUST_300001_SM_1000_NS12placeholders2_9E
	.align		8
        /*0148*/ 	.dword	_ZN34_INTERNAL_6ed5effe_4_k_cu_eb755da46thrust24THRUST_300001_SM_1000_NS12placeholders3_10E
	.align		8
        /*0150*/ 	.dword	_ZN34_INTERNAL_6ed5effe_4_k_cu_eb755da46thrust24THRUST_300001_SM_1000_NS3seqE


//--------------------- .text._ZN3cub18CUB_300001_SM_10006detail9transform16transform_kernelINS2_10policy_hubILb1EN4cuda3std3__45tupleIJN6thrust24THRUST_300001_SM_1000_NS6detail15normal_iteratorINSA_10device_ptrIfEEEESF_EEEE10policy1000El13saxpy_functorSF_JPfSK_EEEvT0_iT1_T2_DpNS2_10kernel_argIT3_EE --------------------------
	.section	.text._ZN3cub18CUB_300001_SM_10006detail9transform16transform_kernelINS2_10policy_hubILb1EN4cuda3std3__45tupleIJN6thrust24THRUST_300001_SM_1000_NS6detail15normal_iteratorINSA_10device_ptrIfEEEESF_EEEE10policy1000El13saxpy_functorSF_JPfSK_EEEvT0_iT1_T2_DpNS2_10kernel_argIT3_EE,"ax",@progbits
	.align	128
        .global         _ZN3cub18CUB_300001_SM_10006detail9transform16transform_kernelINS2_10policy_hubILb1EN4cuda3std3__45tupleIJN6thrust24THRUST_300001_SM_1000_NS6detail15normal_iteratorINSA_10device_ptrIfEEEESF_EEEE10policy1000El13saxpy_functorSF_JPfSK_EEEvT0_iT1_T2_DpNS2_10kernel_argIT3_EE
        .type           _ZN3cub18CUB_300001_SM_10006detail9transform16transform_kernelINS2_10policy_hubILb1EN4cuda3std3__45tupleIJN6thrust24THRUST_300001_SM_1000_NS6detail15normal_iteratorINSA_10device_ptrIfEEEESF_EEEE10policy1000El13saxpy_functorSF_JPfSK_EEEvT0_iT1_T2_DpNS2_10kernel_argIT3_EE,@function
        .size           _ZN3cub18CUB_300001_SM_10006detail9transform16transform_kernelINS2_10policy_hubILb1EN4cuda3std3__45tupleIJN6thrust24THRUST_300001_SM_1000_NS6detail15normal_iteratorINSA_10device_ptrIfEEEESF_EEEE10policy1000El13saxpy_functorSF_JPfSK_EEEvT0_iT1_T2_DpNS2_10kernel_argIT3_EE,(.L_x_161 - _ZN3cub18CUB_300001_SM_10006detail9transform16transform_kernelINS2_10policy_hubILb1EN4cuda3std3__45tupleIJN6thrust24THRUST_300001_SM_1000_NS6detail15normal_iteratorINSA_10device_ptrIfEEEESF_EEEE10policy1000El13saxpy_functorSF_JPfSK_EEEvT0_iT1_T2_DpNS2_10kernel_argIT3_EE)
        .other          _ZN3cub18CUB_300001_SM_10006detail9transform16transform_kernelINS2_10policy_hubILb1EN4cuda3std3__45tupleIJN6thrust24THRUST_300001_SM_1000_NS6detail15normal_iteratorINSA_10device_ptrIfEEEESF_EEEE10policy1000El13saxpy_functorSF_JPfSK_EEEvT0_iT1_T2_DpNS2_10kernel_argIT3_EE,@"STO_CUDA_ENTRY STV_DEFAULT"
_ZN3cub18CUB_300001_SM_10006detail9transform16transform_kernelINS2_10policy_hubILb1EN4cuda3std3__45tupleIJN6thrust24THRUST_300001_SM_1000_NS6detail15normal_iteratorINSA_10device_ptrIfEEEESF_EEEE10policy1000El13saxpy_functorSF_JPfSK_EEEvT0_iT1_T2_DpNS2_10kernel_argIT3_EE:
.text._ZN3cub18CUB_300001_SM_10006detail9transform16transform_kernelINS2_10policy_hubILb1EN4cuda3std3__45tupleIJN6thrust24THRUST_300001_SM_1000_NS6detail15normal_iteratorINSA_10device_ptrIfEEEESF_EEEE10policy1000El13saxpy_functorSF_JPfSK_EEEvT0_iT1_T2_DpNS2_10kernel_argIT3_EE:
[----:B------:R-:W-:Y:S08]  /*0000*/  LDC R1, c[0x0][0x37c] ;  /* 0x0000df00ff017b82 */ /* 0x000ff00000000800 */
[----:B------:R-:W0:Y:S01]  /*0010*/  LDC R10, c[0x0][0x388] ;  /* 0x0000e200ff0a7b82 */ /* 0x000e220000000800 */
[----:B------:R-:W1:Y:S01]  /*0020*/  LDCU.64 UR4, c[0x0][0x380] ;  /* 0x00007000ff0477ac */ /* 0x000e620008000a00 */
[----:B------:R-:W2:Y:S01]  /*0030*/  S2R R7, SR_TID.X ;  /* 0x0000000000077919 */ /* 0x000ea20000002100 */
[----:B------:R-:W-:Y:S05]  /*0040*/  BSSY.RECONVERGENT B0, `(.L_x_0) ;  /* 0x0000029000007945 */ /* 0x000fea0003800200 */
[----:B------:R-:W3:Y:S01]  /*0050*/  S2UR UR12, SR_CTAID.X ;  /* 0x00000000000c79c3 */ /* 0x000ee20000002500 */
[----:B0-----:R-:W-:-:S04]  /*0060*/  SHF.L.U32 R5, R10, 0x7, RZ ;  /* 0x000000070a057819 */ /* 0x001fc800000006ff */
[----:B------:R-:W-:Y:S01]  /*0070*/  SHF.R.S32.HI R0, RZ, 0x1f, R5 ;  /* 0x0000001fff007819 */ /* 0x000fe20000011405 */
[----:B---3--:R-:W-:-:S04]  /*0080*/  IMAD.WIDE.U32 R2, R5, UR12, RZ ;  /* 0x0000000c05027c25 */ /* 0x008fc8000f8e00ff */
[----:B------:R-:W-:Y:S01]  /*0090*/  IMAD R9, R0, UR12, RZ ;  /* 0x0000000c00097c24 */ /* 0x000fe2000f8e02ff */
[----:B-1----:R-:W-:-:S03]  /*00a0*/  IADD3 R4, P1, PT, -R2, UR4, RZ ;  /* 0x0000000402047c10 */ /* 0x002fc6000ff3e1ff */
[----:B------:R-:W-:Y:S01]  /*00b0*/  IMAD.IADD R9, R3, 0x1, R9 ;  /* 0x0000000103097824 */ /* 0x000fe200078e0209 */
[----:B------:R-:W-:-:S04]  /*00c0*/  ISETP.LT.U32.AND P0, PT, R4, R5, PT ;  /* 0x000000050400720c */ /* 0x000fc80003f01070 */
[----:B------:R-:W-:-:S04]  /*00d0*/  IADD3.X R11, PT, PT, ~R9, UR5, RZ, P1, !PT ;  /* 0x00000005090b7c10 */ /* 0x000fc80008ffe5ff */
[----:B------:R-:W-:Y:S02]  /*00e0*/  ISETP.LT.AND.EX P0, PT, R11, R0, PT, P0 ;  /* 0x000000000b00720c */ /* 0x000fe40003f01300 */
[----:B--2---:R-:W-:Y:S02]  /*00f0*/  SHF.L.U32 R11, R7, 0x7, RZ ;  /* 0x00000007070b7819 */ /* 0x004fe400000006ff */
[----:B------:R-:W-:-:S05]  /*0100*/  SEL R0, R4, R5, P0 ;  /* 0x0000000504007207 */ /* 0x000fca0000000000 */
[----:B------:R-:W-:-:S05]  /*0110*/  IMAD.SHL.U32 R4, R0, 0x4, RZ ;  /* 0x0000000400047824 */ /* 0x000fca00078e00ff */
[----:B------:R-:W-:-:S13]  /*0120*/  ISETP.GE.AND P0, PT, R11, R4, PT ;  /* 0x000000040b00720c */ /* 0x000fda0003f06270 */
[----:B------:R-:W-:Y:S05]  /*0130*/  @P0 BRA `(.L_x_1) ;  /* 0x0000000000640947 */ /* 0x000fea0003800000 */
[----:B------:R-:W0:Y:S01]  /*0140*/  LDCU.64 UR4, c[0x0][0x398] ;  /* 0x00007300ff0477ac */ /* 0x000e220008000a00 */
[C---:B------:R-:W-:Y:S01]  /*0150*/  SHF.L.U32 R6, R2.reuse, 0x2, RZ ;  /* 0x0000000202067819 */ /* 0x040fe200000006ff */
[----:B------:R-:W-:Y:S01]  /*0160*/  BSSY.RECONVERGENT B1, `(.L_x_2) ;  /* 0x000000c000017945 */ /* 0x000fe20003800200 */
[----:B------:R-:W-:Y:S01]  /*0170*/  SHF.L.U64.HI R8, R2, 0x2, R9 ;  /* 0x0000000202087819 */ /* 0x000fe20000010209 */
[----:B------:R-:W-:Y:S01]  /*0180*/  IMAD.MOV.U32 R15, RZ, RZ, R11 ;  /* 0x000000ffff0f7224 */ /* 0x000fe200078e000b */
[----:B0-----:R-:W-:-:S04]  /*0190*/  IADD3 R12, P0, PT, R6, UR4, RZ ;  /* 0x00000004060c7c10 */ /* 0x001fc8000ff1e0ff */
[----:B------:R-:W-:-:S03]  /*01a0*/  IADD3.X R13, PT, PT, R8, UR5, RZ, P0, !PT ;  /* 0x00000005080d7c10 */ /* 0x000fc600087fe4ff */
[----:B------:R-:W-:-:S07]  /*01b0*/  IMAD.WIDE.U32 R12, R7, 0x80, R12 ;  /* 0x00000080070c7825 */ /* 0x000fce00078e000c */
.L_x_3:
[----:B------:R-:W-:Y:S01]  /*01c0*/  IADD3 R15, PT, PT, R15, 0x4000, RZ ;  /* 0x000040000f0f7810 */ /* 0x000fe20007ffe0ff */
[----:B------:R0:W-:Y:S03]  /*01d0*/  CCTL.E.PF2 [R12] ;  /* 0x000000000c00798f */ /* 0x0001e60000800100 */
[----:B------:R-:W-:Y:S02]  /*01e0*/  ISETP.GE.AND P0, PT, R15, R4, PT ;  /* 0x000000040f00720c */ /* 0x000fe40003f06270 */
[----:B0-----:R-:W-:-:S05]  /*01f0*/  IADD3 R12, P1, PT, R12, 0x4000, RZ ;  /* 0x000040000c0c7810 */ /* 0x001fca0007f3e0ff */
[----:B------:R-:W-:-:S06]  /*0200*/  IMAD.X R13, RZ, RZ, R13, P1 ;  /* 0x000000ffff0d7224 */ /* 0x000fcc00008e060d */
[----:B------:R-:W-:Y:S05]  /*0210*/  @!P0 BRA `(.L_x_3) ;  /* 0xfffffffc00e88947 */ /* 0x000fea000383ffff */
[----:B------:R-:W-:Y:S05]  /*0220*/  BSYNC.RECONVERGENT B1 ;  /* 0x0000000000017941 */ /* 0x000fea0003800200 */
.L_x_2:
[----:B------:R-:W0:Y:S02]  /*0230*/  LDCU.64 UR4, c[0x0][0x3a8] ;  /* 0x00007500ff0477ac */ /* 0x000e240008000a00 */
[----:B0-----:R-:W-:-:S04]  /*0240*/  IADD3 R12, P0, PT, R6, UR4, RZ ;  /* 0x00000004060c7c10 */ /* 0x001fc8000ff1e0ff */
[----:B------:R-:W-:-:S03]  /*0250*/  IADD3.X R13, PT, PT, R8, UR5, RZ, P0, !PT ;  /* 0x00000005080d7c10 */ /* 0x000fc600087fe4ff */
[----:B------:R-:W-:-:S07]  /*0260*/  IMAD.WIDE.U32 R12, R7, 0x80, R12 ;  /* 0x00000080070c7825 */ /* 0x000fce00078e000c */
.L_x_4:
[----:B------:R-:W-:Y:S01]  /*0270*/  IADD3 R11, PT, PT, R11, 0x4000, RZ ;  /* 0x000040000b0b7810 */ /* 0x000fe20007ffe0ff */
[----:B------:R0:W-:Y:S03]  /*0280*/  CCTL.E.PF2 [R12] ;  /* 0x000000000c00798f */ /* 0x0001e60000800100 */
[----:B------:R-:W-:Y:S02]  /*0290*/  ISETP.GE.AND P0, PT, R11, R4, PT ;  /* 0x000000040b00720c */ /* 0x000fe40003f06270 */
[----:B0-----:R-:W-:-:S05]  /*02a0*/  IADD3 R12, P1, PT, R12, 0x4000, RZ ;  /* 0x000040000c0c7810 */ /* 0x001fca0007f3e0ff */
[----:B------:R-:W-:-:S06]  /*02b0*/  IMAD.X R13, RZ, RZ, R13, P1 ;  /* 0x000000ffff0d7224 */ /* 0x000fcc00008e060d */
[----:B------:R-:W-:Y:S05]  /*02c0*/  @!P0 BRA `(.L_x_4) ;  /* 0xfffffffc00e88947 */ /* 0x000fea000383ffff */
.L_x_1:
[----:B------:R-:W-:Y:S05]  /*02d0*/  BSYNC.RECONVERGENT B0 ;  /* 0x0000000000007941 */ /* 0x000fea0003800200 */
.L_x_0:
[----:B------:R-:W0:Y:S01]  /*02e0*/  LDCU.128 UR8, c[0x0][0x390] ;  /* 0x00007200ff0877ac */ /* 0x000e220008000c00 */
[----:B------:R-:W-:Y:S02]  /*02f0*/  ISETP.NE.AND P0, PT, R5, R0, PT ;  /* 0x000000000500720c */ /* 0x000fe40003f05270 */
[C---:B------:R-:W-:Y:S01]  /*0300*/  SHF.L.U32 R8, R2.reuse, 0x2, RZ ;  /* 0x0000000202087819 */ /* 0x040fe200000006ff */
[----:B------:R-:W1:Y:S01]  /*0310*/  LDCU.64 UR6, c[0x0][0x3a8] ;  /* 0x00007500ff0677ac */ /* 0x000e620008000a00 */
[----:B------:R-:W-:Y:S02]  /*0320*/  SHF.L.U64.HI R9, R2, 0x2, R9 ;  /* 0x0000000202097819 */ /* 0x000fe40000010209 */
[C---:B------:R-:W-:Y:S01]  /*0330*/  R2UR UR13, R8.reuse ;  /* 0x00000000080d72ca */ /* 0x040fe200000e0000 */
[----:B------:R-:W2:Y:S01]  /*0340*/  LDCU.64 UR14, c[0x0][0x358] ;  /* 0x00006b00ff0e77ac */ /* 0x000ea20008000a00 */
[----:B------:R-:W-:Y:S02]  /*0350*/  R2UR UR16, R9 ;  /* 0x00000000091072ca */ /* 0x000fe400000e0000 */
[----:B0-----:R-:W-:-:S02]  /*0360*/  IADD3 R4, P2, PT, R8, UR10, RZ ;  /* 0x0000000a08047c10 */ /* 0x001fc4000ff5e0ff */
[C---:B-1----:R-:W-:Y:S02]  /*0370*/  IADD3 R2, P3, PT, R8.reuse, UR6, RZ ;  /* 0x0000000608027c10 */ /* 0x042fe4000ff7e0ff */
[----:B------:R-:W-:Y:S02]  /*0380*/  IADD3 R8, P1, PT, R8, UR8, RZ ;  /* 0x0000000808087c10 */ /* 0x000fe4000ff3e0ff */
[C---:B------:R-:W-:Y:S02]  /*0390*/  IADD3.X R5, PT, PT, R9.reuse, UR11, RZ, P2, !PT ;  /* 0x0000000b09057c10 */ /* 0x040fe400097fe4ff */
[C---:B------:R-:W-:Y:S02]  /*03a0*/  IADD3.X R3, PT, PT, R9.reuse, UR7, RZ, P3, !PT ;  /* 0x0000000709037c10 */ /* 0x040fe40009ffe4ff */
[----:B------:R-:W-:Y:S01]  /*03b0*/  IADD3.X R9, PT, PT, R9, UR9, RZ, P1, !PT ;  /* 0x0000000909097c10 */ /* 0x000fe20008ffe4ff */
[----:B--2---:R-:W-:Y:S06]  /*03c0*/  @!P0 BRA `(.L_x_5) ;  /* 0x0000000c00888947 */ /* 0x004fec0003800000 */
[----:B------:R-:W-:-:S13]  /*03d0*/  ISETP.GE.AND P0, PT, R10, 0x1, PT ;  /* 0x000000010a00780c */ /* 0x000fda0003f06270 */
[----:B------:R-:W-:Y:S05]  /*03e0*/  @!P0 EXIT ;  /* 0x000000000000894d */ /* 0x000fea0003800000 */
[C---:B------:R-:W-:Y:S01]  /*03f0*/  ISETP.GE.U32.AND P0, PT, R10.reuse, 0x8, PT ;  /* 0x000000080a00780c */ /* 0x040fe20003f06070 */
[----:B------:R-:W-:Y:S01]  /*0400*/  IMAD.MOV.U32 R6, RZ, RZ, RZ ;  /* 0x000000ffff067224 */ /* 0x000fe200078e00ff */
[----:B------:R-:W-:-:S11]  /*0410*/  LOP3.LUT R20, R10, 0x7, RZ, 0xc0, !PT ;  /* 0x000000070a147812 */ /* 0x000fd600078ec0ff */
[----:B------:R-:W-:Y:S05]  /*0420*/  @!P0 BRA `(.L_x_6) ;  /* 0x0000000800148947 */ /* 0x000fea0003800000 */
[----:B------:R-:W-:-:S13]  /*0430*/  ISETP.GE.AND P0, PT, R7, R0, PT ;  /* 0x000000000700720c */ /* 0x000fda0003f06270 */
[C---:B------:R-:W-:Y:S01]  /*0440*/  @!P0 IMAD.WIDE.U32 R16, R7.reuse, 0x4, R4 ;  /* 0x0000000407108825 */ /* 0x040fe200078e0004 */
[----:B------:R-:W0:Y:S03]  /*0450*/  @!P0 LDC R11, c[0x0][0x38c] ;  /* 0x0000e300ff0b8b82 */ /* 0x000e260000000800 */
[C---:B------:R-:W-:Y:S02]  /*0460*/  @!P0 IMAD.WIDE.U32 R22, R7.reuse, 0x4, R2 ;  /* 0x0000000407168825 */ /* 0x040fe400078e0002 */
[----:B------:R-:W0:Y:S04]  /*0470*/  @!P0 LDG.E R16, desc[UR14][R16.64] ;  /* 0x0000000e10108981 */ /* 0x000e28000c1e1900 */
[----:B------:R1:W0:Y:S01]  /*0480*/  @!P0 LDG.E R23, desc[UR14][R22.64] ;  /* 0x0000000e16178981 */ /* 0x000222000c1e1900 */
[C---:B------:R-:W-:Y:S01]  /*0490*/  IADD3 R21, PT, PT, R7.reuse, 0x80, RZ ;  /* 0x0000008007157810 */ /* 0x040fe20007ffe0ff */
[----:B------:R-:W-:-:S03]  /*04a0*/  @!P0 IMAD.WIDE.U32 R18, R7, 0x4, R8 ;  /* 0x0000000407128825 */ /* 0x000fc600078e0008 */
[C---:B------:R-:W-:Y:S01]  /*04b0*/  ISETP.GE.AND P1, PT, R21.reuse, R0, PT ;  /* 0x000000001500720c */ /* 0x040fe20003f26270 */
[----:B------:R-:W-:-:S04]  /*04c0*/  IMAD.WIDE R14, R21, 0x4, R4 ;  /* 0x00000004150e7825 */ /* 0x000fc800078e0204 */
[----:B------:R-:W-:-:S08]  /*04d0*/  IMAD.WIDE R12, R21, 0x4, R2 ;  /* 0x00000004150c7825 */ /* 0x000fd000078e0202 */
[----:B-1----:R-:W1:Y:S01]  /*04e0*/  @!P1 LDC R22, c[0x0][0x38c] ;  /* 0x0000e300ff169b82 */ /* 0x002e620000000800 */
[----:B0-----:R-:W-:-:S05]  /*04f0*/  @!P0 FFMA R11, R16, R11, R23 ;  /* 0x0000000b100b8223 */ /* 0x001fca0000000017 */
[----:B------:R0:W-:Y:S04]  /*0500*/  @!P0 STG.E desc[UR14][R18.64], R11 ;  /* 0x0000000b12008986 */ /* 0x0001e8000c10190e */
[----:B------:R-:W1:Y:S04]  /*0510*/  @!P1 LDG.E R6, desc[UR14][R14.64] ;  /* 0x0000000e0e069981 */ /* 0x000e68000c1e1900 */
[----:B------:R-:W1:Y:S01]  /*0520*/  @!P1 LDG.E R25, desc[UR14][R12.64] ;  /* 0x0000000e0c199981 */ /* 0x000e62000c1e1900 */
[----:B------:R-:W-:-:S05]  /*0530*/  VIADD R17, R7, 0x100 ;  /* 0x0000010007117836 */ /* 0x000fca0000000000 */
[----:B------:R-:W-:Y:S01]  /*0540*/  ISETP.GE.AND P0, PT, R17, R0, PT ;  /* 0x000000001100720c */ /* 0x000fe20003f06270 */
[----:B------:R-:W-:-:S12]  /*0550*/  IMAD.WIDE R16, R21, 0x4, R8 ;  /* 0x0000000415107825 */ /* 0x000fd800078e0208 */
[----:B0-----:R-:W0:Y:S01]  /*0560*/  @!P0 LDC R18, c[0x0][0x38c] ;  /* 0x0000e300ff128b82 */ /* 0x001e220000000800 */
[----:B-1----:R-:W-:-:S05]  /*0570*/  @!P1 FFMA R25, R6, R22, R25 ;  /* 0x0000001606199223 */ /* 0x002fca0000000019 */
[----:B------:R-:W-:Y:S04]  /*0580*/  @!P1 STG.E desc[UR14][R16.64], R25 ;  /* 0x0000001910009986 */ /* 0x000fe8000c10190e */
[----:B------:R-:W0:Y:S04]  /*0590*/  @!P0 LDG.E R6, desc[UR14][R14.64+0x200] ;  /* 0x0002000e0e068981 */ /* 0x000e28000c1e1900 */
[----:B------:R-:W0:Y:S01]  /*05a0*/  @!P0 LDG.E R21, desc[UR14][R12.64+0x200] ;  /* 0x0002000e0c158981 */ /* 0x000e22000c1e1900 */
[----:B------:R-:W-:-:S04]  /*05b0*/  IADD3 R11, PT, PT, R7, 0x180, RZ ;  /* 0x00000180070b7810 */ /* 0x000fc80007ffe0ff */
[----:B------:R-:W-:Y:S01]  /*05c0*/  ISETP.GE.AND P1, PT, R11, R0, PT ;  /* 0x000000000b00720c */ /* 0x000fe20003f26270 */
[----:B------:R-:W-:Y:S02]  /*05d0*/  VIADD R19, R7, 0x200 ;  /* 0x0000020007137836 */ /* 0x000fe40000000000 */
[----:B0-----:R-:W-:-:S10]  /*05e0*/  @!P0 FFMA R21, R6, R18, R21 ;  /* 0x0000001206158223 */ /* 0x001fd40000000015 */
[----:B------:R-:W0:Y:S01]  /*05f0*/  @!P1 LDC R18, c[0x0][0x38c] ;  /* 0x0000e300ff129b82 */ /* 0x000e220000000800 */
[----:B------:R1:W-:Y:S04]  /*0600*/  @!P0 STG.E desc[UR14][R16.64+0x200], R21 ;  /* 0x0002001510008986 */ /* 0x0003e8000c10190e */
[----:B------:R-:W0:Y:S04]  /*0610*/  @!P1 LDG.E R6, desc[UR14][R14.64+0x400] ;  /* 0x0004000e0e069981 */ /* 0x000e28000c1e1900 */
[----:B------:R-:W0:Y:S01]  /*0620*/  @!P1 LDG.E R11, desc[UR14][R12.64+0x400] ;  /* 0x0004000e0c0b9981 */ /* 0x000e22000c1e1900 */
[----:B------:R-:W-:-:S02]  /*0630*/  ISETP.GE.AND P0, PT, R19, R0, PT ;  /* 0x000000001300720c */ /* 0x000fc40003f06270 */
[----:B-1----:R-:W-:Y:S01]  /*0640*/  IADD3 R21, PT, PT, R7, 0x280, RZ ;  /* 0x0000028007157810 */ /* 0x002fe20007ffe0ff */
[----:B0-----:R-:W-:-:S10]  /*0650*/  @!P1 FFMA R11, R6, R18, R11 ;  /* 0x00000012060b9223 */ /* 0x001fd4000000000b */
[----:B------:R-:W0:Y:S01]  /*0660*/  @!P0 LDC R18, c[0x0][0x38c] ;  /* 0x0000e300ff128b82 */ /* 0x000e220000000800 */
[----:B------:R1:W-:Y:S04]  /*0670*/  @!P1 STG.E desc[UR14][R16.64+0x400], R11 ;  /* 0x0004000b10009986 */ /* 0x0003e8000c10190e */
[----:B------:R-:W0:Y:S04]  /*0680*/  @!P0 LDG.E R6, desc[UR14][R14.64+0x600] ;  /* 0x0006000e0e068981 */ /* 0x000e28000c1e1900 */
[----:B------:R-:W0:Y:S01]  /*0690*/  @!P0 LDG.E R19, desc[UR14][R12.64+0x600] ;  /* 0x0006000e0c138981 */ /* 0x000e22000c1e1900 */
[----:B------:R-:W-:Y:S01]  /*06a0*/  ISETP.GE.AND P1, PT, R21, R0, PT ;  /* 0x000000001500720c */ /* 0x000fe20003f26270 */
[----:B-1----:R-:W-:-:S02]  /*06b0*/  VIADD R11, R7, 0x300 ;  /* 0x00000300070b7836 */ /* 0x002fc40000000000 */
        /* <DEDUP_REMOVED lines=13> */
[----:B0-----:R-:W-:-:S12]  /*0790*/  @!P0 FFMA R11, R6, R18, R11 ;  /* 0x00000012060b8223 */ /* 0x001fd8000000000b */
[----:B------:R-:W0:Y:S01]  /*07a0*/  @!P1 LDC R18, c[0x0][0x38c] ;  /* 0x0000e300ff129b82 */ /* 0x000e220000000800 */
[----:B------:R1:W-:Y:S04]  /*07b0*/  @!P0 STG.E desc[UR14][R16.64+0xa00], R11 ;  /* 0x000a000b10008986 */ /* 0x0003e8000c10190e */
[----:B------:R-:W0:Y:S04]  /*07c0*/  @!P1 LDG.E R6, desc[UR14][R14.64+0xc00] ;  /* 0x000c000e0e069981 */ /* 0x000e28000c1e1900 */
[----:B------:R-:W0:Y:S02]  /*07d0*/  @!P1 LDG.E R19, desc[UR14][R12.64+0xc00] ;  /* 0x000c000e0c139981 */ /* 0x000e24000c1e1900 */
[----:B0-----:R-:W-:Y:S01]  /*07e0*/  @!P1 FFMA R19, R6, R18, R19 ;  /* 0x0000001206139223 */ /* 0x001fe20000000013 */
[----:B------:R-:W-:-:S04]  /*07f0*/  LOP3.LUT R6, R10, 0x7ffffff8, RZ, 0xc0, !PT ;  /* 0x7ffffff80a067812 */ /* 0x000fc800078ec0ff */
[----:B------:R1:W-:Y:S01]  /*0800*/  @!P1 STG.E desc[UR14][R16.64+0xc00], R19 ;  /* 0x000c001310009986 */ /* 0x0003e2000c10190e */
[----:B------:R-:W-:-:S13]  /*0810*/  ISETP.NE.AND P0, PT, R6, 0x8, PT ;  /* 0x000000080600780c */ /* 0x000fda0003f05270 */
[----:B-1----:R-:W-:Y:S05]  /*0820*/  @!P0 BRA `(.L_x_6) ;  /* 0x0000000400148947 */ /* 0x002fea0003800000 */
[----:B------:R-:W-:Y:S01]  /*0830*/  IMAD.MOV.U32 R16, RZ, RZ, 0x8 ;  /* 0x00000008ff107424 */ /* 0x000fe200078e00ff */
[----:B------:R-:W0:Y:S06]  /*0840*/  LDCU UR4, c[0x0][0x38c] ;  /* 0x00007180ff0477ac */ /* 0x000e2c0008000800 */
.L_x_9:
[----:B-1----:R-:W-:-:S04]  /*0850*/  LEA R17, R16, R7, 0x7 ;  /* 0x0000000710117211 */ /* 0x002fc800078e38ff */
[----:B------:R-:W-:-:S13]  /*0860*/  ISETP.GE.AND P0, PT, R17, R0, PT ;  /* 0x000000001100720c */ /* 0x000fda0003f06270 */
[C---:B------:R-:W-:Y:S01]  /*0870*/  @!P0 IMAD.WIDE.U32 R10, R17.reuse, 0x4, R4 ;  /* 0x00000004110a8825 */ /* 0x040fe200078e0004 */
[----:B------:R-:W1:Y:S03]  /*0880*/  @!P0 LDC R27, c[0x0][0x38c] ;  /* 0x0000e300ff1b8b82 */ /* 0x000e660000000800 */
[C---:B------:R-:W-:Y:S02]  /*0890*/  @!P0 IMAD.WIDE.U32 R22, R17.reuse, 0x4, R2 ;  /* 0x0000000411168825 */ /* 0x040fe400078e0002 */
[----:B------:R-:W1:Y:S04]  /*08a0*/  @!P0 LDG.E R10, desc[UR14][R10.64] ;  /* 0x0000000e0a0a8981 */ /* 0x000e68000c1e1900 */
[----:B------:R2:W1:Y:S01]  /*08b0*/  @!P0 LDG.E R23, desc[UR14][R22.64] ;  /* 0x0000000e16178981 */ /* 0x000462000c1e1900 */
[----:B------:R-:W-:-:S02]  /*08c0*/  VIADD R25, R17, 0x80 ;  /* 0x0000008011197836 */ /* 0x000fc40000000000 */
[----:B------:R-:W-:-:S03]  /*08d0*/  @!P0 IMAD.WIDE.U32 R18, R17, 0x4, R8 ;  /* 0x0000000411128825 */ /* 0x000fc600078e0008 */
[C---:B------:R-:W-:Y:S01]  /*08e0*/  ISETP.GE.AND P1, PT, R25.reuse, R0, PT ;  /* 0x000000001900720c */ /* 0x040fe20003f26270 */
[----:B------:R-:W-:-:S04]  /*08f0*/  IMAD.WIDE R14, R25, 0x4, R4 ;  /* 0x00000004190e7825 */ /* 0x000fc800078e0204 */
[----:B------:R-:W-:-:S08]  /*0900*/  IMAD.WIDE R12, R25, 0x4, R2 ;  /* 0x00000004190c7825 */ /* 0x000fd000078e0202 */
[----:B--2---:R-:W2:Y:S01]  /*0910*/  @!P1 LDC R22, c[0x0][0x38c] ;  /* 0x0000e300ff169b82 */ /* 0x004ea20000000800 */
[----:B-1----:R-:W-:-:S05]  /*0920*/  @!P0 FFMA R27, R10, R27, R23 ;  /* 0x0000001b0a1b8223 */ /* 0x002fca0000000017 */
[----:B------:R1:W-:Y:S04]  /*0930*/  @!P0 STG.E desc[UR14][R18.64], R27 ;  /* 0x0000001b12008986 */ /* 0x0003e8000c10190e */
[----:B------:R-:W2:Y:S04]  /*0940*/  @!P1 LDG.E R21, desc[UR14][R14.64] ;  /* 0x0000000e0e159981 */ /* 0x000ea8000c1e1900 */
[----:B------:R-:W2:Y:S01]  /*0950*/  @!P1 LDG.E R24, desc[UR14][R12.64] ;  /* 0x0000000e0c189981 */ /* 0x000ea2000c1e1900 */
[----:B------:R-:W-:-:S04]  /*0960*/  IADD3 R11, PT, PT, R17, 0x100, RZ ;  /* 0x00000100110b7810 */ /* 0x000fc80007ffe0ff */
[----:B------:R-:W-:Y:S01]  /*0970*/  ISETP.GE.AND P0, PT, R11, R0, PT ;  /* 0x000000000b00720c */ /* 0x000fe20003f06270 */
[----:B------:R-:W-:-:S12]  /*0980*/  IMAD.WIDE R10, R25, 0x4, R8 ;  /* 0x00000004190a7825 */ /* 0x000fd800078e0208 */
[----:B------:R-:W3:Y:S01]  /*0990*/  @!P0 LDC R23, c[0x0][0x38c] ;  /* 0x0000e300ff178b82 */ /* 0x000ee20000000800 */
[----:B--2---:R-:W-:-:S05]  /*09a0*/  @!P1 FFMA R25, R21, R22, R24 ;  /* 0x0000001615199223 */ /* 0x004fca0000000018 */
[----:B------:R2:W-:Y:S04]  /*09b0*/  @!P1 STG.E desc[UR14][R10.64], R25 ;  /* 0x000000190a009986 */ /* 0x0005e8000c10190e */
[----:B------:R-:W3:Y:S04]  /*09c0*/  @!P0 LDG.E R21, desc[UR14][R14.64+0x200] ;  /* 0x0002000e0e158981 */ /* 0x000ee8000c1e1900 */
[----:B------:R-:W3:Y:S01]  /*09d0*/  @!P0 LDG.E R22, desc[UR14][R12.64+0x200] ;  /* 0x0002000e0c168981 */ /* 0x000ee2000c1e1900 */
[----:B-1----:R-:W-:-:S05]  /*09e0*/  VIADD R19, R17, 0x180 ;  /* 0x0000018011137836 */ /* 0x002fca0000000000 */
[----:B------:R-:W-:Y:S01]  /*09f0*/  ISETP.GE.AND P1, PT, R19, R0, PT ;  /* 0x000000001300720c */ /* 0x000fe20003f26270 */
[----:B---3--:R-:W-:-:S12]  /*0a00*/  @!P0 FFMA R23, R21, R23, R22 ;  /* 0x0000001715178223 */ /* 0x008fd80000000016 */
[----:B------:R-:W2:Y:S01]  /*0a10*/  @!P1 LDC R22, c[0x0][0x38c] ;  /* 0x0000e300ff169b82 */ /* 0x000ea20000000800 */
[----:B------:R1:W-:Y:S04]  /*0a20*/  @!P0 STG.E desc[UR14][R10.64+0x200], R23 ;  /* 0x000200170a008986 */ /* 0x0003e8000c10190e */
[----:B------:R-:W2:Y:S04]  /*0a30*/  @!P1 LDG.E R18, desc[UR14][R14.64+0x400] ;  /* 0x0004000e0e129981 */ /* 0x000ea8000c1e1900 */
[----:B------:R-:W2:Y:S01]  /*0a40*/  @!P1 LDG.E R21, desc[UR14][R12.64+0x400] ;  /* 0x0004000e0c159981 */ /* 0x000ea2000c1e1900 */
[----:B------:R-:W-:-:S04]  /*0a50*/  IADD3 R19, PT, PT, R17, 0x200, RZ ;  /* 0x0000020011137810 */ /* 0x000fc80007ffe0ff */
[----:B------:R-:W-:Y:S01]  /*0a60*/  ISETP.GE.AND P0, PT, R19, R0, PT ;  /* 0x000000001300720c */ /* 0x000fe20003f06270 */
[----:B------:R-:W-:Y:S02]  /*0a70*/  VIADD R19, R17, 0x280 ;  /* 0x0000028011137836 */ /* 0x000fe40000000000 */
[----:B--2---:R-:W-:-:S10]  /*0a80*/  @!P1 FFMA R25, R18, R22, R21 ;  /* 0x0000001612199223 */ /* 0x004fd40000000015 */
[----:B------:R-:W1:Y:S01]  /*0a90*/  @!P0 LDC R22, c[0x0][0x38c] ;  /* 0x0000e300ff168b82 */ /* 0x000e620000000800 */
[----:B------:R2:W-:Y:S04]  /*0aa0*/  @!P1 STG.E desc[UR14][R10.64+0x400], R25 ;  /* 0x000400190a009986 */ /* 0x0005e8000c10190e */
[----:B------:R-:W1:Y:S04]  /*0ab0*/  @!P0 LDG.E R18, desc[UR14][R14.64+0x600] ;  /* 0x0006000e0e128981 */ /* 0x000e68000c1e1900 */
[----:B------:R-:W1:Y:S01]  /*0ac0*/  @!P0 LDG.E R21, desc[UR14][R12.64+0x600] ;  /* 0x0006000e0c158981 */ /* 0x000e62000c1e1900 */
[----:B------:R-:W-:-:S02]  /*0ad0*/  ISETP.GE.AND P1, PT, R19, R0, PT ;  /* 0x000000001300720c */ /* 0x000fc40003f26270 */
[----:B------:R-:W-:Y:S01]  /*0ae0*/  IADD3 R19, PT, PT, R17, 0x300, RZ ;  /* 0x0000030011137810 */ /* 0x000fe20007ffe0ff */
[----:B-1----:R-:W-:-:S10]  /*0af0*/  @!P0 FFMA R23, R18, R22, R21 ;  /* 0x0000001612178223 */ /* 0x002fd40000000015 */
[----:B------:R-:W1:Y:S01]  /*0b00*/  @!P1 LDC R22, c[0x0][0x38c] ;  /* 0x0000e300ff169b82 */ /* 0x000e620000000800 */
[----:B------:R2:W-:Y:S04]  /*0b10*/  @!P0 STG.E desc[UR14][R10.64+0x600], R23 ;  /* 0x000600170a008986 */ /* 0x0005e8000c10190e */
[----:B------:R-:W1:Y:S04]  /*0b20*/  @!P1 LDG.E R18, desc[UR14][R14.64+0x800] ;  /* 0x0008000e0e129981 */ /* 0x000e68000c1e1900 */
[----:B------:R-:W1:Y:S01]  /*0b30*/  @!P1 LDG.E R21, desc[UR14][R12.64+0x800] ;  /* 0x0008000e0c159981 */ /* 0x000e62000c1e1900 */
[----:B------:R-:W-:Y:S01]  /*0b40*/  ISETP.GE.AND P0, PT, R19, R0, PT ;  /* 0x000000001300720c */ /* 0x000fe20003f06270 */
[----:B-1----:R-:W-:-:S12]  /*0b50*/  @!P1 FFMA R21, R18, R22, R21 ;  /* 0x0000001612159223 */ /* 0x002fd80000000015 */
[----:B------:R-:W1:Y:S01]  /*0b60*/  @!P0 LDC R22, c[0x0][0x38c] ;  /* 0x0000e300ff168b82 */ /* 0x000e620000000800 */
[----:B------:R2:W-:Y:S04]  /*0b70*/  @!P1 STG.E desc[UR14][R10.64+0x800], R21 ;  /* 0x000800150a009986 */ /* 0x0005e8000c10190e */
[----:B------:R-:W1:Y:S04]  /*0b80*/  @!P0 LDG.E R18, desc[UR14][R14.64+0xa00] ;  /* 0x000a000e0e128981 */ /* 0x000e68000c1e1900 */
[----:B------:R-:W1:Y:S01]  /*0b90*/  @!P0 LDG.E R19, desc[UR14][R12.64+0xa00] ;  /* 0x000a000e0c138981 */ /* 0x000e62000c1e1900 */
[----:B------:R-:W-:Y:S01]  /*0ba0*/  VIADD R17, R17, 0x380 ;  /* 0x0000038011117836 */ /* 0x000fe20000000000 */
[----:B------:R-:W-:Y:S01]  /*0bb0*/  IADD3 R16, PT, PT, R16, 0x8, RZ ;  /* 0x0000000810107810 */ /* 0x000fe20007ffe0ff */
[----:B------:R-:W-:Y:S03]  /*0bc0*/  BSSY.RECONVERGENT B0, `(.L_x_7) ;  /* 0x000000a000007945 */ /* 0x000fe60003800200 */
[----:B------:R-:W-:Y:S01]  /*0bd0*/  ISETP.NE.AND P1, PT, R16, R6, PT ;  /* 0x000000061000720c */ /* 0x000fe20003f25270 */
[----:B-1----:R-:W-:-:S05]  /*0be0*/  @!P0 FFMA R19, R18, R22, R19 ;  /* 0x0000001612138223 */ /* 0x002fca0000000013 */
[----:B------:R2:W-:Y:S01]  /*0bf0*/  @!P0 STG.E desc[UR14][R10.64+0xa00], R19 ;  /* 0x000a00130a008986 */ /* 0x0005e2000c10190e */
[----:B------:R-:W-:-:S13]  /*0c00*/  ISETP.GE.AND P0, PT, R17, R0, PT ;  /* 0x000000001100720c */ /* 0x000fda0003f06270 */
[----:B--2---:R-:W-:Y:S05]  /*0c10*/  @P0 BRA `(.L_x_8) ;  /* 0x0000000000100947 */ /* 0x004fea0003800000 */
[----:B------:R-:W0:Y:S04]  /*0c20*/  LDG.E R14, desc[UR14][R14.64+0xc00] ;  /* 0x000c000e0e0e7981 */ /* 0x000e28000c1e1900 */
[----:B------:R-:W0:Y:S02]  /*0c30*/  LDG.E R13, desc[UR14][R12.64+0xc00] ;  /* 0x000c000e0c0d7981 */ /* 0x000e24000c1e1900 */
[----:B0-----:R-:W-:-:S05]  /*0c40*/  FFMA R17, R14, UR4, R13 ;  /* 0x000000040e117c23 */ /* 0x001fca000800000d */
[----:B------:R1:W-:Y:S02]  /*0c50*/  STG.E desc[UR14][R10.64+0xc00], R17 ;  /* 0x000c00110a007986 */ /* 0x0003e4000c10190e */
.L_x_8:
[----:B0-----:R-:W-:Y:S05]  /*0c60*/  BSYNC.RECONVERGENT B0 ;  /* 0x0000000000007941 */ /* 0x001fea0003800200 */
.L_x_7:
[----:B------:R-:W-:Y:S05]  /*0c70*/  @P1 BRA `(.L_x_9) ;  /* 0xfffffff800f41947 */ /* 0x000fea000383ffff */
.L_x_6:
[----:B------:R-:W-:-:S13]  /*0c80*/  ISETP.NE.AND P0, PT, R20, RZ, PT ;  /* 0x000000ff1400720c */ /* 0x000fda0003f05270 */
[----:B------:R-:W-:Y:S05]  /*0c90*/  @!P0 EXIT ;  /* 0x000000000000894d */ /* 0x000fea0003800000 */
[----:B-1----:R-:W0:Y:S01]  /*0ca0*/  LDC R10, c[0x0][0x388] ;  /* 0x0000e200ff0a7b82 */ /* 0x002e220000000800 */
[----:B------:R-:W-:Y:S02]  /*0cb0*/  ISETP.GE.U32.AND P1, PT, R20, 0x4, PT ;  /* 0x000000041400780c */ /* 0x000fe40003f26070 */
[----:B0-----:R-:W-:-:S04]  /*0cc0*/  LOP3.LUT R22, R10, 0x3, RZ, 0xc0, !PT ;  /* 0x000000030a167812 */ /* 0x001fc800078ec0ff */
[----:B------:R-:W-:-:S07]  /*0cd0*/  ISETP.NE.AND P0, PT, R22, RZ, PT ;  /* 0x000000ff1600720c */ /* 0x000fce0003f05270 */
[----:B------:R-:W-:Y:S06]  /*0ce0*/  @!P1 BRA `(.L_x_10) ;  /* 0x0000000000a49947 */ /* 0x000fec0003800000 */
[----:B------:R-:W-:-:S05]  /*0cf0*/  IMAD R11, R6, 0x80, R7 ;  /* 0x00000080060b7824 */ /* 0x000fca00078e0207 */
[----:B------:R-:W-:-:S13]  /*0d00*/  ISETP.GE.AND P1, PT, R11, R0, PT ;  /* 0x000000000b00720c */ /* 0x000fda0003f26270 */
[C---:B------:R-:W-:Y:S01]  /*0d10*/  @!P1 IMAD.WIDE R14, R11.reuse, 0x4, R4 ;  /* 0x000000040b0e9825 */ /* 0x040fe200078e0204 */
[----:B------:R-:W0:Y:S03]  /*0d20*/  @!P1 LDC R23, c[0x0][0x38c] ;  /* 0x0000e300ff179b82 */ /* 0x000e260000000800 */
[C---:B------:R-:W-:Y:S02]  /*0d30*/  @!P1 IMAD.WIDE R18, R11.reuse, 0x4, R2 ;  /* 0x000000040b129825 */ /* 0x040fe400078e0202 */
[----:B------:R-:W0:Y:S04]  /*0d40*/  @!P1 LDG.E R14, desc[UR14][R14.64] ;  /* 0x0000000e0e0e9981 */ /* 0x000e28000c1e1900 */
[----:B------:R-:W0:Y:S01]  /*0d50*/  @!P1 LDG.E R19, desc[UR14][R18.64] ;  /* 0x0000000e12139981 */ /* 0x000e22000c1e1900 */
[C---:B------:R-:W-:Y:S01]  /*0d60*/  IADD3 R25, PT, PT, R11.reuse, 0x80, RZ ;  /* 0x000000800b197810 */ /* 0x040fe20007ffe0ff */
[----:B------:R-:W-:-:S03]  /*0d70*/  @!P1 IMAD.WIDE R12, R11, 0x4, R8 ;  /* 0x000000040b0c9825 */ /* 0x000fc600078e0208 */
[----:B------:R-:W-:-:S13]  /*0d80*/  ISETP.GE.AND P2, PT, R25, R0, PT ;  /* 0x000000001900720c */ /* 0x000fda0003f46270 */
[C---:B------:R-:W-:Y:S01]  /*0d90*/  @!P2 IMAD.WIDE R20, R25.reuse, 0x4, R4 ;  /* 0x000000041914a825 */ /* 0x040fe200078e0204 */
[----:B------:R-:W1:Y:S03]  /*0da0*/  @!P2 LDC R27, c[0x0][0x38c] ;  /* 0x0000e300ff1bab82 */ /* 0x000e660000000800 */
[----:B------:R-:W-:-:S04]  /*0db0*/  @!P2 IMAD.WIDE R16, R25, 0x4, R2 ;  /* 0x000000041910a825 */ /* 0x000fc800078e0202 */
[----:B0-----:R-:W-:-:S05]  /*0dc0*/  @!P1 FFMA R23, R14, R23, R19 ;  /* 0x000000170e179223 */ /* 0x001fca0000000013 */
[----:B------:R0:W-:Y:S04]  /*0dd0*/  @!P1 STG.E desc[UR14][R12.64], R23 ;  /* 0x000000170c009986 */ /* 0x0001e8000c10190e */
[----:B------:R-:W1:Y:S04]  /*0de0*/  @!P2 LDG.E R20, desc[UR14][R20.64] ;  /* 0x0000000e1414a981 */ /* 0x000e68000c1e1900 */
[----:B------:R2:W1:Y:S01]  /*0df0*/  @!P2 LDG.E R17, desc[UR14][R16.64] ;  /* 0x0000000e1011a981 */ /* 0x000462000c1e1900 */
[----:B------:R-:W-:Y:S02]  /*0e00*/  VIADD R29, R11, 0x100 ;  /* 0x000001000b1d7836 */ /* 0x000fe40000000000 */
[----:B------:R-:W-:-:S03]  /*0e10*/  @!P2 IMAD.WIDE R14, R25, 0x4, R8 ;  /* 0x00000004190ea825 */ /* 0x000fc600078e0208 */
[----:B------:R-:W-:-:S13]  /*0e20*/  ISETP.GE.AND P1, PT, R29, R0, PT ;  /* 0x000000001d00720c */ /* 0x000fda0003f26270 */
[C---:B------:R-:W-:Y:S01]  /*0e30*/  @!P1 IMAD.WIDE R24, R29.reuse, 0x4, R4 ;  /* 0x000000041d189825 */ /* 0x040fe200078e0204 */
[----:B--2---:R-:W2:Y:S03]  /*0e40*/  @!P1 LDC R16, c[0x0][0x38c] ;  /* 0x0000e300ff109b82 */ /* 0x004ea60000000800 */
[----:B------:R-:W-:-:S04]  /*0e50*/  @!P1 IMAD.WIDE R18, R29, 0x4, R2 ;  /* 0x000000041d129825 */ /* 0x000fc800078e0202 */
[----:B-1----:R-:W-:-:S05]  /*0e60*/  @!P2 FFMA R27, R20, R27, R17 ;  /* 0x0000001b141ba223 */ /* 0x002fca0000000011 */
[----:B------:R1:W-:Y:S04]  /*0e70*/  @!P2 STG.E desc[UR14][R14.64], R27 ;  /* 0x0000001b0e00a986 */ /* 0x0003e8000c10190e */
[----:B------:R-:W2:Y:S04]  /*0e80*/  @!P1 LDG.E R24, desc[UR14][R24.64] ;  /* 0x0000000e18189981 */ /* 0x000ea8000c1e1900 */
[----:B------:R-:W2:Y:S01]  /*0e90*/  @!P1 LDG.E R19, desc[UR14][R18.64] ;  /* 0x0000000e12139981 */ /* 0x000ea2000c1e1900 */
[----:B0-----:R-:W-:Y:S01]  /*0ea0*/  IADD3 R23, PT, PT, R11, 0x180, RZ ;  /* 0x000001800b177810 */ /* 0x001fe20007ffe0ff */
[----:B------:R-:W-:-:S03]  /*0eb0*/  @!P1 IMAD.WIDE R12, R29, 0x4, R8 ;  /* 0x000000041d0c9825 */ /* 0x000fc600078e0208 */
[----:B------:R-:W-:-:S13]  /*0ec0*/  ISETP.GE.AND P2, PT, R23, R0, PT ;  /* 0x000000001700720c */ /* 0x000fda0003f46270 */
[----:B------:R-:W-:-:S04]  /*0ed0*/  @!P2 IMAD.WIDE R20, R23, 0x4, R2 ;  /* 0x000000041714a825 */ /* 0x000fc800078e0202 */
[----:B--2---:R-:W-:Y:S01]  /*0ee0*/  @!P1 FFMA R11, R24, R16, R19 ;  /* 0x00000010180b9223 */ /* 0x004fe20000000013 */
[C---:B------:R-:W-:Y:S01]  /*0ef0*/  @!P2 IMAD.WIDE R16, R23.reuse, 0x4, R4 ;  /* 0x000000041710a825 */ /* 0x040fe200078e0204 */
[----:B------:R-:W0:Y:S03]  /*0f00*/  @!P2 LDC R19, c[0x0][0x38c] ;  /* 0x0000e300ff13ab82 */ /* 0x000e260000000800 */
[----:B------:R2:W-:Y:S04]  /*0f10*/  @!P1 STG.E desc[UR14][R12.64], R11 ;  /* 0x0000000b0c009986 */ /* 0x0005e8000c10190e */
[----:B------:R-:W0:Y:S04]  /*0f20*/  @!P2 LDG.E R16, desc[UR14][R16.64] ;  /* 0x0000000e1010a981 */ /* 0x000e28000c1e1900 */
[----:B------:R-:W0:Y:S01]  /*0f30*/  @!P2 LDG.E R21, desc[UR14][R20.64] ;  /* 0x0000000e1415a981 */ /* 0x000e22000c1e1900 */
[----:B-1----:R-:W-:-:S04]  /*0f40*/  @!P2 IMAD.WIDE R14, R23, 0x4, R8 ;  /* 0x00000004170ea825 */ /* 0x002fc800078e0208 */
[----:B------:R-:W-:Y:S02]  /*0f50*/  VIADD R6, R6, 0x4 ;  /* 0x0000000406067836 */ /* 0x000fe40000000000 */
[----:B0-----:R-:W-:-:S05]  /*0f60*/  @!P2 FFMA R19, R16, R19, R21 ;  /* 0x000000131013a223 */ /* 0x001fca0000000015 */
[----:B------:R2:W-:Y:S02]  /*0f70*/  @!P2 STG.E desc[UR14][R14.64], R19 ;  /* 0x000000130e00a986 */ /* 0x0005e4000c10190e */
.L_x_10:
[----:B------:R-:W-:Y:S05]  /*0f80*/  @!P0 EXIT ;  /* 0x000000000000894d */ /* 0x000fea0003800000 */
[----:B------:R-:W-:Y:S02]  /*0f90*/  ISETP.NE.AND P0, PT, R22, 0x1, PT ;  /* 0x000000011600780c */ /* 0x000fe40003f05270 */
[----:B------:R-:W-:-:S04]  /*0fa0*/  LOP3.LUT R10, R10, 0x1, RZ, 0xc0, !PT ;  /* 0x000000010a0a7812 */ /* 0x000fc800078ec0ff */
[----:B------:R-:W-:-:S07]  /*0fb0*/  ISETP.NE.U32.AND P2, PT, R10, 0x1, PT ;  /* 0x000000010a00780c */ /* 0x000fce0003f45070 */
[----:B------:R-:W-:Y:S06]  /*0fc0*/  @!P0 BRA `(.L_x_11) ;  /* 0x0000000000548947 */ /* 0x000fec0003800000 */
[----:B--2---:R-:W-:-:S04]  /*0fd0*/  LEA R15, R6, R7, 0x7 ;  /* 0x00000007060f7211 */ /* 0x004fc800078e38ff */
        /* <DEDUP_REMOVED lines=9> */
[----:B------:R-:W-:-:S04]  /*1070*/  @!P1 IMAD.WIDE R16, R23, 0x4, R4 ;  /* 0x0000000417109825 */ /* 0x000fc800078e0204 */
[----:B------:R-:W-:-:S04]  /*1080*/  @!P1 IMAD.WIDE R18, R23, 0x4, R2 ;  /* 0x0000000417129825 */ /* 0x000fc800078e0202 */
[----:B0-----:R-:W-:Y:S02]  /*1090*/  @!P0 FFMA R21, R10, R21, R13 ;  /* 0x000000150a158223 */ /* 0x001fe4000000000d */
[----:B------:R-:W0:Y:S03]  /*10a0*/  @!P1 LDC R13, c[0x0][0x38c] ;  /* 0x0000e300ff0d9b82 */ /* 0x000e260000000800 */
[----:B------:R1:W-:Y:S04]  /*10b0*/  @!P0 STG.E desc[UR14][R14.64], R21 ;  /* 0x000000150e008986 */ /* 0x0003e8000c10190e */
[----:B------:R-:W0:Y:S04]  /*10c0*/  @!P1 LDG.E R16, desc[UR14][R16.64] ;  /* 0x0000000e10109981 */ /* 0x000e28000c1e1900 */
[----:B------:R-:W0:Y:S01]  /*10d0*/  @!P1 LDG.E R19, desc[UR14][R18.64] ;  /* 0x0000000e12139981 */ /* 0x000e22000c1e1900 */
[----:B------:R-:W-:-:S04]  /*10e0*/  @!P1 IMAD.WIDE R10, R23, 0x4, R8 ;  /* 0x00000004170a9825 */ /* 0x000fc800078e0208 */
[----:B------:R-:W-:Y:S02]  /*10f0*/  VIADD R6, R6, 0x2 ;  /* 0x0000000206067836 */ /* 0x000fe40000000000 */
[----:B0-----:R-:W-:-:S05]  /*1100*/  @!P1 FFMA R13, R16, R13, R19 ;  /* 0x0000000d100d9223 */ /* 0x001fca0000000013 */
[----:B------:R1:W-:Y:S02]  /*1110*/  @!P1 STG.E desc[UR14][R10.64], R13 ;  /* 0x0000000d0a009986 */ /* 0x0003e4000c10190e */
.L_x_11:
[----:B------:R-:W-:Y:S05]  /*1120*/  @P2 EXIT ;  /* 0x000000000000294d */ /* 0x000fea0003800000 */
[----:B------:R-:W-:-:S04]  /*1130*/  LEA R7, R6, R7, 0x7 ;  /* 0x0000000706077211 */ /* 0x000fc800078e38ff */
[----:B------:R-:W-:-:S13]  /*1140*/  ISETP.GE.AND P0, PT, R7, R0, PT ;  /* 0x000000000700720c */ /* 0x000fda0003f06270 */
[----:B------:R-:W-:Y:S05]  /*1150*/  @P0 EXIT ;  /* 0x000000000000094d */ /* 0x000fea0003800000 */
[C---:B------:R-:W-:Y:S01]  /*1160*/  IMAD.WIDE R4, R7.reuse, 0x4, R4 ;  /* 0x0000000407047825 */ /* 0x040fe200078e0204 */
[----:B------:R-:W0:Y:S03]  /*1170*/  LDCU UR4, c[0x0][0x38c] ;  /* 0x00007180ff0477ac */ /* 0x000e260008000800 */
[C---:B------:R-:W-:Y:S02]  /*1180*/  IMAD.WIDE R2, R7.reuse, 0x4, R2 ;  /* 0x0000000407027825 */ /* 0x040fe400078e0202 */
[----:B------:R-:W0:Y:S04]  /*1190*/  LDG.E R4, desc[UR14][R4.64] ;  /* 0x0000000e04047981 */ /* 0x000e28000c1e1900 */
[----:B------:R-:W0:Y:S01]  /*11a0*/  LDG.E R3, desc[UR14][R2.64] ;  /* 0x0000000e02037981 */ /* 0x000e22000c1e1900 */
[----:B------:R-:W-:-:S04]  /*11b0*/  IMAD.WIDE R8, R7, 0x4, R8 ;  /* 0x0000000407087825 */ /* 0x000fc800078e0208 */
[----:B0-----:R-:W-:-:S05]  /*11c0*/  FFMA R7, R4, UR4, R3 ;  /* 0x0000000404077c23 */ /* 0x001fca0008000003 */
[----:B------:R-:W-:Y:S01]  /*11d0*/  STG.E desc[UR14][R8.64], R7 ;  /* 0x0000000708007986 */ /* 0x000fe2000c10190e */
[----:B------:R-:W-:Y:S05]  /*11e0*/  EXIT ;  /* 0x000000000000794d */ /* 0x000fea0003800000 */
.L_x_5:
[----:B------:R-:W-:-:S13]  /*11f0*/  ISETP.GE.AND P0, PT, R10, 0x1, PT ;  /* 0x000000010a00780c */ /* 0x000fda0003f06270 */
[----:B------:R-:W-:Y:S05]  /*1200*/  @!P0 EXIT ;  /* 0x000000000000894d */ /* 0x000fea0003800000 */
[----:B------:R-:W-:Y:S01]  /*1210*/  ISETP.GE.U32.AND P0, PT, R10, 0x8, PT ;  /* 0x000000080a00780c */ /* 0x000fe20003f06070 */
[----:B------:R-:W-:-:S12]  /*1220*/  HFMA2 R0, -RZ, RZ, 0, 0 ;  /* 0x00000000ff007431 */ /* 0x000fd800000001ff */
[----:B------:R-:W-:Y:S05]  /*1230*/  @!P0 BRA `(.L_x_12) ;  /* 0x00000004001c8947 */ /* 0x000fea0003800000 */
[----:B------:R-:W0:Y:S01]  /*1240*/  LDC.64 R12, c[0x0][0x398] ;  /* 0x0000e600ff0c7b82 */ /* 0x000e220000000a00 */
[----:B------:R-:W-:Y:S01]  /*1250*/  UIADD3 UR4, UP2, UPT, UR13, 0x600, URZ ;  /* 0x000006000d047890 */ /* 0x000fe2000ff5e0ff */
[----:B------:R-:W-:Y:S01]  /*1260*/  LOP3.LUT R0, R10, 0x7ffffff8, RZ, 0xc0, !PT ;  /* 0x7ffffff80a007812 */ /* 0x000fe200078ec0ff */
[----:B------:R-:W1:Y:S03]  /*1270*/  LDCU UR17, c[0x0][0x38c] ;  /* 0x00007180ff1177ac */ /* 0x000e660008000800 */
[----:B------:R-:W-:Y:S01]  /*1280*/  IADD3 R6, PT, PT, -R0, RZ, RZ ;  /* 0x000000ff00067210 */ /* 0x000fe20007ffe1ff */
[----:B------:R-:W-:Y:S01]  /*1290*/  UIADD3 UR10, UP1, UPT, UR4, UR10, URZ ;  /* 0x0000000a040a7290 */ /* 0x000fe2000ff3e0ff */
[----:B------:R-:W2:Y:S01]  /*12a0*/  LDC.64 R8, c[0x0][0x390] ;  /* 0x0000e400ff087b82 */ /* 0x000ea20000000a00 */
[----:B------:R-:W-:Y:S02]  /*12b0*/  UIADD3 UR8, UP0, UPT, UR4, UR8, URZ ;  /* 0x0000000804087290 */ /* 0x000fe4000ff1e0ff */
[----:B------:R-:W-:-:S02]  /*12c0*/  UIADD3.X UR5, UPT, UPT, URZ, UR16, URZ, UP2, !UPT ;  /* 0x00000010ff057290 */ /* 0x000fc400097fe4ff */
[----:B------:R-:W-:Y:S02]  /*12d0*/  UIADD3 UR4, UP2, UPT, UR4, UR6, URZ ;  /* 0x0000000604047290 */ /* 0x000fe4000ff5e0ff */
[----:B------:R-:W-:Y:S01]  /*12e0*/  UIADD3.X UR11, UPT, UPT, UR5, UR11, URZ, UP1, !UPT ;  /* 0x0000000b050b7290 */ /* 0x000fe20008ffe4ff */
[----:B------:R-:W3:Y:S01]  /*12f0*/  LDC.64 R14, c[0x0][0x3a8] ;  /* 0x0000ea00ff0e7b82 */ /* 0x000ee20000000a00 */
[----:B------:R-:W-:Y:S02]  /*1300*/  UIADD3.X UR9, UPT, UPT, UR5, UR9, URZ, UP0, !UPT ;  /* 0x0000000905097290 */ /* 0x000fe400087fe4ff */
[----:B------:R-:W-:Y:S01]  /*1310*/  UIADD3.X UR5, UPT, UPT, UR5, UR7, URZ, UP2, !UPT ;  /* 0x0000000705057290 */ /* 0x000fe200097fe4ff */
[----:B0-----:R-:W-:-:S04]  /*1320*/  IMAD.WIDE.U32 R10, R7, 0x4, R12 ;  /* 0x00000004070a7825 */ /* 0x001fc800078e000c */
[----:B--2---:R-:W-:-:S04]  /*1330*/  IMAD.WIDE.U32 R8, R7, 0x4, R8 ;  /* 0x0000000407087825 */ /* 0x004fc800078e0008 */
[----:B---3--:R-:W-:-:S04]  /*1340*/  IMAD.WIDE.U32 R12, R7, 0x4, R14 ;  /* 0x00000004070c7825 */ /* 0x008fc800078e000e */
[----:B-1----:R-:W-:-:S07]  /*1350*/  VIADD R7, R7, 0x80 ;  /* 0x0000008007077836 */ /* 0x002fce0000000000 */
.L_x_13:
[----:B------:R-:W-:Y:S02]  /*1360*/  IADD3 R22, P1, PT, R12, UR13, RZ ;  /* 0x0000000d0c167c10 */ /* 0x000fe4000ff3e0ff */
[----:B---3--:R-:W-:Y:S02]  /*1370*/  IADD3 R20, P0, PT, R10, UR13, RZ ;  /* 0x0000000d0a147c10 */ /* 0x008fe4000ff1e0ff */
[----:B------:R-:W-:Y:S02]  /*1380*/  IADD3.X R23, PT, PT, R13, UR16, RZ, P1, !PT ;  /* 0x000000100d177c10 */ /* 0x000fe40008ffe4ff */
[----:B------:R-:W-:-:S04]  /*1390*/  IADD3.X R21, PT, PT, R11, UR16, RZ, P0, !PT ;  /* 0x000000100b157c10 */ /* 0x000fc800087fe4ff */
[----:B------:R-:W2:Y:S04]  /*13a0*/  LDG.E R23, desc[UR14][R22.64] ;  /* 0x0000000e16177981 */ /* 0x000ea8000c1e1900 */
[----:B------:R-:W2:Y:S01]  /*13b0*/  LDG.E R20, desc[UR14][R20.64] ;  /* 0x0000000e14147981 */ /* 0x000ea2000c1e1900 */
[----:B------:R-:W-:Y:S01]  /*13c0*/  IADD3 R14, P0, PT, R8, UR13, RZ ;  /* 0x0000000d080e7c10 */ /* 0x000fe2000ff1e0ff */
[----:B------:R-:W-:Y:S01]  /*13d0*/  IMAD.U32 R19, RZ, RZ, UR11 ;  /* 0x0000000bff137e24 */ /* 0x000fe2000f8e00ff */
[----:B------:R-:W-:Y:S02]  /*13e0*/  MOV R18, UR10 ;  /* 0x0000000a00127c02 */ /* 0x000fe40008000f00 */
[----:B------:R-:W-:Y:S02]  /*13f0*/  MOV R16, UR4 ;  /* 0x0000000400107c02 */ /* 0x000fe40008000f00 */
[----:B------:R-:W-:Y:S01]  /*1400*/  MOV R17, UR5 ;  /* 0x0000000500117c02 */ /* 0x000fe20008000f00 */
[----:B------:R-:W-:Y:S01]  /*1410*/  IMAD.WIDE R18, R7, 0x4, R18 ;  /* 0x0000000407127825 */ /* 0x000fe200078e0212 */
[----:B------:R-:W-:-:S03]  /*1420*/  IADD3.X R15, PT, PT, R9, UR16, RZ, P0, !PT ;  /* 0x00000010090f7c10 */ /* 0x000fc600087fe4ff */
[----:B------:R-:W-:-:S04]  /*1430*/  IMAD.WIDE R16, R7, 0x4, R16 ;  /* 0x0000000407107825 */ /* 0x000fc800078e0210 */
[----:B--2---:R-:W-:-:S05]  /*1440*/  FFMA R25, R20, UR17, R23 ;  /* 0x0000001114197c23 */ /* 0x004fca0008000017 */
[----:B------:R0:W-:Y:S04]  /*1450*/  STG.E desc[UR14][R14.64], R25 ;  /* 0x000000190e007986 */ /* 0x0001e8000c10190e */
[----:B------:R-:W2:Y:S04]  /*1460*/  LDG.E R22, desc[UR14][R18.64+-0x600] ;  /* 0xfffa000e12167981 */ /* 0x000ea8000c1e1900 */
[----:B------:R-:W2:Y:S01]  /*1470*/  LDG.E R23, desc[UR14][R16.64+-0x600] ;  /* 0xfffa000e10177981 */ /* 0x000ea2000c1e1900 */
[----:B------:R-:W-:Y:S01]  /*1480*/  MOV R21, UR9 ;  /* 0x0000000900157c02 */ /* 0x000fe20008000f00 */
[----:B------:R-:W-:-:S04]  /*1490*/  IMAD.U32 R20, RZ, RZ, UR8 ;  /* 0x00000008ff147e24 */ /* 0x000fc8000f8e00ff */
[----:B------:R-:W-:-:S04]  /*14a0*/  IMAD.WIDE R20, R7, 0x4, R20 ;  /* 0x0000000407147825 */ /* 0x000fc800078e0214 */
[----:B--2---:R-:W-:-:S05]  /*14b0*/  FFMA R23, R22, UR17, R23 ;  /* 0x0000001116177c23 */ /* 0x004fca0008000017 */
[----:B------:R1:W-:Y:S04]  /*14c0*/  STG.E desc[UR14][R20.64+-0x600], R23 ;  /* 0xfffa001714007986 */ /* 0x0003e8000c10190e */
[----:B------:R-:W2:Y:S04]  /*14d0*/  LDG.E R22, desc[UR14][R18.64+-0x400] ;  /* 0xfffc000e12167981 */ /* 0x000ea8000c1e1900 */
[----:B------:R-:W2:Y:S02]  /*14e0*/  LDG.E R27, desc[UR14][R16.64+-0x400] ;  /* 0xfffc000e101b7981 */ /* 0x000ea4000c1e1900 */
[----:B--2---:R-:W-:-:S05]  /*14f0*/  FFMA R27, R22, UR17, R27 ;  /* 0x00000011161b7c23 */ /* 0x004fca000800001b */
[----:B------:R2:W-:Y:S04]  /*1500*/  STG.E desc[UR14][R20.64+-0x400], R27 ;  /* 0xfffc001b14007986 */ /* 0x0005e8000c10190e */
[----:B0-----:R-:W3:Y:S04]  /*1510*/  LDG.E R14, desc[UR14][R18.64+-0x200] ;  /* 0xfffe000e120e7981 */ /* 0x001ee8000c1e1900 */
[----:B------:R-:W3:Y:S02]  /*1520*/  LDG.E R15, desc[UR14][R16.64+-0x200] ;  /* 0xfffe000e100f7981 */ /* 0x000ee4000c1e1900 */
[----:B---3--:R-:W-:-:S05]  /*1530*/  FFMA R15, R14, UR17, R15 ;  /* 0x000000110e0f7c23 */ /* 0x008fca000800000f */
[----:B------:R0:W-:Y:S04]  /*1540*/  STG.E desc[UR14][R20.64+-0x200], R15 ;  /* 0xfffe000f14007986 */ /* 0x0001e8000c10190e */
[----:B------:R-:W3:Y:S04]  /*1550*/  LDG.E R14, desc[UR14][R18.64] ;  /* 0x0000000e120e7981 */ /* 0x000ee8000c1e1900 */
[----:B------:R-:W3:Y:S02]  /*1560*/  LDG.E R25, desc[UR14][R16.64] ;  /* 0x0000000e10197981 */ /* 0x000ee4000c1e1900 */
[----:B---3--:R-:W-:-:S05]  /*1570*/  FFMA R25, R14, UR17, R25 ;  /* 0x000000110e197c23 */ /* 0x008fca0008000019 */
[----:B------:R3:W-:Y:S04]  /*1580*/  STG.E desc[UR14][R20.64], R25 ;  /* 0x0000001914007986 */ /* 0x0007e8000c10190e */
[----:B------:R-:W4:Y:S04]  /*1590*/  LDG.E R14, desc[UR14][R18.64+0x200] ;  /* 0x0002000e120e7981 */ /* 0x000f28000c1e1900 */
[----:B-1----:R-:W4:Y:S02]  /*15a0*/  LDG.E R23, desc[UR14][R16.64+0x200] ;  /* 0x0002000e10177981 */ /* 0x002f24000c1e1900 */
[----:B----4-:R-:W-:-:S05]  /*15b0*/  FFMA R23, R14, UR17, R23 ;  /* 0x000000110e177c23 */ /* 0x010fca0008000017 */
[----:B------:R3:W-:Y:S04]  /*15c0*/  STG.E desc[UR14][R20.64+0x200], R23 ;  /* 0x0002001714007986 */ /* 0x0007e8000c10190e */
[----:B------:R-:W4:Y:S04]  /*15d0*/  LDG.E R14, desc[UR14][R18.64+0x400] ;  /* 0x0004000e120e7981 */ /* 0x000f28000c1e1900 */
[----:B--2---:R-:W4:Y:S02]  /*15e0*/  LDG.E R27, desc[UR14][R16.64+0x400] ;  /* 0x0004000e101b7981 */ /* 0x004f24000c1e1900 */
[----:B----4-:R-:W-:-:S05]  /*15f0*/  FFMA R27, R14, UR17, R27 ;  /* 0x000000110e1b7c23 */ /* 0x010fca000800001b */
[----:B------:R3:W-:Y:S04]  /*1600*/  STG.E desc[UR14][R20.64+0x400], R27 ;  /* 0x0004001b14007986 */ /* 0x0007e8000c10190e */
[----:B------:R-:W2:Y:S04]  /*1610*/  LDG.E R14, desc[UR14][R18.64+0x600] ;  /* 0x0006000e120e7981 */ /* 0x000ea8000c1e1900 */
[----:B0-----:R-:W2:Y:S01]  /*1620*/  LDG.E R15, desc[UR14][R16.64+0x600] ;  /* 0x0006000e100f7981 */ /* 0x001ea2000c1e1900 */
[----:B------:R-:W-:-:S04]  /*1630*/  IADD3 R6, PT, PT, R6, 0x8, RZ ;  /* 0x0000000806067810 */ /* 0x000fc80007ffe0ff */
[----:B------:R-:W-:Y:S01]  /*1640*/  ISETP.NE.AND P0, PT, R6, RZ, PT ;  /* 0x000000ff0600720c */ /* 0x000fe20003f05270 */
[----:B------:R-:W-:Y:S01]  /*1650*/  UIADD3 UR13, UP0, UPT, UR13, 0x1000, URZ ;  /* 0x000010000d0d7890 */ /* 0x000fe2000ff1e0ff */
[----:B------:R-:W-:-:S03]  /*1660*/  VIADD R7, R7, 0x400 ;  /* 0x0000040007077836 */ /* 0x000fc60000000000 */
[----:B------:R-:W-:Y:S01]  /*1670*/  UIADD3.X UR16, UPT, UPT, URZ, UR16, URZ, UP0, !UPT ;  /* 0x00000010ff107290 */ /* 0x000fe200087fe4ff */
[----:B--2---:R-:W-:-:S05]  /*1680*/  FFMA R15, R14, UR17, R15 ;  /* 0x000000110e0f7c23 */ /* 0x004fca000800000f */
[----:B------:R3:W-:Y:S02]  /*1690*/  STG.E desc[UR14][R20.64+0x600], R15 ;  /* 0x0006000f14007986 */ /* 0x0007e4000c10190e */
[----:B------:R-:W-:Y:S05]  /*16a0*/  @P0 BRA `(.L_x_13) ;  /* 0xfffffffc002c0947 */ /* 0x000fea000383ffff */
.L_x_12:
[----:B------:R-:W0:Y:S02]  /*16b0*/  LDC R14, c[0x0][0x388] ;  /* 0x0000e200ff0e7b82 */ /* 0x000e240000000800 */
[----:B0-----:R-:W-:-:S13]  /*16c0*/  LOP3.LUT P0, R10, R14, 0x7, RZ, 0xc0, !PT ;  /* 0x000000070e0a7812 */ /* 0x001fda000780c0ff */
[----:B------:R-:W-:Y:S05]  /*16d0*/  @!P0 EXIT ;  /* 0x000000000000894d */ /* 0x000fea0003800000 */
[----:B------:R-:W0:Y:S01]  /*16e0*/  LDCU.64 UR4, c[0x0][0x390] ;  /* 0x00007200ff0477ac */ /* 0x000e220008000a00 */
[----:B------:R-:W-:Y:S01]  /*16f0*/  SHF.L.U32 R8, R14, 0x7, RZ ;  /* 0x000000070e087819 */ /* 0x000fe200000006ff */
[----:B---3--:R-:W1:Y:S01]  /*1700*/  S2R R15, SR_TID.X ;  /* 0x00000000000f7919 */ /* 0x008e620000002100 */
[----:B------:R-:W-:Y:S02]  /*1710*/  ISETP.GE.U32.AND P0, PT, R10, 0x4, PT ;  /* 0x000000040a00780c */ /* 0x000fe40003f06070 */
[----:B------:R-:W-:Y:S01]  /*1720*/  SHF.R.S32.HI R6, RZ, 0x1f, R8 ;  /* 0x0000001fff067819 */ /* 0x000fe20000011408 */
[----:B------:R-:W-:Y:S01]  /*1730*/  IMAD.WIDE.U32 R8, R8, UR12, RZ ;  /* 0x0000000c08087c25 */ /* 0x000fe2000f8e00ff */
[----:B------:R-:W-:-:S03]  /*1740*/  LOP3.LUT R18, R14, 0x3, RZ, 0xc0, !PT ;  /* 0x000000030e127812 */ /* 0x000fc600078ec0ff */
[----:B------:R-:W-:Y:S01]  /*1750*/  IMAD R7, R6, UR12, RZ ;  /* 0x0000000c06077c24 */ /* 0x000fe2000f8e02ff */
[----:B------:R-:W-:Y:S02]  /*1760*/  SHF.L.U32 R6, R8, 0x2, RZ ;  /* 0x0000000208067819 */ /* 0x000fe400000006ff */
[----:B------:R-:W-:Y:S01]  /*1770*/  ISETP.NE.AND P1, PT, R18, RZ, PT ;  /* 0x000000ff1200720c */ /* 0x000fe20003f25270 */
[----:B------:R-:W-:Y:S01]  /*1780*/  IMAD.IADD R7, R9, 0x1, R7 ;  /* 0x0000000109077824 */ /* 0x000fe200078e0207 */
[----:B0-----:R-:W-:-:S04]  /*1790*/  IADD3 R6, P2, PT, R6, UR4, RZ ;  /* 0x0000000406067c10 */ /* 0x001fc8000ff5e0ff */
[----:B------:R-:W-:-:S04]  /*17a0*/  SHF.L.U64.HI R7, R8, 0x2, R7 ;  /* 0x0000000208077819 */ /* 0x000fc80000010207 */
[----:B------:R-:W-:Y:S01]  /*17b0*/  IADD3.X R7, PT, PT, R7, UR5, RZ, P2, !PT ;  /* 0x0000000507077c10 */ /* 0x000fe200097fe4ff */
[----:B------:R-:W-:Y:S06]  /*17c0*/  @!P0 BRA `(.L_x_14) ;  /* 0x0000000000588947 */ /* 0x000fec0003800000 */
[----:B-1----:R-:W-:Y:S01]  /*17d0*/  LEA R13, R0, R15, 0x7 ;  /* 0x0000000f000d7211 */ /* 0x002fe200078e38ff */
[----:B------:R-:W0:Y:S04]  /*17e0*/  LDCU UR4, c[0x0][0x38c] ;  /* 0x00007180ff0477ac */ /* 0x000e280008000800 */
[----:B------:R-:W-:-:S04]  /*17f0*/  IMAD.WIDE R10, R13, 0x4, R4 ;  /* 0x000000040d0a7825 */ /* 0x000fc800078e0204 */
[C---:B------:R-:W-:Y:S01]  /*1800*/  IMAD.WIDE R8, R13.reuse, 0x4, R2 ;  /* 0x000000040d087825 */ /* 0x040fe200078e0202 */
[----:B------:R-:W0:Y:S04]  /*1810*/  LDG.E R16, desc[UR14][R10.64] ;  /* 0x0000000e0a107981 */ /* 0x000e28000c1e1900 */
[----:B------:R-:W0:Y:S01]  /*1820*/  LDG.E R17, desc[UR14][R8.64] ;  /* 0x0000000e08117981 */ /* 0x000e22000c1e1900 */
[----:B------:R-:W-:-:S04]  /*1830*/  IMAD.WIDE R12, R13, 0x4, R6 ;  /* 0x000000040d0c7825 */ /* 0x000fc800078e0206 */
[----:B0-----:R-:W-:-:S05]  /*1840*/  FFMA R17, R16, UR4, R17 ;  /* 0x0000000410117c23 */ /* 0x001fca0008000011 */
[----:B------:R0:W-:Y:S04]  /*1850*/  STG.E desc[UR14][R12.64], R17 ;  /* 0x000000110c007986 */ /* 0x0001e8000c10190e */
[----:B------:R-:W2:Y:S04]  /*1860*/  LDG.E R16, desc[UR14][R10.64+0x200] ;  /* 0x0002000e0a107981 */ /* 0x000ea8000c1e1900 */
[----:B------:R-:W2:Y:S02]  /*1870*/  LDG.E R19, desc[UR14][R8.64+0x200] ;  /* 0x0002000e08137981 */ /* 0x000ea4000c1e1900 */
[----:B--2---:R-:W-:-:S05]  /*1880*/  FFMA R19, R16, UR4, R19 ;  /* 0x0000000410137c23 */ /* 0x004fca0008000013 */
[----:B------:R0:W-:Y:S04]  /*1890*/  STG.E desc[UR14][R12.64+0x200], R19 ;  /* 0x000200130c007986 */ /* 0x0001e8000c10190e */
[----:B------:R-:W2:Y:S04]  /*18a0*/  LDG.E R16, desc[UR14][R10.64+0x400] ;  /* 0x0004000e0a107981 */ /* 0x000ea8000c1e1900 */
[----:B------:R-:W2:Y:S02]  /*18b0*/  LDG.E R21, desc[UR14][R8.64+0x400] ;  /* 0x0004000e08157981 */ /* 0x000ea4000c1e1900 */
[----:B--2---:R-:W-:-:S05]  /*18c0*/  FFMA R21, R16, UR4, R21 ;  /* 0x0000000410157c23 */ /* 0x004fca0008000015 */
[----:B------:R0:W-:Y:S04]  /*18d0*/  STG.E desc[UR14][R12.64+0x400], R21 ;  /* 0x000400150c007986 */ /* 0x0001e8000c10190e */
[----:B------:R-:W2:Y:S04]  /*18e0*/  LDG.E R16, desc[UR14][R10.64+0x600] ;  /* 0x0006000e0a107981 */ /* 0x000ea8000c1e1900 */
[----:B------:R-:W2:Y:S01]  /*18f0*/  LDG.E R23, desc[UR14][R8.64+0x600] ;  /* 0x0006000e08177981 */ /* 0x000ea2000c1e1900 */
[----:B------:R-:W-:Y:S01]  /*1900*/  IADD3 R0, PT, PT, R0, 0x4, RZ ;  /* 0x0000000400007810 */ /* 0x000fe20007ffe0ff */
[----:B--2---:R-:W-:-:S05]  /*1910*/  FFMA R23, R16, UR4, R23 ;  /* 0x0000000410177c23 */ /* 0x004fca0008000017 */
[----:B------:R0:W-:Y:S02]  /*1920*/  STG.E desc[UR14][R12.64+0x600], R23 ;  /* 0x000600170c007986 */ /* 0x0001e4000c10190e */
.L_x_14:
[----:B------:R-:W-:Y:S05]  /*1930*/  @!P1 EXIT ;  /* 0x000000000000994d */ /* 0x000fea0003800000 */
[----:B------:R-:W-:Y:S02]  /*1940*/  ISETP.NE.AND P0, PT, R18, 0x1, PT ;  /* 0x000000011200780c */ /* 0x000fe40003f05270 */
[----:B------:R-:W-:-:S04]  /*1950*/  LOP3.LUT R14, R14, 0x1, RZ, 0xc0, !PT ;  /* 0x000000010e0e7812 */ /* 0x000fc800078ec0ff */
[----:B------:R-:W-:-:S07]  /*1960*/  ISETP.NE.U32.AND P1, PT, R14, 0x1, PT ;  /* 0x000000010e00780c */ /* 0x000fce0003f25070 */
[----:B------:R-:W-:Y:S06]  /*1970*/  @!P0 BRA `(.L_x_15) ;  /* 0x0000000000388947 */ /* 0x000fec0003800000 */
[----:B01----:R-:W-:Y:S01]  /*1980*/  IMAD R13, R0, 0x80, R15 ;  /* 0x00000080000d7824 */ /* 0x003fe200078e020f */
[----:B------:R-:W0:Y:S03]  /*1990*/  LDCU UR4, c[0x0][0x38c] ;  /* 0x00007180ff0477ac */ /* 0x000e260008000800 */
[----:B------:R-:W-:-:S04]  /*19a0*/  IMAD.WIDE R8, R13, 0x4, R4 ;  /* 0x000000040d087825 */ /* 0x000fc800078e0204 */
[C---:B------:R-:W-:Y:S01]  /*19b0*/  IMAD.WIDE R10, R13.reuse, 0x4, R2 ;  /* 0x000000040d0a7825 */ /* 0x040fe200078e0202 */
[----:B------:R-:W0:Y:S04]  /*19c0*/  LDG.E R14, desc[UR14][R8.64] ;  /* 0x0000000e080e7981 */ /* 0x000e28000c1e1900 */
[----:B------:R-:W0:Y:S01]  /*19d0*/  LDG.E R17, desc[UR14][R10.64] ;  /* 0x0000000e0a117981 */ /* 0x000e22000c1e1900 */
[----:B------:R-:W-:-:S04]  /*19e0*/  IMAD.WIDE R12, R13, 0x4, R6 ;  /* 0x000000040d0c7825 */ /* 0x000fc800078e0206 */
[----:B0-----:R-:W-:-:S05]  /*19f0*/  FFMA R17, R14, UR4, R17 ;  /* 0x000000040e117c23 */ /* 0x001fca0008000011 */
[----:B------:R2:W-:Y:S04]  /*1a00*/  STG.E desc[UR14][R12.64], R17 ;  /* 0x000000110c007986 */ /* 0x0005e8000c10190e */
[----:B------:R-:W3:Y:S04]  /*1a10*/  LDG.E R14, desc[UR14][R8.64+0x200] ;  /* 0x0002000e080e7981 */ /* 0x000ee8000c1e1900 */
[----:B------:R-:W3:Y:S01]  /*1a20*/  LDG.E R19, desc[UR14][R10.64+0x200] ;  /* 0x0002000e0a137981 */ /* 0x000ee2000c1e1900 */
[----:B------:R-:W-:Y:S01]  /*1a30*/  IADD3 R0, PT, PT, R0, 0x2, RZ ;  /* 0x0000000200007810 */ /* 0x000fe20007ffe0ff */
[----:B---3--:R-:W-:-:S05]  /*1a40*/  FFMA R19, R14, UR4, R19 ;  /* 0x000000040e137c23 */ /* 0x008fca0008000013 */
[----:B------:R2:W-:Y:S02]  /*1a50*/  STG.E desc[UR14][R12.64+0x200], R19 ;  /* 0x000200130c007986 */ /* 0x0005e4000c10190e */
.L_x_15:
[----:B------:R-:W-:Y:S05]  /*1a60*/  @P1 EXIT ;  /* 0x000000000000194d */ /* 0x000fea0003800000 */
[----:B-1----:R-:W-:Y:S01]  /*1a70*/  LEA R15, R0, R15, 0x7 ;  /* 0x0000000f000f7211 */ /* 0x002fe200078e38ff */
[----:B------:R-:W1:Y:S04]  /*1a80*/  LDCU UR4, c[0x0][0x38c] ;  /* 0x00007180ff0477ac */ /* 0x000e680008000800 */
[----:B------:R-:W-:-:S04]  /*1a90*/  IMAD.WIDE R4, R15, 0x4, R4 ;  /* 0x000000040f047825 */ /* 0x000fc800078e0204 */
[C---:B------:R-:W-:Y:S02]  /*1aa0*/  IMAD.WIDE R2, R15.reuse, 0x4, R2 ;  /* 0x000000040f027825 */ /* 0x040fe400078e0202 */
[----:B------:R-:W1:Y:S04]  /*1ab0*/  LDG.E R4, desc[UR14][R4.64] ;  /* 0x0000000e04047981 */ /* 0x000e68000c1e1900 */
[----:B------:R-:W1:Y:S01]  /*1ac0*/  LDG.E R3, desc[UR14][R2.64] ;  /* 0x0000000e02037981 */ /* 0x000e62000c1e1900 */
[----:B------:R-:W-:-:S04]  /*1ad0*/  IMAD.WIDE R6, R15, 0x4, R6 ;  /* 0x000000040f067825 */ /* 0x000fc800078e0206 */
[----:B-1----:R-:W-:-:S05]  /*1ae0*/  FFMA R9, R4, UR4, R3 ;  /* 0x0000000404097c23 */ /* 0x002fca0008000003 */
[----:B------:R-:W-:Y:S01]  /*1af0*/  STG.E desc[UR14][R6.64], R9 ;  /* 0x0000000906007986 */ /* 0x000fe2000c10190e */
[----:B------:R-:W-:Y:S05]  /*1b00*/  EXIT ;  /* 0x000000000000794d */ /* 0x000fea0003800000 */
.L_x_16:
[----:B------:R-:W-:-:S00]  /*1b10*/  BRA `(.L_x_16) ;  /* 0xfffffffc00fc7947 */ /* 0x000fc0000383ffff */
[----:B------:R-:W-:-:S00]  /*1b20*/  NOP ;  /* 0x0000000000007918 */ /* 0x000fc00000000000 */
        /* <DEDUP_REMOVED lines=13> */
.L_x_161:


//--------------------- .text._ZN3cub18CUB_300001_SM_10006detail9transform16transform_kernelINS2_10policy_hubILb1EN4cuda3std3__45tupleIJN6thrust24THRUST_300001_SM_1000_NS6detail15normal_iteratorINSA_10device_ptrIfEEEESF_EEEE10policy1000Ei13saxpy_functorSF_JPfSK_EEEvT0_iT1_T2_DpNS2_10kernel_argIT3_EE --------------------------
	.section	.text._ZN3cub18CUB_300001_SM_10006detail9transform16transform_kernelINS2_10policy_hubILb1EN4cuda3std3__45tupleIJN6thrust24THRUST_300001_SM_1000_NS6detail15normal_iteratorINSA_10device_ptrIfEEEESF_EEEE10policy1000Ei13saxpy_functorSF_JPfSK_EEEvT0_iT1_T2_DpNS2_10kernel_argIT3_EE,"ax",@progbits
	.align	128
        .global         _ZN3cub18CUB_300001_SM_10006detail9transform16transform_kernelINS2_10policy_hubILb1EN4cuda3std3__45tupleIJN6thrust24THRUST_300001_SM_1000_NS6detail15normal_iteratorINSA_10device_ptrIfEEEESF_EEEE10policy1000Ei13saxpy_functorSF_JPfSK_EEEvT0_iT1_T2_DpNS2_10kernel_argIT3_EE
        .type           _ZN3cub18CUB_300001_SM_10006detail9transform16transform_kernelINS2_10policy_hubILb1EN4cuda3std3__45tupleIJN6thrust24THRUST_300001_SM_1000_NS6detail15normal_iteratorINSA_10device_ptrIfEEEESF_EEEE10policy1000Ei13saxpy_functorSF_JPfSK_EEEvT0_iT1_T2_DpNS2_10kernel_argIT3_EE,@function
        .size           _ZN3cub18CUB_300001_SM_10006detail9transform16transform_kernelINS2_10policy_hubILb1EN4cuda3std3__45tupleIJN6thrust24THRUST_300001_SM_1000_NS6detail15normal_iteratorINSA_10device_ptrIfEEEESF_EEEE10policy1000Ei13saxpy_functorSF_JPfSK_EEEvT0_iT1_T2_DpNS2_10kernel_argIT3_EE,(.L_x_162 - _ZN3cub18CUB_300001_SM_10006detail9transform16transform_kernelINS2_10policy_hubILb1EN4cuda3std3__45tupleIJN6thrust24THRUST_300001_SM_1000_NS6detail15normal_iteratorINSA_10device_ptrIfEEEESF_EEEE10policy1000Ei13saxpy_functorSF_JPfSK_EEEvT0_iT1_T2_DpNS2_10kernel_argIT3_EE)
        .other          _ZN3cub18CUB_300001_SM_10006detail9transform16transform_kernelINS2_10policy_hubILb1EN4cuda3std3__45tupleIJN6thrust24THRUST_300001_SM_1000_NS6detail15normal_iteratorINSA_10device_ptrIfEEEESF_EEEE10policy1000Ei13saxpy_functorSF_JPfSK_EEEvT0_iT1_T2_DpNS2_10kernel_argIT3_EE,@"STO_CUDA_ENTRY STV_DEFAULT"
_ZN3cub18CUB_300001_SM_10006detail9transform16transform_kernelINS2_10policy_hubILb1EN4cuda3std3__45tupleIJN6thrust24THRUST_300001_SM_1000_NS6detail15normal_iteratorINSA_10device_ptrIfEEEESF_EEEE10policy1000Ei13saxpy_functorSF_JPfSK_EEEvT0_iT1_T2_DpNS2_10kernel_argIT3_EE:
.text._ZN3cub18CUB_300001_SM_10006detail9transform16transform_kernelINS2_10policy_hubILb1EN4cuda3std3__45tupleIJN6thrust24THRUST_300001_SM_1000_NS6detail15normal_iteratorINSA_10device_ptrIfEEEESF_EEEE10policy1000Ei13saxpy_functorSF_JPfSK_EEEvT0_iT1_T2_DpNS2_10kernel_argIT3_EE:
[----:B------:R-:W-:Y:S08]  /*0000*/  LDC R1, c[0x0][0x37c] ;  /* 0x0000df00ff017b82 */ /* 0x000ff00000000800 */
[----:B------:R-:W0:Y:S01]  /*0010*/  S2UR UR18, SR_CTAID.X ;  /* 0x00000000001279c3 */ /* 0x000e220000002500 */
[----:B------:R-:W1:Y:S01]  /*0020*/  LDCU.64 UR12, c[0x0][0x380] ;  /* 0x00007000ff0c77ac */ /* 0x000e620008000a00 */
[----:B------:R-:W2:Y:S01]  /*0030*/  S2R R0, SR_TID.X ;  /* 0x0000000000007919 */ /* 0x000ea20000002100 */
[----:B------:R-:W-:Y:S01]  /*0040*/  BSSY.RECONVERGENT B0, `(.L_x_17) ;  /* 0x0000020000007945 */ /* 0x000fe20003800200 */
[----:B-1----:R-:W-:-:S04]  /*0050*/  USHF.L.U32 UR11, UR13, 0x7, URZ ;  /* 0x000000070d0b7899 */ /* 0x002fc800080006ff */
[----:B0-----:R-:W-:-:S04]  /*0060*/  UIMAD UR8, UR11, UR18, URZ ;  /* 0x000000120b0872a4 */ /* 0x001fc8000f8e02ff */
[----:B------:R-:W-:-:S04]  /*0070*/  UIADD3 UR10, UPT, UPT, -UR8, UR12, URZ ;  /* 0x0000000c080a7290 */ /* 0x000fc8000fffe1ff */
[----:B------:R-:W-:Y:S01]  /*0080*/  UISETP.LT.AND UP0, UPT, UR11, UR10, UPT ;  /* 0x0000000a0b00728c */ /* 0x000fe2000bf01270 */
[----:B--2---:R-:W-:-:S03]  /*0090*/  SHF.L.U32 R4, R0, 0x7, RZ ;  /* 0x0000000700047819 */ /* 0x004fc600000006ff */
[----:B------:R-:W-:-:S04]  /*00a0*/  USEL UR12, UR11, UR10, UP0 ;  /* 0x0000000a0b0c7287 */ /* 0x000fc80008000000 */
[----:B------:R-:W-:-:S06]  /*00b0*/  USHF.L.U32 UR4, UR12, 0x2, URZ ;  /* 0x000000020c047899 */ /* 0x000fcc00080006ff */
[----:B------:R-:W-:-:S13]  /*00c0*/  ISETP.GE.AND P0, PT, R4, UR4, PT ;  /* 0x0000000404007c0c */ /* 0x000fda000bf06270 */
[----:B------:R-:W-:Y:S05]  /*00d0*/  @P0 BRA `(.L_x_18) ;  /* 0x0000000000580947 */ /* 0x000fea0003800000 */
[----:B------:R-:W0:Y:S01]  /*00e0*/  LDC.64 R2, c[0x0][0x398] ;  /* 0x0000e600ff027b82 */ /* 0x000e220000000a00 */
[----:B------:R-:W-:Y:S01]  /*00f0*/  MOV R7, UR8 ;  /* 0x0000000800077c02 */ /* 0x000fe20008000f00 */
[----:B------:R-:W-:Y:S01]  /*0100*/  BSSY.RECONVERGENT B1, `(.L_x_19) ;  /* 0x000000a000017945 */ /* 0x000fe20003800200 */
[----:B------:R-:W-:Y:S02]  /*0110*/  IMAD.MOV.U32 R5, RZ, RZ, R4 ;  /* 0x000000ffff057224 */ /* 0x000fe400078e0004 */
[----:B0-----:R-:W-:-:S04]  /*0120*/  IMAD.WIDE.U32 R2, R0, 0x80, R2 ;  /* 0x0000008000027825 */ /* 0x001fc800078e0002 */
[----:B------:R-:W-:-:S07]  /*0130*/  IMAD.WIDE R2, R7, 0x4, R2 ;  /* 0x0000000407027825 */ /* 0x000fce00078e0202 */
.L_x_20:
[----:B------:R-:W-:Y:S01]  /*0140*/  IADD3 R5, PT, PT, R5, 0x4000, RZ ;  /* 0x0000400005057810 */ /* 0x000fe20007ffe0ff */
[----:B------:R0:W-:Y:S03]  /*0150*/  CCTL.E.PF2 [R2] ;  /* 0x000000000200798f */ /* 0x0001e60000800100 */
[----:B------:R-:W-:Y:S02]  /*0160*/  ISETP.GE.AND P0, PT, R5, UR4, PT ;  /* 0x0000000405007c0c */ /* 0x000fe4000bf06270 */
[----:B0-----:R-:W-:-:S04]  /*0170*/  IADD3 R2, P1, PT, R2, 0x4000, RZ ;  /* 0x0000400002027810 */ /* 0x001fc80007f3e0ff */
[----:B------:R-:W-:-:S07]  /*0180*/  IADD3.X R3, PT, PT, RZ, R3, RZ, P1, !PT ;  /* 0x00000003ff037210 */ /* 0x000fce0000ffe4ff */
[----:B------:R-:W-:Y:S05]  /*0190*/  @!P0 BRA `(.L_x_20) ;  /* 0xfffffffc00e88947 */ /* 0x000fea000383ffff */
[----:B------:R-:W-:Y:S05]  /*01a0*/  BSYNC.RECONVERGENT B1 ;  /* 0x0000000000017941 */ /* 0x000fea0003800200 */
.L_x_19:
[----:B------:R-:W0:Y:S02]  /*01b0*/  LDC.64 R2, c[0x0][0x3a8] ;  /* 0x0000ea00ff027b82 */ /* 0x000e240000000a00 */
[----:B0-----:R-:W-:-:S04]  /*01c0*/  IMAD.WIDE.U32 R2, R0, 0x80, R2 ;  /* 0x0000008000027825 */ /* 0x001fc800078e0002 */
[----:B------:R-:W-:-:S07]  /*01d0*/  IMAD.WIDE R2, R7, 0x4, R2 ;  /* 0x0000000407027825 */ /* 0x000fce00078e0202 */
.L_x_21:
[----:B------:R-:W-:Y:S01]  /*01e0*/  VIADD R4, R4, 0x4000 ;  /* 0x0000400004047836 */ /* 0x000fe20000000000 */
[----:B------:R0:W-:Y:S04]  /*01f0*/  CCTL.E.PF2 [R2] ;  /* 0x000000000200798f */ /* 0x0001e80000800100 */
[----:B------:R-:W-:Y:S02]  /*0200*/  ISETP.GE.AND P0, PT, R4, UR4, PT ;  /* 0x0000000404007c0c */ /* 0x000fe4000bf06270 */
[----:B0-----:R-:W-:-:S04]  /*0210*/  IADD3 R2, P1, PT, R2, 0x4000, RZ ;  /* 0x0000400002027810 */ /* 0x001fc80007f3e0ff */
[----:B------:R-:W-:-:S07]  /*0220*/  IADD3.X R3, PT, PT, RZ, R3, RZ, P1, !PT ;  /* 0x00000003ff037210 */ /* 0x000fce0000ffe4ff */
[----:B------:R-:W-:Y:S05]  /*0230*/  @!P0 BRA `(.L_x_21) ;  /* 0xfffffffc00e88947 */ /* 0x000fea000383ffff */
.L_x_18:
[----:B------:R-:W-:Y:S05]  /*0240*/  BSYNC.RECONVERGENT B0 ;  /* 0x0000000000007941 */ /* 0x000fea0003800200 */
.L_x_17:
[----:B------:R-:W0:Y:S01]  /*0250*/  LDCU.128 UR4, c[0x0][0x390] ;  /* 0x00007200ff0477ac */ /* 0x000e220008000c00 */
[----:B------:R-:W-:Y:S01]  /*0260*/  UIMAD.WIDE UR8, UR8, 0x4, URZ ;  /* 0x00000004080878a5 */ /* 0x000fe2000f8e02ff */
[----:B------:R-:W1:Y:S01]  /*0270*/  LDCU.64 UR20, c[0x0][0x358] ;  /* 0x00006b00ff1477ac */ /* 0x000e620008000a00 */
[----:B------:R-:W2:Y:S02]  /*0280*/  LDCU.64 UR14, c[0x0][0x3a8] ;  /* 0x00007500ff0e77ac */ /* 0x000ea40008000a00 */
[----:B0-----:R-:W-:-:S04]  /*0290*/  UIADD3 UR16, UP0, UPT, UR8, UR4, URZ ;  /* 0x0000000408107290 */ /* 0x001fc8000ff1e0ff */
[----:B------:R-:W-:Y:S02]  /*02a0*/  UIADD3.X UR17, UPT, UPT, UR9, UR5, URZ, UP0, !UPT ;  /* 0x0000000509117290 */ /* 0x000fe400087fe4ff */
[----:B------:R-:W-:-:S09]  /*02b0*/  UISETP.GT.AND UP0, UPT, UR11, UR10, UPT ;  /* 0x0000000a0b00728c */ /* 0x000fd2000bf04270 */
[----:B-12---:R-:W-:Y:S05]  /*02c0*/  BRA.U UP0, `(.L_x_22) ;  /* 0x0000000900647547 */ /* 0x006fea000b800000 */
[----:B------:R-:W-:-:S06]  /*02d0*/  UISETP.GE.AND UP0, UPT, UR13, 0x1, UPT ;  /* 0x000000010d00788c */ /* 0x000fcc000bf06270 */
[----:B------:R-:W-:-:S13]  /*02e0*/  PLOP3.LUT P0, PT, PT, PT, UP0, 0x80, 0x8 ;  /* 0x000000000008781c */ /* 0x000fda0003f0f008 */
[----:B------:R-:W-:Y:S05]  /*02f0*/  @!P0 EXIT ;  /* 0x000000000000894d */ /* 0x000fea0003800000 */
[----:B------:R-:W-:Y:S01]  /*0300*/  UISETP.GE.U32.AND UP0, UPT, UR13, 0x8, UPT ;  /* 0x000000080d00788c */ /* 0x000fe2000bf06070 */
[----:B------:R-:W-:-:S08]  /*0310*/  HFMA2 R10, -RZ, RZ, 0, 0 ;  /* 0x00000000ff0a7431 */ /* 0x000fd000000001ff */
[----:B------:R-:W-:Y:S05]  /*0320*/  BRA.U !UP0, `(.L_x_23) ;  /* 0x00000005082c7547 */ /* 0x000fea000b800000 */
[----:B------:R-:W0:Y:S01]  /*0330*/  LDC.64 R2, c[0x0][0x390] ;  /* 0x0000e400ff027b82 */ /* 0x000e220000000a00 */
[----:B------:R-:W-:Y:S01]  /*0340*/  UMOV UR10, UR8 ;  /* 0x00000008000a7c82 */ /* 0x000fe20008000000 */
[----:B------:R-:W-:Y:S01]  /*0350*/  UMOV UR11, UR9 ;  /* 0x00000009000b7c82 */ /* 0x000fe20008000000 */
[----:B------:R-:W-:Y:S02]  /*0360*/  UIADD3 UR9, UP2, UPT, UR10, 0x600, URZ ;  /* 0x000006000a097890 */ /* 0x000fe4000ff5e0ff */
[----:B------:R-:W-:Y:S02]  /*0370*/  ULOP3.LUT UR8, UR13, 0x7ffffff8, URZ, 0xc0, !UPT ;  /* 0x7ffffff80d087892 */ /* 0x000fe4000f8ec0ff */
[----:B------:R-:W-:Y:S01]  /*0380*/  UIADD3 UR12, UP0, UPT, UR9, UR4, URZ ;  /* 0x00000004090c7290 */ /* 0x000fe2000ff1e0ff */
[----:B------:R-:W1:Y:S01]  /*0390*/  LDC.64 R4, c[0x0][0x398] ;  /* 0x0000e600ff047b82 */ /* 0x000e620000000a00 */
[----:B------:R-:W-:Y:S02]  /*03a0*/  UIADD3.X UR4, UPT, UPT, URZ, UR11, URZ, UP2, !UPT ;  /* 0x0000000bff047290 */ /* 0x000fe400097fe4ff */
[----:B------:R-:W-:-:S02]  /*03b0*/  UIADD3 UR6, UP1, UPT, UR9, UR6, URZ ;  /* 0x0000000609067290 */ /* 0x000fc4000ff3e0ff */
[----:B------:R-:W-:Y:S01]  /*03c0*/  UIADD3 UR14, UP2, UPT, UR9, UR14, URZ ;  /* 0x0000000e090e7290 */ /* 0x000fe2000ff5e0ff */
[----:B------:R-:W2:Y:S02]  /*03d0*/  LDCU UR19, c[0x0][0x388] ;  /* 0x00007100ff1377ac */ /* 0x000ea40008000800 */
[----:B------:R-:W3:Y:S01]  /*03e0*/  LDC.64 R6, c[0x0][0x3a8] ;  /* 0x0000ea00ff067b82 */ /* 0x000ee20000000a00 */
[----:B------:R-:W-:Y:S02]  /*03f0*/  UIADD3.X UR7, UPT, UPT, UR4, UR7, URZ, UP1, !UPT ;  /* 0x0000000704077290 */ /* 0x000fe40008ffe4ff */
[----:B------:R-:W-:Y:S02]  /*0400*/  UIADD3.X UR5, UPT, UPT, UR4, UR5, URZ, UP0, !UPT ;  /* 0x0000000504057290 */ /* 0x000fe400087fe4ff */
[----:B------:R-:W-:Y:S01]  /*0410*/  UIADD3.X UR15, UPT, UPT, UR4, UR15, URZ, UP2, !UPT ;  /* 0x0000000f040f7290 */ /* 0x000fe200097fe4ff */
[----:B0-----:R-:W-:Y:S01]  /*0420*/  IMAD.WIDE.U32 R2, R0, 0x4, R2 ;  /* 0x0000000400027825 */ /* 0x001fe200078e0002 */
[----:B------:R-:W-:-:S03]  /*0430*/  UIADD3 UR8, UPT, UPT, -UR8, URZ, URZ ;  /* 0x000000ff08087290 */ /* 0x000fc6000fffe1ff */
[----:B-1----:R-:W-:-:S04]  /*0440*/  IMAD.WIDE.U32 R4, R0, 0x4, R4 ;  /* 0x0000000400047825 */ /* 0x002fc800078e0004 */
[----:B---3--:R-:W-:-:S04]  /*0450*/  IMAD.WIDE.U32 R6, R0, 0x4, R6 ;  /* 0x0000000400067825 */ /* 0x008fc800078e0006 */
[----:B--2---:R-:W-:-:S07]  /*0460*/  VIADD R0, R0, 0x80 ;  /* 0x0000008000007836 */ /* 0x004fce0000000000 */
.L_x_24:
        /* <DEDUP_REMOVED lines=10> */
[----:B------:R-:W-:-:S02]  /*0510*/  MOV R11, UR15 ;  /* 0x0000000f000b7c02 */ /* 0x000fc40008000f00 */
[----:B------:R-:W-:Y:S01]  /*0520*/  IADD3.X R17, PT, PT, R3, UR11, RZ, P0, !PT ;  /* 0x0000000b03117c10 */ /* 0x000fe200087fe4ff */
[----:B------:R-:W-:-:S04]  /*0530*/  IMAD.WIDE R8, R0, 0x4, R8 ;  /* 0x0000000400087825 */ /* 0x000fc800078e0208 */
        /* <DEDUP_REMOVED lines=14> */
[----:B------:R-:W3:Y:S04]  /*0620*/  LDG.E R14, desc[UR20][R8.64+-0x200] ;  /* 0xfffe0014080e7981 */ /* 0x000ee8000c1e1900 */
[----:B0-----:R-:W3:Y:S02]  /*0630*/  LDG.E R17, desc[UR20][R10.64+-0x200] ;  /* 0xfffe00140a117981 */ /* 0x001ee4000c1e1900 */
        /* <DEDUP_REMOVED lines=16> */
[----:B------:R-:W-:Y:S02]  /*0740*/  UIADD3 UR10, UP0, UPT, UR10, 0x1000, URZ ;  /* 0x000010000a0a7890 */ /* 0x000fe4000ff1e0ff */
[----:B------:R-:W-:-:S02]  /*0750*/  UIADD3 UR8, UPT, UPT, UR8, 0x8, URZ ;  /* 0x0000000808087890 */ /* 0x000fc4000fffe0ff */
[----:B------:R-:W-:Y:S02]  /*0760*/  UIADD3.X UR11, UPT, UPT, URZ, UR11, URZ, UP0, !UPT ;  /* 0x0000000bff0b7290 */ /* 0x000fe400087fe4ff */
[----:B------:R-:W-:Y:S01]  /*0770*/  UISETP.NE.AND UP0, UPT, UR8, URZ, UPT ;  /* 0x000000ff0800728c */ /* 0x000fe2000bf05270 */
[----:B------:R-:W-:Y:S01]  /*0780*/  IADD3 R0, PT, PT, R0, 0x400, RZ ;  /* 0x0000040000007810 */ /* 0x000fe20007ffe0ff */
[----:B--2---:R-:W-:-:S05]  /*0790*/  FFMA R17, R14, UR19, R17 ;  /* 0x000000130e117c23 */ /* 0x004fca0008000011 */
[----:B------:R3:W-:Y:S02]  /*07a0*/  STG.E desc[UR20][R12.64+0x600], R17 ;  /* 0x000600110c007986 */ /* 0x0007e4000c101914 */
[----:B------:R-:W-:Y:S05]  /*07b0*/  BRA.U UP0, `(.L_x_24) ;  /* 0xfffffffd002c7547 */ /* 0x000fea000b83ffff */
[----:B------:R-:W0:Y:S02]  /*07c0*/  LDC R10, c[0x0][0x384] ;  /* 0x0000e100ff0a7b82 */ /* 0x000e240000000800 */
[----:B0-----:R-:W-:-:S07]  /*07d0*/  LOP3.LUT R10, R10, 0x7ffffff8, RZ, 0xc0, !PT ;  /* 0x7ffffff80a0a7812 */ /* 0x001fce00078ec0ff */
.L_x_23:
[----:B------:R-:W0:Y:S02]  /*07e0*/  LDC R0, c[0x0][0x384] ;  /* 0x0000e100ff007b82 */ /* 0x000e240000000800 */
[----:B0-----:R-:W-:-:S13]  /*07f0*/  LOP3.LUT P0, R3, R0, 0x7, RZ, 0xc0, !PT ;  /* 0x0000000700037812 */ /* 0x001fda000780c0ff */
[----:B------:R-:W-:Y:S05]  /*0800*/  @!P0 EXIT ;  /* 0x000000000000894d */ /* 0x000fea0003800000 */
[----:B------:R-:W0:Y:S01]  /*0810*/  LDCU.64 UR4, c[0x0][0x3a8] ;  /* 0x00007500ff0477ac */ /* 0x000e220008000a00 */
[C---:B------:R-:W-:Y:S01]  /*0820*/  SHF.L.U32 R2, R0.reuse, 0x7, RZ ;  /* 0x0000000700027819 */ /* 0x040fe200000006ff */
[----:B------:R-:W1:Y:S01]  /*0830*/  S2R R11, SR_TID.X ;  /* 0x00000000000b7919 */ /* 0x000e620000002100 */
[----:B------:R-:W-:Y:S01]  /*0840*/  ISETP.GE.U32.AND P0, PT, R3, 0x4, PT ;  /* 0x000000040300780c */ /* 0x000fe20003f06070 */
[----:B------:R-:W2:Y:S01]  /*0850*/  LDCU.64 UR6, c[0x0][0x398] ;  /* 0x00007300ff0677ac */ /* 0x000ea20008000a00 */
[----:B------:R-:W-:Y:S01]  /*0860*/  LOP3.LUT R16, R0, 0x3, RZ, 0xc0, !PT ;  /* 0x0000000300107812 */ /* 0x000fe200078ec0ff */
[----:B------:R-:W-:-:S03]  /*0870*/  IMAD R2, R2, UR18, RZ ;  /* 0x0000001202027c24 */ /* 0x000fc6000f8e02ff */
[----:B------:R-:W-:Y:S01]  /*0880*/  ISETP.NE.AND P1, PT, R16, RZ, PT ;  /* 0x000000ff1000720c */ /* 0x000fe20003f25270 */
[----:B------:R-:W-:-:S03]  /*0890*/  IMAD.WIDE R4, R2, 0x4, RZ ;  /* 0x0000000402047825 */ /* 0x000fc600078e02ff */
[C---:B0-----:R-:W-:Y:S02]  /*08a0*/  IADD3 R2, P2, PT, R4.reuse, UR4, RZ ;  /* 0x0000000404027c10 */ /* 0x041fe4000ff5e0ff */
[----:B--2---:R-:W-:Y:S02]  /*08b0*/  IADD3 R4, P3, PT, R4, UR6, RZ ;  /* 0x0000000604047c10 */ /* 0x004fe4000ff7e0ff */
[C---:B------:R-:W-:Y:S02]  /*08c0*/  IADD3.X R3, PT, PT, R5.reuse, UR5, RZ, P2, !PT ;  /* 0x0000000505037c10 */ /* 0x040fe400097fe4ff */
[----:B------:R-:W-:Y:S01]  /*08d0*/  IADD3.X R5, PT, PT, R5, UR7, RZ, P3, !PT ;  /* 0x0000000705057c10 */ /* 0x000fe20009ffe4ff */
[----:B------:R-:W-:Y:S08]  /*08e0*/  @!P0 BRA `(.L_x_25) ;  /* 0x00000000005c8947 */ /* 0x000ff00003800000 */
[----:B-1-3--:R-:W-:Y:S01]  /*08f0*/  IMAD R13, R10, 0x80, R11 ;  /* 0x000000800a0d7824 */ /* 0x00afe200078e020b */
[----:B------:R-:W0:Y:S03]  /*0900*/  LDCU UR4, c[0x0][0x388] ;  /* 0x00007100ff0477ac */ /* 0x000e260008000800 */
[----:B------:R-:W-:-:S04]  /*0910*/  IMAD.WIDE R8, R13, 0x4, R4 ;  /* 0x000000040d087825 */ /* 0x000fc800078e0204 */
[----:B------:R-:W-:Y:S01]  /*0920*/  IMAD.WIDE R6, R13, 0x4, R2 ;  /* 0x000000040d067825 */ /* 0x000fe200078e0202 */
[----:B------:R-:W0:Y:S04]  /*0930*/  LDG.E R14, desc[UR20][R8.64] ;  /* 0x00000014080e7981 */ /* 0x000e28000c1e1900 */
[----:B------:R-:W0:Y:S01]  /*0940*/  LDG.E R15, desc[UR20][R6.64] ;  /* 0x00000014060f7981 */ /* 0x000e22000c1e1900 */
[----:B------:R-:W-:-:S05]  /*0950*/  MOV R12, 0x4 ;  /* 0x00000004000c7802 */ /* 0x000fca0000000f00 */
[----:B------:R-:W-:-:S04]  /*0960*/  IMAD.WIDE R12, R13, R12, UR16 ;  /* 0x000000100d0c7e25 */ /* 0x000fc8000f8e020c */
        /* <DEDUP_REMOVED lines=15> */
.L_x_25:
[----:B------:R-:W-:Y:S05]  /*0a60*/  @!P1 EXIT ;  /* 0x000000000000994d */ /* 0x000fea0003800000 */
[----:B------:R-:W-:Y:S02]  /*0a70*/  ISETP.NE.AND P0, PT, R16, 0x1, PT ;  /* 0x000000011000780c */ /* 0x000fe40003f05270 */
[----:B------:R-:W-:-:S04]  /*0a80*/  LOP3.LUT R0, R0, 0x1, RZ, 0xc0, !PT ;  /* 0x0000000100007812 */ /* 0x000fc800078ec0ff */
[----:B------:R-:W-:-:S07]  /*0a90*/  ISETP.NE.U32.AND P1, PT, R0, 0x1, PT ;  /* 0x000000010000780c */ /* 0x000fce0003f25070 */
[----:B------:R-:W-:Y:S06]  /*0aa0*/  @!P0 BRA `(.L_x_26) ;  /* 0x00000000003c8947 */ /* 0x000fec0003800000 */
[----:B01-3--:R-:W-:Y:S01]  /*0ab0*/  IMAD R13, R10, 0x80, R11 ;  /* 0x000000800a0d7824 */ /* 0x00bfe200078e020b */
[----:B------:R-:W0:Y:S03]  /*0ac0*/  LDCU UR4, c[0x0][0x388] ;  /* 0x00007100ff0477ac */ /* 0x000e260008000800 */
[----:B------:R-:W-:-:S04]  /*0ad0*/  IMAD.WIDE R6, R13, 0x4, R4 ;  /* 0x000000040d067825 */ /* 0x000fc800078e0204 */
[----:B------:R-:W-:Y:S01]  /*0ae0*/  IMAD.WIDE R8, R13, 0x4, R2 ;  /* 0x000000040d087825 */ /* 0x000fe200078e0202 */
[----:B------:R-:W0:Y:S04]  /*0af0*/  LDG.E R0, desc[UR20][R6.64] ;  /* 0x0000001406007981 */ /* 0x000e28000c1e1900 */
[----:B------:R-:W0:Y:S01]  /*0b00*/  LDG.E R15, desc[UR20][R8.64] ;  /* 0x00000014080f7981 */ /* 0x000e22000c1e1900 */
[----:B------:R-:W-:-:S05]  /*0b10*/  HFMA2 R12, -RZ, RZ, 0, 2.384185791015625e-07 ;  /* 0x00000004ff0c7431 */ /* 0x000fca00000001ff */
[----:B------:R-:W-:-:S04]  /*0b20*/  IMAD.WIDE R12, R13, R12, UR16 ;  /* 0x000000100d0c7e25 */ /* 0x000fc8000f8e020c */
[----:B0-----:R-:W-:-:S05]  /*0b30*/  FFMA R15, R0, UR4, R15 ;  /* 0x00000004000f7c23 */ /* 0x001fca000800000f */
[----:B------:R2:W-:Y:S04]  /*0b40*/  STG.E desc[UR20][R12.64], R15 ;  /* 0x0000000f0c007986 */ /* 0x0005e8000c101914 */
[----:B------:R-:W3:Y:S04]  /*0b50*/  LDG.E R0, desc[UR20][R6.64+0x200] ;  /* 0x0002001406007981 */ /* 0x000ee8000c1e1900 */
[----:B------:R-:W3:Y:S01]  /*0b60*/  LDG.E R17, desc[UR20][R8.64+0x200] ;  /* 0x0002001408117981 */ /* 0x000ee2000c1e1900 */
[----:B------:R-:W-:Y:S01]  /*0b70*/  IADD3 R10, PT, PT, R10, 0x2, RZ ;  /* 0x000000020a0a7810 */ /* 0x000fe20007ffe0ff */
[----:B---3--:R-:W-:-:S05]  /*0b80*/  FFMA R17, R0, UR4, R17 ;  /* 0x0000000400117c23 */ /* 0x008fca0008000011 */
[----:B------:R2:W-:Y:S02]  /*0b90*/  STG.E desc[UR20][R12.64+0x200], R17 ;  /* 0x000200110c007986 */ /* 0x0005e4000c101914 */
.L_x_26:
[----:B------:R-:W-:Y:S05]  /*0ba0*/  @P1 EXIT ;  /* 0x000000000000194d */ /* 0x000fea0003800000 */
[----:B-1----:R-:W-:Y:S01]  /*0bb0*/  IMAD R7, R10, 0x80, R11 ;  /* 0x000000800a077824 */ /* 0x002fe200078e020b */
[----:B------:R-:W1:Y:S03]  /*0bc0*/  LDCU UR4, c[0x0][0x388] ;  /* 0x00007100ff0477ac */ /* 0x000e660008000800 */
[----:B------:R-:W-:-:S04]  /*0bd0*/  IMAD.WIDE R4, R7, 0x4, R4 ;  /* 0x0000000407047825 */ /* 0x000fc800078e0204 */
[----:B------:R-:W-:Y:S02]  /*0be0*/  IMAD.WIDE R2, R7, 0x4, R2 ;  /* 0x0000000407027825 */ /* 0x000fe400078e0202 */
[----:B------:R-:W1:Y:S04]  /*0bf0*/  LDG.E R4, desc[UR20][R4.64] ;  /* 0x0000001404047981 */ /* 0x000e68000c1e1900 */
[----:B------:R-:W1:Y:S01]  /*0c00*/  LDG.E R3, desc[UR20][R2.64] ;  /* 0x0000001402037981 */ /* 0x000e62000c1e1900 */
[----:B------:R-:W-:-:S05]  /*0c10*/  MOV R6, 0x4 ;  /* 0x0000000400067802 */ /* 0x000fca0000000f00 */
[----:B------:R-:W-:-:S04]  /*0c20*/  IMAD.WIDE R6, R7, R6, UR16 ;  /* 0x0000001007067e25 */ /* 0x000fc8000f8e0206 */
[----:B-1----:R-:W-:-:S05]  /*0c30*/  FFMA R9, R4, UR4, R3 ;  /* 0x0000000404097c23 */ /* 0x002fca0008000003 */
[----:B------:R-:W-:Y:S01]  /*0c40*/  STG.E desc[UR20][R6.64], R9 ;  /* 0x0000000906007986 */ /* 0x000fe2000c101914 */
[----:B------:R-:W-:Y:S05]  /*0c50*/  EXIT ;  /* 0x000000000000794d */ /* 0x000fea0003800000 */
.L_x_22:
[----:B------:R-:W0:Y:S02]  /*0c60*/  LDC R6, c[0x0][0x384] ;  /* 0x0000e100ff067b82 */ /* 0x000e240000000800 */
[----:B0-----:R-:W-:-:S13]  /*0c70*/  ISETP.GE.AND P0, PT, R6, 0x1, PT ;  /* 0x000000010600780c */ /* 0x001fda0003f06270 */
[----:B------:R-:W-:Y:S05]  /*0c80*/  @!P0 EXIT ;  /* 0x000000000000894d */ /* 0x000fea0003800000 */
[----:B------:R-:W0:Y:S01]  /*0c90*/  LDCU.64 UR4, c[0x0][0x398] ;  /* 0x00007300ff0477ac */ /* 0x000e220008000a00 */
[C---:B------:R-:W-:Y:S01]  /*0ca0*/  SHF.L.U32 R2, R6.reuse, 0x7, RZ ;  /* 0x0000000706027819 */ /* 0x040fe200000006ff */
[----:B------:R-:W1:Y:S01]  /*0cb0*/  S2R R0, SR_TID.X ;  /* 0x0000000000007919 */ /* 0x000e620000002100 */
[----:B------:R-:W-:Y:S01]  /*0cc0*/  HFMA2 R7, -RZ, RZ, 0, 0 ;  /* 0x00000000ff077431 */ /* 0x000fe200000001ff */
[----:B------:R-:W2:Y:S01]  /*0cd0*/  LDCU.64 UR6, c[0x0][0x3a8] ;  /* 0x00007500ff0677ac */ /* 0x000ea20008000a00 */
[----:B------:R-:W-:Y:S01]  /*0ce0*/  LOP3.LUT R20, R6, 0x7, RZ, 0xc0, !PT ;  /* 0x0000000706147812 */ /* 0x000fe200078ec0ff */
[----:B------:R-:W-:-:S04]  /*0cf0*/  IMAD R2, R2, UR18, RZ ;  /* 0x0000001202027c24 */ /* 0x000fc8000f8e02ff */
[----:B------:R-:W-:-:S03]  /*0d00*/  IMAD.WIDE R4, R2, 0x4, RZ ;  /* 0x0000000402047825 */ /* 0x000fc600078e02ff */
[----:B0-----:R-:W-:-:S04]  /*0d10*/  IADD3 R2, P0, PT, R4, UR4, RZ ;  /* 0x0000000404027c10 */ /* 0x001fc8000ff1e0ff */
[----:B------:R-:W-:Y:S02]  /*0d20*/  IADD3.X R3, PT, PT, R5, UR5, RZ, P0, !PT ;  /* 0x0000000505037c10 */ /* 0x000fe400087fe4ff */
[----:B------:R-:W-:Y:S02]  /*0d30*/  ISETP.GE.U32.AND P0, PT, R6, 0x8, PT ;  /* 0x000000080600780c */ /* 0x000fe40003f06070 */
[----:B--2---:R-:W-:-:S04]  /*0d40*/  IADD3 R4, P1, PT, R4, UR6, RZ ;  /* 0x0000000604047c10 */ /* 0x004fc8000ff3e0ff */
[----:B------:R-:W-:-:S07]  /*0d50*/  IADD3.X R5, PT, PT, R5, UR7, RZ, P1, !PT ;  /* 0x0000000705057c10 */ /* 0x000fce0008ffe4ff */
[----:B-1----:R-:W-:Y:S05]  /*0d60*/  @!P0 BRA `(.L_x_27) ;  /* 0x0000000400208947 */ /* 0x002fea0003800000 */
[----:B------:R-:W-:Y:S01]  /*0d70*/  LOP3.LUT R7, R6, 0x7ffffff8, RZ, 0xc0, !PT ;  /* 0x7ffffff806077812 */ /* 0x000fe200078ec0ff */
[----:B------:R-:W-:Y:S01]  /*0d80*/  IMAD.MOV.U32 R6, RZ, RZ, RZ ;  /* 0x000000ffff067224 */ /* 0x000fe200078e00ff */
[----:B------:R-:W0:Y:S06]  /*0d90*/  LDCU UR4, c[0x0][0x388] ;  /* 0x00007100ff0477ac */ /* 0x000e2c0008000800 */
.L_x_30:
[----:B-1----:R-:W-:-:S04]  /*0da0*/  LEA R13, R6, R0, 0x7 ;  /* 0x00000000060d7211 */ /* 0x002fc800078e38ff */
[----:B------:R-:W-:-:S13]  /*0db0*/  ISETP.GE.AND P0, PT, R13, UR12, PT ;  /* 0x0000000c0d007c0c */ /* 0x000fda000bf06270 */
[C---:B------:R-:W-:Y:S01]  /*0dc0*/  @!P0 IMAD.WIDE.U32 R14, R13.reuse, 0x4, R2 ;  /* 0x000000040d0e8825 */ /* 0x040fe200078e0002 */
[----:B------:R-:W1:Y:S03]  /*0dd0*/  @!P0 LDC R21, c[0x0][0x388] ;  /* 0x0000e200ff158b82 */ /* 0x000e660000000800 */
[C---:B------:R-:W-:Y:S02]  /*0de0*/  @!P0 IMAD.WIDE.U32 R18, R13.reuse, 0x4, R4 ;  /* 0x000000040d128825 */ /* 0x040fe400078e0004 */
[----:B------:R-:W1:Y:S04]  /*0df0*/  @!P0 LDG.E R14, desc[UR20][R14.64] ;  /* 0x000000140e0e8981 */ /* 0x000e68000c1e1900 */
[----:B------:R2:W1:Y:S01]  /*0e00*/  @!P0 LDG.E R19, desc[UR20][R18.64] ;  /* 0x0000001412138981 */ /* 0x000462000c1e1900 */
[----:B------:R-:W-:-:S02]  /*0e10*/  IADD3 R23, PT, PT, R13, 0x80, RZ ;  /* 0x000000800d177810 */ /* 0x000fc40007ffe0ff */
[----:B------:R-:W-:Y:S02]  /*0e20*/  MOV R16, 0x4 ;  /* 0x0000000400107802 */ /* 0x000fe40000000f00 */
[C---:B------:R-:W-:Y:S01]  /*0e30*/  ISETP.GE.AND P1, PT, R23.reuse, UR12, PT ;  /* 0x0000000c17007c0c */ /* 0x040fe2000bf26270 */
[----:B------:R-:W-:-:S04]  /*0e40*/  IMAD.WIDE R8, R23, 0x4, R2 ;  /* 0x0000000417087825 */ /* 0x000fc800078e0202 */
[----:B------:R-:W-:-:S04]  /*0e50*/  @!P0 IMAD.WIDE.U32 R16, R13, R16, UR16 ;  /* 0x000000100d108e25 */ /* 0x000fc8000f8e0010 */
[----:B------:R-:W-:-:S04]  /*0e60*/  IMAD.WIDE R10, R23, 0x4, R4 ;  /* 0x00000004170a7825 */ /* 0x000fc800078e0204 */
[----:B--2---:R-:W2:Y:S01]  /*0e70*/  @!P1 LDC R18, c[0x0][0x388] ;  /* 0x0000e200ff129b82 */ /* 0x004ea20000000800 */
[----:B-1----:R-:W-:-:S05]  /*0e80*/  @!P0 FFMA R21, R14, R21, R19 ;  /* 0x000000150e158223 */ /* 0x002fca0000000013 */
[----:B------:R1:W-:Y:S04]  /*0e90*/  @!P0 STG.E desc[UR20][R16.64], R21 ;  /* 0x0000001510008986 */ /* 0x0003e8000c101914 */
[----:B------:R-:W2:Y:S04]  /*0ea0*/  @!P1 LDG.E R12, desc[UR20][R8.64] ;  /* 0x00000014080c9981 */ /* 0x000ea8000c1e1900 */
[----:B------:R-:W2:Y:S01]  /*0eb0*/  @!P1 LDG.E R19, desc[UR20][R10.64] ;  /* 0x000000140a139981 */ /* 0x000ea2000c1e1900 */
[----:B------:R-:W-:-:S05]  /*0ec0*/  VIADD R14, R13, 0x100 ;  /* 0x000001000d0e7836 */ /* 0x000fca0000000000 */
[----:B------:R-:W-:Y:S01]  /*0ed0*/  ISETP.GE.AND P0, PT, R14, UR12, PT ;  /* 0x0000000c0e007c0c */ /* 0x000fe2000bf06270 */
[----:B------:R-:W-:-:S05]  /*0ee0*/  HFMA2 R14, -RZ, RZ, 0, 2.384185791015625e-07 ;  /* 0x00000004ff0e7431 */ /* 0x000fca00000001ff */
[----:B------:R-:W-:-:S04]  /*0ef0*/  IMAD.WIDE R14, R23, R14, UR16 ;  /* 0x00000010170e7e25 */ /* 0x000fc8000f8e020e */
[----:B--2---:R-:W-:-:S03]  /*0f00*/  @!P1 FFMA R19, R12, R18, R19 ;  /* 0x000000120c139223 */ /* 0x004fc60000000013 */
[----:B------:R-:W2:Y:S02]  /*0f10*/  @!P0 LDC R18, c[0x0][0x388] ;  /* 0x0000e200ff128b82 */ /* 0x000ea40000000800 */
[----:B------:R3:W-:Y:S04]  /*0f20*/  @!P1 STG.E desc[UR20][R14.64], R19 ;  /* 0x000000130e009986 */ /* 0x0007e8000c101914 */
[----:B------:R-:W2:Y:S04]  /*0f30*/  @!P0 LDG.E R12, desc[UR20][R8.64+0x200] ;  /* 0x00020014080c8981 */ /* 0x000ea8000c1e1900 */
[----:B-1----:R-:W2:Y:S01]  /*0f40*/  @!P0 LDG.E R17, desc[UR20][R10.64+0x200] ;  /* 0x000200140a118981 */ /* 0x002ea2000c1e1900 */
[----:B------:R-:W-:-:S04]  /*0f50*/  IADD3 R16, PT, PT, R13, 0x180, RZ ;  /* 0x000001800d107810 */ /* 0x000fc80007ffe0ff */
[----:B------:R-:W-:Y:S01]  /*0f60*/  ISETP.GE.AND P1, PT, R16, UR12, PT ;  /* 0x0000000c10007c0c */ /* 0x000fe2000bf26270 */
[----:B--2---:R-:W-:-:S12]  /*0f70*/  @!P0 FFMA R17, R12, R18, R17 ;  /* 0x000000120c118223 */ /* 0x004fd80000000011 */
[----:B------:R-:W1:Y:S01]  /*0f80*/  @!P1 LDC R18, c[0x0][0x388] ;  /* 0x0000e200ff129b82 */ /* 0x000e620000000800 */
[----:B------:R2:W-:Y:S04]  /*0f90*/  @!P0 STG.E desc[UR20][R14.64+0x200], R17 ;  /* 0x000200110e008986 */ /* 0x0005e8000c101914 */
[----:B------:R-:W1:Y:S04]  /*0fa0*/  @!P1 LDG.E R12, desc[UR20][R8.64+0x400] ;  /* 0x00040014080c9981 */ /* 0x000e68000c1e1900 */
[----:B------:R-:W1:Y:S01]  /*0fb0*/  @!P1 LDG.E R21, desc[UR20][R10.64+0x400] ;  /* 0x000400140a159981 */ /* 0x000e62000c1e1900 */
[----:B------:R-:W-:-:S04]  /*0fc0*/  IADD3 R16, PT, PT, R13, 0x200, RZ ;  /* 0x000002000d107810 */ /* 0x000fc80007ffe0ff */
[----:B------:R-:W-:Y:S01]  /*0fd0*/  ISETP.GE.AND P0, PT, R16, UR12, PT ;  /* 0x0000000c10007c0c */ /* 0x000fe2000bf06270 */
[----:B------:R-:W-:Y:S02]  /*0fe0*/  VIADD R16, R13, 0x280 ;  /* 0x000002800d107836 */ /* 0x000fe40000000000 */
[----:B-1----:R-:W-:-:S10]  /*0ff0*/  @!P1 FFMA R21, R12, R18, R21 ;  /* 0x000000120c159223 */ /* 0x002fd40000000015 */
[----:B------:R-:W1:Y:S01]  /*1000*/  @!P0 LDC R18, c[0x0][0x388] ;  /* 0x0000e200ff128b82 */ /* 0x000e620000000800 */
[----:B------:R4:W-:Y:S04]  /*1010*/  @!P1 STG.E desc[UR20][R14.64+0x400], R21 ;  /* 0x000400150e009986 */ /* 0x0009e8000c101914 */
[----:B------:R-:W1:Y:S04]  /*1020*/  @!P0 LDG.E R12, desc[UR20][R8.64+0x600] ;  /* 0x00060014080c8981 */ /* 0x000e68000c1e1900 */
[----:B---3--:R-:W1:Y:S01]  /*1030*/  @!P0 LDG.E R19, desc[UR20][R10.64+0x600] ;  /* 0x000600140a138981 */ /* 0x008e62000c1e1900 */
[----:B------:R-:W-:-:S02]  /*1040*/  ISETP.GE.AND P1, PT, R16, UR12, PT ;  /* 0x0000000c10007c0c */ /* 0x000fc4000bf26270 */
[----:B------:R-:W-:Y:S01]  /*1050*/  IADD3 R16, PT, PT, R13, 0x300, RZ ;  /* 0x000003000d107810 */ /* 0x000fe20007ffe0ff */
[----:B-1----:R-:W-:-:S10]  /*1060*/  @!P0 FFMA R19, R12, R18, R19 ;  /* 0x000000120c138223 */ /* 0x002fd40000000013 */
[----:B------:R-:W1:Y:S01]  /*1070*/  @!P1 LDC R18, c[0x0][0x388] ;  /* 0x0000e200ff129b82 */ /* 0x000e620000000800 */
[----:B------:R3:W-:Y:S04]  /*1080*/  @!P0 STG.E desc[UR20][R14.64+0x600], R19 ;  /* 0x000600130e008986 */ /* 0x0007e8000c101914 */
[----:B------:R-:W1:Y:S04]  /*1090*/  @!P1 LDG.E R12, desc[UR20][R8.64+0x800] ;  /* 0x00080014080c9981 */ /* 0x000e68000c1e1900 */
[----:B--2---:R-:W1:Y:S01]  /*10a0*/  @!P1 LDG.E R17, desc[UR20][R10.64+0x800] ;  /* 0x000800140a119981 */ /* 0x004e62000c1e1900 */
[----:B------:R-:W-:-:S13]  /*10b0*/  ISETP.GE.AND P0, PT, R16, UR12, PT ;  /* 0x0000000c10007c0c */ /* 0x000fda000bf06270 */
[----:B------:R-:W2:Y:S01]  /*10c0*/  @!P0 LDC R16, c[0x0][0x388] ;  /* 0x0000e200ff108b82 */ /* 0x000ea20000000800 */
[----:B-1----:R-:W-:-:S05]  /*10d0*/  @!P1 FFMA R17, R12, R18, R17 ;  /* 0x000000120c119223 */ /* 0x002fca0000000011 */
[----:B------:R3:W-:Y:S04]  /*10e0*/  @!P1 STG.E desc[UR20][R14.64+0x800], R17 ;  /* 0x000800110e009986 */ /* 0x0007e8000c101914 */
[----:B------:R-:W2:Y:S04]  /*10f0*/  @!P0 LDG.E R12, desc[UR20][R8.64+0xa00] ;  /* 0x000a0014080c8981 */ /* 0x000ea8000c1e1900 */
[----:B----4-:R-:W2:Y:S01]  /*1100*/  @!P0 LDG.E R21, desc[UR20][R10.64+0xa00] ;  /* 0x000a00140a158981 */ /* 0x010ea2000c1e1900 */
[----:B------:R-:W-:Y:S01]  /*1110*/  IADD3 R13, PT, PT, R13, 0x380, RZ ;  /* 0x000003800d0d7810 */ /* 0x000fe20007ffe0ff */
[----:B------:R-:W-:Y:S01]  /*1120*/  BSSY.RECONVERGENT B0, `(.L_x_28) ;  /* 0x000000b000007945 */ /* 0x000fe20003800200 */
[----:B------:R-:W-:-:S04]  /*1130*/  IADD3 R6, PT, PT, R6, 0x8, RZ ;  /* 0x0000000806067810 */ /* 0x000fc80007ffe0ff */
[----:B------:R-:W-:Y:S01]  /*1140*/  ISETP.NE.AND P1, PT, R6, R7, PT ;  /* 0x000000070600720c */ /* 0x000fe20003f25270 */
[----:B--2---:R-:W-:-:S05]  /*1150*/  @!P0 FFMA R21, R12, R16, R21 ;  /* 0x000000100c158223 */ /* 0x004fca0000000015 */
[----:B------:R3:W-:Y:S01]  /*1160*/  @!P0 STG.E desc[UR20][R14.64+0xa00], R21 ;  /* 0x000a00150e008986 */ /* 0x0007e2000c101914 */
[----:B------:R-:W-:-:S13]  /*1170*/  ISETP.GE.AND P0, PT, R13, UR12, PT ;  /* 0x0000000c0d007c0c */ /* 0x000fda000bf06270 */
[----:B---3--:R-:W-:Y:S05]  /*1180*/  @P0 BRA `(.L_x_29) ;  /* 0x0000000000100947 */ /* 0x008fea0003800000 */
[----:B------:R-:W0:Y:S04]  /*1190*/  LDG.E R8, desc[UR20][R8.64+0xc00] ;  /* 0x000c001408087981 */ /* 0x000e28000c1e1900 */
[----:B------:R-:W0:Y:S02]  /*11a0*/  LDG.E R11, desc[UR20][R10.64+0xc00] ;  /* 0x000c00140a0b7981 */ /* 0x000e24000c1e1900 */
[----:B0-----:R-:W-:-:S05]  /*11b0*/  FFMA R13, R8, UR4, R11 ;  /* 0x00000004080d7c23 */ /* 0x001fca000800000b */
[----:B------:R1:W-:Y:S02]  /*11c0*/  STG.E desc[UR20][R14.64+0xc00], R13 ;  /* 0x000c000d0e007986 */ /* 0x0003e4000c101914 */
.L_x_29:
[----:B0-----:R-:W-:Y:S05]  /*11d0*/  BSYNC.RECONVERGENT B0 ;  /* 0x0000000000007941 */ /* 0x001fea0003800200 */
.L_x_28:
[----:B------:R-:W-:Y:S05]  /*11e0*/  @P1 BRA `(.L_x_30) ;  /* 0xfffffff800ec1947 */ /* 0x000fea000383ffff */
.L_x_27:
[----:B------:R-:W-:-:S13]  /*11f0*/  ISETP.NE.AND P0, PT, R20, RZ, PT ;  /* 0x000000ff1400720c */ /* 0x000fda0003f05270 */
[----:B------:R-:W-:Y:S05]  /*1200*/  @!P0 EXIT ;  /* 0x000000000000894d */ /* 0x000fea0003800000 */
[----:B------:R-:W0:Y:S01]  /*1210*/  LDC R6, c[0x0][0x384] ;  /* 0x0000e100ff067b82 */ /* 0x000e220000000800 */
[----:B------:R-:W-:Y:S02]  /*1220*/  ISETP.GE.U32.AND P1, PT, R20, 0x4, PT ;  /* 0x000000041400780c */ /* 0x000fe40003f26070 */
[----:B0-----:R-:W-:-:S04]  /*1230*/  LOP3.LUT R22, R6, 0x3, RZ, 0xc0, !PT ;  /* 0x0000000306167812 */ /* 0x001fc800078ec0ff */
[----:B------:R-:W-:-:S07]  /*1240*/  ISETP.NE.AND P0, PT, R22, RZ, PT ;  /* 0x000000ff1600720c */ /* 0x000fce0003f05270 */
[----:B------:R-:W-:Y:S06]  /*1250*/  @!P1 BRA `(.L_x_31) ;  /* 0x0000000000b49947 */ /* 0x000fec0003800000 */
[----:B------:R-:W-:-:S05]  /*1260*/  IMAD R9, R7, 0x80, R0 ;  /* 0x0000008007097824 */ /* 0x000fca00078e0200 */
[----:B------:R-:W-:-:S13]  /*1270*/  ISETP.GE.AND P1, PT, R9, UR12, PT ;  /* 0x0000000c09007c0c */ /* 0x000fda000bf26270 */
[C---:B-1----:R-:W-:Y:S01]  /*1280*/  @!P1 IMAD.WIDE R12, R9.reuse, 0x4, R2 ;  /* 0x00000004090c9825 */ /* 0x042fe200078e0202 */
[----:B------:R-:W0:Y:S03]  /*1290*/  @!P1 LDC R23, c[0x0][0x388] ;  /* 0x0000e200ff179b82 */ /* 0x000e260000000800 */
[C---:B------:R-:W-:Y:S02]  /*12a0*/  @!P1 IMAD.WIDE R14, R9.reuse, 0x4, R4 ;  /* 0x00000004090e9825 */ /* 0x040fe400078e0204 */
[----:B------:R-:W0:Y:S04]  /*12b0*/  @!P1 LDG.E R12, desc[UR20][R12.64] ;  /* 0x000000140c0c9981 */ /* 0x000e28000c1e1900 */
[----:B------:R-:W0:Y:S01]  /*12c0*/  @!P1 LDG.E R15, desc[UR20][R14.64] ;  /* 0x000000140e0f9981 */ /* 0x000e22000c1e1900 */
[----:B------:R-:W-:-:S02]  /*12d0*/  IADD3 R21, PT, PT, R9, 0x80, RZ ;  /* 0x0000008009157810 */ /* 0x000fc40007ffe0ff */
[----:B------:R-:W-:Y:S02]  /*12e0*/  MOV R10, 0x4 ;  /* 0x00000004000a7802 */ /* 0x000fe40000000f00 */
[----:B------:R-:W-:-:S03]  /*12f0*/  ISETP.GE.AND P2, PT, R21, UR12, PT ;  /* 0x0000000c15007c0c */ /* 0x000fc6000bf46270 */
[----:B------:R-:W-:-:S10]  /*1300*/  @!P1 IMAD.WIDE R10, R9, R10, UR16 ;  /* 0x00000010090a9e25 */ /* 0x000fd4000f8e020a */
[C---:B------:R-:W-:Y:S01]  /*1310*/  @!P2 IMAD.WIDE R16, R21.reuse, 0x4, R2 ;  /* 0x000000041510a825 */ /* 0x040fe200078e0202 */
[----:B------:R-:W1:Y:S03]  /*1320*/  @!P2 LDC R25, c[0x0][0x388] ;  /* 0x0000e200ff19ab82 */ /* 0x000e660000000800 */
[----:B------:R-:W-:-:S04]  /*1330*/  @!P2 IMAD.WIDE R18, R21, 0x4, R4 ;  /* 0x000000041512a825 */ /* 0x000fc800078e0204 */
[----:B0-----:R-:W-:-:S05]  /*1340*/  @!P1 FFMA R23, R12, R23, R15 ;  /* 0x000000170c179223 */ /* 0x001fca000000000f */
[----:B------:R0:W-:Y:S04]  /*1350*/  @!P1 STG.E desc[UR20][R10.64], R23 ;  /* 0x000000170a009986 */ /* 0x0001e8000c101914 */
[----:B------:R-:W1:Y:S04]  /*1360*/  @!P2 LDG.E R16, desc[UR20][R16.64] ;  /* 0x000000141010a981 */ /* 0x000e68000c1e1900 */
[----:B------:R-:W1:Y:S01]  /*1370*/  @!P2 LDG.E R19, desc[UR20][R18.64] ;  /* 0x000000141213a981 */ /* 0x000e62000c1e1900 */
[----:B------:R-:W-:Y:S01]  /*1380*/  IADD3 R27, PT, PT, R9, 0x100, RZ ;  /* 0x00000100091b7810 */ /* 0x000fe20007ffe0ff */
[----:B------:R-:W-:-:S03]  /*1390*/  IMAD.MOV.U32 R12, RZ, RZ, 0x4 ;  /* 0x00000004ff0c7424 */ /* 0x000fc600078e00ff */
[----:B------:R-:W-:Y:S01]  /*13a0*/  ISETP.GE.AND P1, PT, R27, UR12, PT ;  /* 0x0000000c1b007c0c */ /* 0x000fe2000bf26270 */
[----:B------:R-:W-:-:S12]  /*13b0*/  @!P2 IMAD.WIDE R12, R21, R12, UR16 ;  /* 0x00000010150cae25 */ /* 0x000fd8000f8e020c */
[----:B------:R-:W-:-:S04]  /*13c0*/  @!P1 IMAD.WIDE R14, R27, 0x4, R2 ;  /* 0x000000041b0e9825 */ /* 0x000fc800078e0202 */
[----:B------:R-:W-:-:S04]  /*13d0*/  @!P1 IMAD.WIDE R20, R27, 0x4, R4 ;  /* 0x000000041b149825 */ /* 0x000fc800078e0204 */
[----:B-1----:R-:W-:Y:S02]  /*13e0*/  @!P2 FFMA R25, R16, R25, R19 ;  /* 0x000000191019a223 */ /* 0x002fe40000000013 */
[----:B------:R-:W1:Y:S03]  /*13f0*/  @!P1 LDC R19, c[0x0][0x388] ;  /* 0x0000e200ff139b82 */ /* 0x000e660000000800 */
[----:B------:R2:W-:Y:S04]  /*1400*/  @!P2 STG.E desc[UR20][R12.64], R25 ;  /* 0x000000190c00a986 */ /* 0x0005e8000c101914 */
[----:B------:R3:W1:Y:S04]  /*1410*/  @!P1 LDG.E R14, desc[UR20][R14.64] ;  /* 0x000000140e0e9981 */ /* 0x000668000c1e1900 */
[----:B------:R-:W1:Y:S01]  /*1420*/  @!P1 LDG.E R21, desc[UR20][R20.64] ;  /* 0x0000001414159981 */ /* 0x000e62000c1e1900 */
[----:B0-----:R-:W-:Y:S01]  /*1430*/  IADD3 R23, PT, PT, R9, 0x180, RZ ;  /* 0x0000018009177810 */ /* 0x001fe20007ffe0ff */
[----:B------:R-:W-:-:S03]  /*1440*/  HFMA2 R8, -RZ, RZ, 0, 2.384185791015625e-07 ;  /* 0x00000004ff087431 */ /* 0x000fc600000001ff */
[----:B------:R-:W-:Y:S02]  /*1450*/  ISETP.GE.AND P2, PT, R23, UR12, PT ;  /* 0x0000000c17007c0c */ /* 0x000fe4000bf46270 */
[----:B------:R-:W-:-:S11]  /*1460*/  @!P1 IMAD.WIDE R8, R27, R8, UR16 ;  /* 0x000000101b089e25 */ /* 0x000fd6000f8e0208 */
[C---:B------:R-:W-:Y:S01]  /*1470*/  @!P2 IMAD.WIDE R10, R23.reuse, 0x4, R2 ;  /* 0x00000004170aa825 */ /* 0x040fe200078e0202 */
[----:B---3--:R-:W0:Y:S03]  /*1480*/  @!P2 LDC R15, c[0x0][0x388] ;  /* 0x0000e200ff0fab82 */ /* 0x008e260000000800 */
[----:B------:R-:W-:-:S04]  /*1490*/  @!P2 IMAD.WIDE R16, R23, 0x4, R4 ;  /* 0x000000041710a825 */ /* 0x000fc800078e0204 */
[----:B-1----:R-:W-:-:S05]  /*14a0*/  @!P1 FFMA R19, R14, R19, R21 ;  /* 0x000000130e139223 */ /* 0x002fca0000000015 */
[----:B------:R3:W-:Y:S04]  /*14b0*/  @!P1 STG.E desc[UR20][R8.64], R19 ;  /* 0x0000001308009986 */ /* 0x0007e8000c101914 */
[----:B------:R-:W0:Y:S04]  /*14c0*/  @!P2 LDG.E R10, desc[UR20][R10.64] ;  /* 0x000000140a0aa981 */ /* 0x000e28000c1e1900 */
[----:B------:R-:W0:Y:S01]  /*14d0*/  @!P2 LDG.E R17, desc[UR20][R16.64] ;  /* 0x000000141011a981 */ /* 0x000e22000c1e1900 */
[----:B--2---:R-:W-:Y:S01]  /*14e0*/  MOV R12, 0x4 ;  /* 0x00000004000c7802 */ /* 0x004fe20000000f00 */
[----:B------:R-:W-:-:S04]  /*14f0*/  VIADD R7, R7, 0x4 ;  /* 0x0000000407077836 */ /* 0x000fc80000000000 */
[----:B------:R-:W-:-:S04]  /*1500*/  @!P2 IMAD.WIDE R12, R23, R12, UR16 ;  /* 0x00000010170cae25 */ /* 0x000fc8000f8e020c */
[----:B0-----:R-:W-:-:S05]  /*1510*/  @!P2 FFMA R15, R10, R15, R17 ;  /* 0x0000000f0a0fa223 */ /* 0x001fca0000000011 */
[----:B------:R3:W-:Y:S02]  /*1520*/  @!P2 STG.E desc[UR20][R12.64], R15 ;  /* 0x0000000f0c00a986 */ /* 0x0007e4000c101914 */
.L_x_31:
[----:B------:R-:W-:Y:S05]  /*1530*/  @!P0 EXIT ;  /* 0x000000000000894d */ /* 0x000fea0003800000 */
[----:B------:R-:W-:Y:S02]  /*1540*/  ISETP.NE.AND P0, PT, R22, 0x1, PT ;  /* 0x000000011600780c */ /* 0x000fe40003f05270 */
[----:B------:R-:W-:-:S04]  /*1550*/  LOP3.LUT R6, R6, 0x1, RZ, 0xc0, !PT ;  /* 0x0000000106067812 */ /* 0x000fc800078ec0ff */
[----:B------:R-:W-:-:S07]  /*1560*/  ISETP.NE.U32.AND P2, PT, R6, 0x1, PT ;  /* 0x000000010600780c */ /* 0x000fce0003f45070 */
[----:B------:R-:W-:Y:S06]  /*1570*/  @!P0 BRA `(.L_x_32) ;  /* 0x00000000005c8947 */ /* 0x000fec0003800000 */
[----:B-1-3--:R-:W-:-:S04]  /*1580*/  LEA R13, R7, R0, 0x7 ;  /* 0x00000000070d7211 */ /* 0x00afc800078e38ff */
[----:B------:R-:W-:-:S13]  /*1590*/  ISETP.GE.AND P0, PT, R13, UR12, PT ;  /* 0x0000000c0d007c0c */ /* 0x000fda000bf06270 */
[C---:B------:R-:W-:Y:S01]  /*15a0*/  @!P0 IMAD.WIDE R8, R13.reuse, 0x4, R2 ;  /* 0x000000040d088825 */ /* 0x040fe200078e0202 */
[----:B------:R-:W0:Y:S03]  /*15b0*/  @!P0 LDC R19, c[0x0][0x388] ;  /* 0x0000e200ff138b82 */ /* 0x000e260000000800 */
[C---:B------:R-:W-:Y:S02]  /*15c0*/  @!P0 IMAD.WIDE R10, R13.reuse, 0x4, R4 ;  /* 0x000000040d0a8825 */ /* 0x040fe400078e0204 */
[----:B------:R-:W0:Y:S04]  /*15d0*/  @!P0 LDG.E R8, desc[UR20][R8.64] ;  /* 0x0000001408088981 */ /* 0x000e28000c1e1900 */
[----:B------:R-:W0:Y:S01]  /*15e0*/  @!P0 LDG.E R11, desc[UR20][R10.64] ;  /* 0x000000140a0b8981 */ /* 0x000e22000c1e1900 */
[----:B------:R-:W-:Y:S01]  /*15f0*/  IADD3 R21, PT, PT, R13, 0x80, RZ ;  /* 0x000000800d157810 */ /* 0x000fe20007ffe0ff */
[----:B------:R-:W-:-:S03]  /*1600*/  HFMA2 R12, -RZ, RZ, 0, 2.384185791015625e-07 ;  /* 0x00000004ff0c7431 */ /* 0x000fc600000001ff */
[----:B------:R-:W-:Y:S02]  /*1610*/  ISETP.GE.AND P1, PT, R21, UR12, PT ;  /* 0x0000000c15007c0c */ /* 0x000fe4000bf26270 */
[----:B------:R-:W-:-:S11]  /*1620*/  @!P0 IMAD.WIDE R12, R13, R12, UR16 ;  /* 0x000000100d0c8e25 */ /* 0x000fd6000f8e020c */
[----:B------:R-:W-:-:S04]  /*1630*/  @!P1 IMAD.WIDE R14, R21, 0x4, R2 ;  /* 0x00000004150e9825 */ /* 0x000fc800078e0202 */
[----:B------:R-:W-:-:S04]  /*1640*/  @!P1 IMAD.WIDE R16, R21, 0x4, R4 ;  /* 0x0000000415109825 */ /* 0x000fc800078e0204 */
[----:B0-----:R-:W-:Y:S02]  /*1650*/  @!P0 FFMA R19, R8, R19, R11 ;  /* 0x0000001308138223 */ /* 0x001fe4000000000b */
[----:B------:R-:W0:Y:S03]  /*1660*/  @!P1 LDC R11, c[0x0][0x388] ;  /* 0x0000e200ff0b9b82 */ /* 0x000e260000000800 */
[----:B------:R2:W-:Y:S04]  /*1670*/  @!P0 STG.E desc[UR20][R12.64], R19 ;  /* 0x000000130c008986 */ /* 0x0005e8000c101914 */
[----:B------:R-:W0:Y:S04]  /*1680*/  @!P1 LDG.E R14, desc[UR20][R14.64] ;  /* 0x000000140e0e9981 */ /* 0x000e28000c1e1900 */
[----:B------:R-:W0:Y:S01]  /*1690*/  @!P1 LDG.E R17, desc[UR20][R16.64] ;  /* 0x0000001410119981 */ /* 0x000e22000c1e1900 */
[----:B------:R-:W-:Y:S01]  /*16a0*/  IMAD.MOV.U32 R8, RZ, RZ, 0x4 ;  /* 0x00000004ff087424 */ /* 0x000fe200078e00ff */
[----:B------:R-:W-:-:S03]  /*16b0*/  IADD3 R7, PT, PT, R7, 0x2, RZ ;  /* 0x0000000207077810 */ /* 0x000fc60007ffe0ff */
[----:B------:R-:W-:-:S04]  /*16c0*/  @!P1 IMAD.WIDE R8, R21, R8, UR16 ;  /* 0x0000001015089e25 */ /* 0x000fc8000f8e0208 */
[----:B0-----:R-:W-:-:S05]  /*16d0*/  @!P1 FFMA R11, R14, R11, R17 ;  /* 0x0000000b0e0b9223 */ /* 0x001fca0000000011 */
[----:B------:R2:W-:Y:S02]  /*16e0*/  @!P1 STG.E desc[UR20][R8.64], R11 ;  /* 0x0000000b08009986 */ /* 0x0005e4000c101914 */
.L_x_32:
[----:B------:R-:W-:Y:S05]  /*16f0*/  @P2 EXIT ;  /* 0x000000000000294d */ /* 0x000fea0003800000 */
[----:B------:R-:W-:-:S04]  /*1700*/  LEA R7, R7, R0, 0x7 ;  /* 0x0000000007077211 */ /* 0x000fc800078e38ff */
[----:B------:R-:W-:-:S13]  /*1710*/  ISETP.GE.AND P0, PT, R7, UR12, PT ;  /* 0x0000000c07007c0c */ /* 0x000fda000bf06270 */
[----:B------:R-:W-:Y:S05]  /*1720*/  @P0 EXIT ;  /* 0x000000000000094d */ /* 0x000fea0003800000 */
[C---:B------:R-:W-:Y:S01]  /*1730*/  IMAD.WIDE R2, R7.reuse, 0x4, R2 ;  /* 0x0000000407027825 */ /* 0x040fe200078e0202 */
[----:B------:R-:W2:Y:S03]  /*1740*/  LDCU UR4, c[0x0][0x388] ;  /* 0x00007100ff0477ac */ /* 0x000ea60008000800 */
[----:B------:R-:W-:Y:S02]  /*1750*/  IMAD.WIDE R4, R7, 0x4, R4 ;  /* 0x0000000407047825 */ /* 0x000fe400078e0204 */
[----:B------:R-:W2:Y:S04]  /*1760*/  LDG.E R2, desc[UR20][R2.64] ;  /* 0x0000001402027981 */ /* 0x000ea8000c1e1900 */
[----:B------:R-:W2:Y:S01]  /*1770*/  LDG.E R5, desc[UR20][R4.64] ;  /* 0x0000001404057981 */ /* 0x000ea2000c1e1900 */
[----:B------:R-:W-:-:S05]  /*1780*/  MOV R6, 0x4 ;  /* 0x0000000400067802 */ /* 0x000fca0000000f00 */
[----:B------:R-:W-:-:S04]  /*1790*/  IMAD.WIDE R6, R7, R6, UR16 ;  /* 0x0000001007067e25 */ /* 0x000fc8000f8e0206 */
[----:B--23--:R-:W-:-:S05]  /*17a0*/  FFMA R9, R2, UR4, R5 ;  /* 0x0000000402097c23 */ /* 0x00cfca0008000005 */
[----:B------:R-:W-:Y:S01]  /*17b0*/  STG.E desc[UR20][R6.64], R9 ;  /* 0x0000000906007986 */ /* 0x000fe2000c101914 */
[----:B------:R-:W-:Y:S05]  /*17c0*/  EXIT ;  /* 0x000000000000794d */ /* 0x000fea0003800000 */
.L_x_33:
        /* <DEDUP_REMOVED lines=11> */
.L_x_162:


//--------------------- .text._ZN3cub18CUB_300001_SM_10006detail9transform16transform_kernelINS2_10policy_hubILb0EN4cuda3std3__45tupleIJN6thrust24THRUST_300001_SM_1000_NS6detail15normal_iteratorINSA_10device_ptrIfEEEESF_EEEE10policy1000ElNS7_4plusIfEESF_JPfSL_EEEvT0_iT1_T2_DpNS2_10kernel_argIT3_EE --------------------------
	.section	.text._ZN3cub18CUB_300001_SM_10006detail9transform16transform_kernelINS2_10policy_hubILb0EN4cuda3std3__45tupleIJN6thrust24THRUST_300001_SM_1000_NS6detail15normal_iteratorINSA_10device_ptrIfEEEESF_EEEE10policy1000ElNS7_4plusIfEESF_JPfSL_EEEvT0_iT1_T2_DpNS2_10kernel_argIT3_EE,"ax",@progbits
	.align	128
        .global         _ZN3cub18CUB_300001_SM_10006detail9transform16transform_kernelINS2_10policy_hubILb0EN4cuda3std3__45tupleIJN6thrust24THRUST_300001_SM_1000_NS6detail15normal_iteratorINSA_10device_ptrIfEEEESF_EEEE10policy1000ElNS7_4plusIfEESF_JPfSL_EEEvT0_iT1_T2_DpNS2_10kernel_argIT3_EE
        .type           _ZN3cub18CUB_300001_SM_10006detail9transform16transform_kernelINS2_10policy_hubILb0EN4cuda3std3__45tupleIJN6thrust24THRUST_300001_SM_1000_NS6detail15normal_iteratorINSA_10device_ptrIfEEEESF_EEEE10policy1000ElNS7_4plusIfEESF_JPfSL_EEEvT0_iT1_T2_DpNS2_10kernel_argIT3_EE,@function
        .size           _ZN3cub18CUB_300001_SM_10006detail9transform16transform_kernelINS2_10policy_hubILb0EN4cuda3std3__45tupleIJN6thrust24THRUST_300001_SM_1000_NS6detail15normal_iteratorINSA_10device_ptrIfEEEESF_EEEE10policy1000ElNS7_4plusIfEESF_JPfSL_EEEvT0_iT1_T2_DpNS2_10kernel_argIT3_EE,(.L_x_157 - _ZN3cub18CUB_300001_SM_10006detail9transform16transform_kernelINS2_10policy_hubILb0EN4cuda3std3__45tupleIJN6thrust24THRUST_300001_SM_1000_NS6detail15normal_iteratorINSA_10device_ptrIfEEEESF_EEEE10policy1000ElNS7_4plusIfEESF_JPfSL_EEEvT0_iT1_T2_DpNS2_10kernel_argIT3_EE)
        .other          _ZN3cub18CUB_300001_SM_10006detail9transform16transform_kernelINS2_10policy_hubILb0EN4cuda3std3__45tupleIJN6thrust24THRUST_300001_SM_1000_NS6detail15normal_iteratorINSA_10device_ptrIfEEEESF_EEEE10policy1000ElNS7_4plusIfEESF_JPfSL_EEEvT0_iT1_T2_DpNS2_10kernel_argIT3_EE,@"STO_CUDA_ENTRY STV_DEFAULT"
_ZN3cub18CUB_300001_SM_10006detail9transform16transform_kernelINS2_10policy_hubILb0EN4cuda3std3__45tupleIJN6thrust24THRUST_300001_SM_1000_NS6detail15normal_iteratorINSA_10device_ptrIfEEEESF_EEEE10policy1000ElNS7_4plusIfEESF_JPfSL_EEEvT0_iT1_T2_DpNS2_10kernel_argIT3_EE:
.text._ZN3cub18CUB_300001_SM_10006detail9transform16transform_kernelINS2_10policy_hubILb0EN4cuda3std3__45tupleIJN6thrust24THRUST_300001_SM_1000_NS6detail15normal_iteratorINSA_10device_ptrIfEEEESF_EEEE10policy1000ElNS7_4plusIfEESF_JPfSL_EEEvT0_iT1_T2_DpNS2_10kernel_argIT3_EE:
[----:B------:R-:W-:Y:S01]  /*0000*/  LDC R1, c[0x0][0x37c] ;  /* 0x0000df00ff017b82 */ /* 0x000fe20000000800 */
[----:B------:R-:W1:Y:S07]  /*0010*/  LDCU UR24, c[0x0][0x388] ;  /* 0x00007100ff1877ac */ /* 0x000e6e0008000800 */
[----:B------:R-:W2:Y:S01]  /*0020*/  S2UR UR5, SR_CTAID.X ;  /* 0x00000000000579c3 */ /* 0x000ea20000002500 */
[----:B------:R-:W3:Y:S01]  /*0030*/  LDCU UR7, c[0x0][0x370] ;  /* 0x00006e00ff0777ac */ /* 0x000ee20008000800 */
[----:B------:R-:W4:Y:S06]  /*0040*/  LDCU.64 UR22, c[0x0][0x358] ;  /* 0x00006b00ff1677ac */ /* 0x000f2c0008000a00 */
[----:B------:R-:W5:Y:S01]  /*0050*/  LDC.64 R2, c[0x0][0x380] ;  /* 0x0000e000ff027b82 */ /* 0x000f620000000a00 */
[----:B-1----:R-:W-:-:S04]  /*0060*/  USHF.L.U32 UR19, UR24, 0x7, URZ ;  /* 0x0000000718137899 */ /* 0x002fc800080006ff */
[----:B------:R-:W-:Y:S02]  /*0070*/  USHF.R.S32.HI UR8, URZ, 0x1f, UR19 ;  /* 0x0000001fff087899 */ /* 0x000fe40008011413 */
[----:B--2---:R-:W-:Y:S02]  /*0080*/  UIMAD.WIDE.U32 UR20, UR19, UR5, URZ ;  /* 0x00000005131472a5 */ /* 0x004fe4000f8e00ff */
[----:B------:R-:W-:Y:S02]  /*0090*/  UIMAD UR6, UR8, UR5, URZ ;  /* 0x00000005080672a4 */ /* 0x000fe4000f8e02ff */
[----:B------:R-:W-:Y:S02]  /*00a0*/  UIADD3 UR4, UPT, UPT, UR5, 0x2, URZ ;  /* 0x0000000205047890 */ /* 0x000fe4000fffe0ff */
[----:B------:R-:W-:Y:S02]  /*00b0*/  UIADD3 UR6, UPT, UPT, UR21, UR6, URZ ;  /* 0x0000000615067290 */ /* 0x000fe4000fffe0ff */
[----:B---3--:R-:W-:Y:S01]  /*00c0*/  UISETP.GE.U32.AND UP0, UPT, UR4, UR7, UPT ;  /* 0x000000070400728c */ /* 0x008fe2000bf06070 */
[----:B-----5:R-:W-:-:S03]  /*00d0*/  IADD3 R0, P0, PT, R2, -UR20, RZ ;  /* 0x8000001402007c10 */ /* 0x020fc6000ff1e0ff */
[----:B------:R-:W-:Y:S01]  /*00e0*/  UISETP.EQ.OR UP0, UPT, UR5, URZ, UP0 ;  /* 0x000000ff0500728c */ /* 0x000fe20008702670 */
[----:B------:R-:W-:Y:S02]  /*00f0*/  IADD3.X R2, PT, PT, R3, ~UR6, RZ, P0, !PT ;  /* 0x8000000603027c10 */ /* 0x000fe400087fe4ff */
[----:B------:R-:W-:-:S04]  /*0100*/  ISETP.LT.U32.AND P0, PT, R0, UR19, PT ;  /* 0x0000001300007c0c */ /* 0x000fc8000bf01070 */
[----:B------:R-:W-:-:S04]  /*0110*/  ISETP.LT.AND.EX P0, PT, R2, UR8, PT, P0 ;  /* 0x0000000802007c0c */ /* 0x000fc8000bf01300 */
[----:B------:R-:W-:Y:S01]  /*0120*/  SEL R0, R0, UR19, P0 ;  /* 0x0000001300007c07 */ /* 0x000fe20008000000 */
[----:B----4-:R-:W-:Y:S08]  /*0130*/  BRA.U UP0, `(.L_x_34) ;  /* 0x0000000100e47547 */ /* 0x010ff0000b800000 */
[----:B------:R-:W1:Y:S01]  /*0140*/  S2R R2, SR_TID.X ;  /* 0x0000000000027919 */ /* 0x000e620000002100 */
[----:B------:R-:W-:Y:S01]  /*0150*/  ELECT P0, URZ, PT ;  /* 0x0000000000ff782f */ /* 0x000fe20003800000 */
[----:B------:R-:W-:Y:S03]  /*0160*/  BSSY.RECONVERGENT B0, `(.L_x_35) ;  /* 0x000002e000007945 */ /* 0x000fe60003800200 */
[----:B-1----:R-:W-:-:S13]  /*0170*/  ISETP.GT.U32.OR P0, PT, R2, 0x1f, !P0 ;  /* 0x0000001f0200780c */ /* 0x002fda0004704470 */
[----:B------:R-:W-:Y:S05]  /*0180*/  @P0 BRA `(.L_x_36) ;  /* 0x0000000000ac0947 */ /* 0x000fea0003800000 */
[----:B------:R-:W1:Y:S01]  /*0190*/  S2UR UR18, SR_CgaCtaId ;  /* 0x00000000001279c3 */ /* 0x000e620000008800 */
[----:B------:R-:W2:Y:S01]  /*01a0*/  LDCU UR15, c[0x0][0x3a0] ;  /* 0x00007400ff0f77ac */ /* 0x000ea20008000800 */
[----:B------:R-:W3:Y:S01]  /*01b0*/  LDCU UR17, c[0x0][0x3b0] ;  /* 0x00007600ff1177ac */ /* 0x000ee20008000800 */
[----:B------:R-:W-:Y:S01]  /*01c0*/  ULEA UR14, UR24, 0xf, 0x9 ;  /* 0x0000000f180e7891 */ /* 0x000fe2000f8e48ff */
[----:B------:R-:W-:Y:S01]  /*01d0*/  UMOV UR7, 0x400 ;  /* 0x0000040000077882 */ /* 0x000fe20000000000 */
[----:B------:R-:W-:Y:S01]  /*01e0*/  UMOV UR10, 0x1 ;  /* 0x00000001000a7882 */ /* 0x000fe20000000000 */
[----:B------:R-:W4:Y:S01]  /*01f0*/  LDCU.64 UR4, c[0x0][0x398] ;  /* 0x00007300ff0477ac */ /* 0x000f220008000a00 */
[----:B------:R-:W-:-:S04]  /*0200*/  UIADD3 UR10, UPT, UPT, -UR10, 0x100000, URZ ;  /* 0x001000000a0a7890 */ /* 0x000fc8000fffe1ff */
[----:B------:R-:W-:Y:S02]  /*0210*/  USHF.L.U32 UR11, UR10, 0xb, URZ ;  /* 0x0000000b0a0b7899 */ /* 0x000fe400080006ff */
[----:B------:R-:W-:Y:S02]  /*0220*/  USHF.L.U32 UR10, UR10, 0x1, URZ ;  /* 0x000000010a0a7899 */ /* 0x000fe400080006ff */
[----:B--2---:R-:W-:Y:S01]  /*0230*/  UIADD3 UR15, UPT, UPT, UR14, UR15, URZ ;  /* 0x0000000f0e0f7290 */ /* 0x004fe2000fffe0ff */
[----:B------:R-:W2:Y:S01]  /*0240*/  LDCU.64 UR12, c[0x0][0x3a8] ;  /* 0x00007500ff0c77ac */ /* 0x000ea20008000a00 */
[----:B---3--:R-:W-:Y:S02]  /*0250*/  UIADD3 UR14, UPT, UPT, UR14, UR17, URZ ;  /* 0x000000110e0e7290 */ /* 0x008fe4000fffe0ff */
[----:B-1----:R-:W-:Y:S02]  /*0260*/  ULEA UR17, UR18, UR7, 0x18 ;  /* 0x0000000712117291 */ /* 0x002fe4000f8ec0ff */
[----:B------:R-:W-:-:S02]  /*0270*/  UIADD3 UR16, UPT, UPT, UR7, 0x80, URZ ;  /* 0x0000008007107890 */ /* 0x000fc4000fffe0ff */
[----:B------:R-:W-:Y:S02]  /*0280*/  USHF.L.U64.HI UR9, UR20, 0x2, UR6 ;  /* 0x0000000214097899 */ /* 0x000fe40008010206 */
[----:B------:R-:W-:Y:S02]  /*0290*/  USHF.L.U32 UR8, UR20, 0x2, URZ ;  /* 0x0000000214087899 */ /* 0x000fe400080006ff */
[----:B------:R-:W-:Y:S02]  /*02a0*/  ULOP3.LUT UR15, UR15, 0xfffffff0, URZ, 0xc0, !UPT ;  /* 0xfffffff00f0f7892 */ /* 0x000fe4000f8ec0ff */
[----:B------:R-:W-:Y:S01]  /*02b0*/  ULOP3.LUT UR14, UR14, 0xfffffff0, URZ, 0xc0, !UPT ;  /* 0xfffffff00e0e7892 */ /* 0x000fe2000f8ec0ff */
[----:B------:R-:W1:Y:S02]  /*02c0*/  FENCE.VIEW.ASYNC.S ;  /* 0x00000000000073c6 */ /* 0x000e640000000000 */
[----:B-1----:R1:W3:Y:S02]  /*02d0*/  SYNCS.EXCH.64 URZ, [UR17], UR10 ;  /* 0x0000000a11ff75b2 */ /* 0x0022e40008000100 */
[----:B------:R-:W-:Y:S01]  /*02e0*/  @!PT LDS RZ, [RZ] ;  /* 0x00000000fffff984 */ /* 0x000fe20000000800 */
[----:B------:R-:W-:Y:S01]  /*02f0*/  @!PT LDS RZ, [RZ] ;  /* 0x00000000fffff984 */ /* 0x000fe20000000800 */
[----:B------:R-:W-:Y:S01]  /*0300*/  @!PT LDS RZ, [RZ] ;  /* 0x00000000fffff984 */ /* 0x000fe20000000800 */
[----:B------:R-:W-:Y:S01]  /*0310*/  @!PT LDS RZ, [RZ] ;  /* 0x00000000fffff984 */ /* 0x000fe20000000800 */
[----:B---3--:R3:W-:Y:S06]  /*0320*/  MEMBAR.ALL.CTA ;  /* 0x0000000000007992 */ /* 0x0087ec0000008000 */
[----:B---3--:R-:W3:Y:S01]  /*0330*/  FENCE.VIEW.ASYNC.S ;  /* 0x00000000000073c6 */ /* 0x008ee20000000000 */
[----:B------:R-:W-:-:S02]  /*0340*/  ULEA UR16, UR18, UR16, 0x18 ;  /* 0x0000001012107291 */ /* 0x000fc4000f8ec0ff */
[----:B----4-:R-:W-:Y:S02]  /*0350*/  UIADD3.64 UR4, UPT, UPT, UR8, UR4, URZ ;  /* 0x0000000408047297 */ /* 0x010fe4000fffe0ff */
[----:B------:R-:W-:Y:S02]  /*0360*/  USHF.R.U32.HI UR7, URZ, 0x4, UR15 ;  /* 0x00000004ff077899 */ /* 0x000fe4000801160f */
[----:B--2---:R-:W-:Y:S02]  /*0370*/  UIADD3.64 UR8, UPT, UPT, UR8, UR12, URZ ;  /* 0x0000000c08087297 */ /* 0x004fe4000fffe0ff */
[----:B------:R-:W-:Y:S02]  /*0380*/  UIADD3 UR15, UPT, UPT, UR15, UR14, URZ ;  /* 0x0000000e0f0f7290 */ /* 0x000fe4000fffe0ff */
[----:B------:R-:W-:Y:S02]  /*0390*/  ULEA UR12, UR24, UR16, 0x9 ;  /* 0x00000010180c7291 */ /* 0x000fe4000f8e48ff */
[----:B------:R-:W-:-:S02]  /*03a0*/  USHF.R.U32.HI UR14, URZ, 0x4, UR14 ;  /* 0x00000004ff0e7899 */ /* 0x000fc4000801160e */
[----:B------:R-:W-:Y:S01]  /*03b0*/  UPRMT UR7, UR7, 0x5410, URZ ;  /* 0x0000541007077896 */ /* 0x000fe200080000ff */
[----:B------:R-:W-:Y:S01]  /*03c0*/  IMAD.U32 R2, RZ, RZ, UR15 ;  /* 0x0000000fff027e24 */ /* 0x000fe2000f8e00ff */
[----:B------:R-:W-:Y:S02]  /*03d0*/  UIADD3 UR12, UPT, UPT, UR12, 0x80, URZ ;  /* 0x000000800c0c7890 */ /* 0x000fe4000fffe0ff */
[----:B------:R-:W-:Y:S01]  /*03e0*/  UPRMT UR14, UR14, 0x5410, URZ ;  /* 0x000054100e0e7896 */ /* 0x000fe200080000ff */
[----:B------:R-:W-:-:S04]  /*03f0*/  UMOV UR13, UR17 ;  /* 0x00000011000d7c82 */ /* 0x000fc80008000000 */
[----:B---3--:R1:W-:Y:S04]  /*0400*/  UBLKCP.S.G [UR16], [UR4], UR7 ;  /* 0x00000010040073ba */ /* 0x0083e80008000207 */
[----:B------:R1:W-:Y:S01]  /*0410*/  UBLKCP.S.G [UR12], [UR8], UR14 ;  /* 0x0000000c080073ba */ /* 0x0003e2000800020e */
[----:B------:R1:W-:Y:S01]  /*0420*/  SYNCS.ARRIVE.TRANS64 RZ, [UR17], R2 ;  /* 0x00000002ffff79a7 */ /* 0x0003e20008000011 */
[----:B------:R-:W-:Y:S01]  /*0430*/  NOP ;  /* 0x0000000000007918 */ /* 0x000fe20000000000 */
.L_x_36:
[----:B-1----:R-:W-:Y:S05]  /*0440*/  BSYNC.RECONVERGENT B0 ;  /* 0x0000000000007941 */ /* 0x002fea0003800200 */
.L_x_35:
[----:B------:R-:W1:Y:S08]  /*0450*/  S2UR UR5, SR_CgaCtaId ;  /* 0x00000000000579c3 */ /* 0x000e700000008800 */
[----:B------:R-:W-:Y:S01]  /*0460*/  BAR.SYNC.DEFER_BLOCKING 0x0 ;  /* 0x0000000000007b1d */ /* 0x000fe20000010000 */
[----:B------:R-:W-:-:S05]  /*0470*/  SHF.L.U32 R2, RZ, 0x1f, RZ ;  /* 0x0000001fff027819 */ /* 0x000fca00000006ff */
[----:B------:R-:W-:Y:S02]  /*0480*/  UMOV UR4, 0x400 ;  /* 0x0000040000047882 */ /* 0x000fe40000000000 */
[----:B-1----:R-:W-:-:S12]  /*0490*/  ULEA UR4, UR5, UR4, 0x18 ;  /* 0x0000000405047291 */ /* 0x002fd8000f8ec0ff */
.L_x_37:
[----:B------:R-:W1:Y:S02]  /*04a0*/  SYNCS.PHASECHK.TRANS64.TRYWAIT P0, [UR4], R2 ;  /* 0x00000002ff0075a7 */ /* 0x000e640008001104 */
[----:B-1----:R-:W-:Y:S05]  /*04b0*/  @!P0 BRA `(.L_x_37) ;  /* 0xfffffffc00f88947 */ /* 0x002fea000383ffff */
[----:B------:R-:W-:Y:S05]  /*04c0*/  BRA `(.L_x_38) ;  /* 0x0000001400407947 */ /* 0x000fea0003800000 */
.L_x_34:
[----:B------:R-:W1:Y:S01]  /*04d0*/  S2R R3, SR_TID.Y ;  /* 0x0000000000037919 */ /* 0x000e620000002200 */
[----:B------:R-:W2:Y:S01]  /*04e0*/  LDCU UR9, c[0x0][0x360] ;  /* 0x00006c00ff0977ac */ /* 0x000ea20008000800 */
[----:B------:R-:W-:Y:S01]  /*04f0*/  IMAD.SHL.U32 R4, R0, 0x4, RZ ;  /* 0x0000000400047824 */ /* 0x000fe200078e00ff */
[----:B------:R-:W-:Y:S01]  /*0500*/  BSSY.RECONVERGENT B0, `(.L_x_39) ;  /* 0x00000aa000007945 */ /* 0x000fe20003800200 */
[----:B------:R-:W1:Y:S01]  /*0510*/  S2R R6, SR_TID.Z ;  /* 0x0000000000067919 */ /* 0x000e620000002300 */
[----:B------:R-:W2:Y:S01]  /*0520*/  LDCU UR10, c[0x0][0x364] ;  /* 0x00006c80ff0a77ac */ /* 0x000ea20008000800 */
[----:B------:R-:W3:Y:S01]  /*0530*/  LDC R2, c[0x0][0x368] ;  /* 0x0000da00ff027b82 */ /* 0x000ee20000000800 */
[----:B------:R-:W-:Y:S01]  /*0540*/  SHF.R.S32.HI R5, RZ, 0x1f, R4 ;  /* 0x0000001fff057819 */ /* 0x000fe20000011404 */
[----:B------:R-:W4:Y:S03]  /*0550*/  S2R R8, SR_TID.X ;  /* 0x0000000000087919 */ /* 0x000f260000002100 */
[----:B------:R-:W-:-:S02]  /*0560*/  SHF.R.U64 R4, R4, 0x2, R5 ;  /* 0x0000000204047819 */ /* 0x000fc40000001205 */
[----:B------:R-:W-:Y:S01]  /*0570*/  SHF.R.U32.HI R5, RZ, 0x2, R5 ;  /* 0x00000002ff057819 */ /* 0x000fe20000011605 */
[----:B--2---:R-:W-:Y:S02]  /*0580*/  UIMAD UR4, UR9, UR10, URZ ;  /* 0x0000000a090472a4 */ /* 0x004fe4000f8e02ff */
[----:B-1----:R-:W-:Y:S02]  /*0590*/  IMAD R3, R6, UR10, R3 ;  /* 0x0000000a06037c24 */ /* 0x002fe4000f8e0203 */
[----:B------:R-:W-:Y:S02]  /*05a0*/  IMAD.MOV.U32 R6, RZ, RZ, RZ ;  /* 0x000000ffff067224 */ /* 0x000fe400078e00ff */
[----:B----4-:R-:W-:Y:S02]  /*05b0*/  IMAD R3, R3, UR9, R8 ;  /* 0x0000000903037c24 */ /* 0x010fe4000f8e0208 */
[----:B---3--:R-:W-:Y:S01]  /*05c0*/  IMAD R8, R2, UR4, RZ ;  /* 0x0000000402087c24 */ /* 0x008fe2000f8e02ff */
[----:B------:R-:W-:-:S02]  /*05d0*/  UMOV UR4, URZ ;  /* 0x000000ff00047c82 */ /* 0x000fc40008000000 */
[----:B------:R-:W-:-:S04]  /*05e0*/  ISETP.GT.U32.AND P0, PT, R4, R3, PT ;  /* 0x000000030400720c */ /* 0x000fc80003f04070 */
[----:B------:R-:W-:-:S13]  /*05f0*/  ISETP.GT.U32.AND.EX P0, PT, R5, RZ, PT, P0 ;  /* 0x000000ff0500720c */ /* 0x000fda0003f04100 */
[----:B------:R-:W-:Y:S05]  /*0600*/  @!P0 BRA `(.L_x_40) ;  /* 0x0000000800648947 */ /* 0x000fea0003800000 */
[----:B------:R-:W-:Y:S01]  /*0610*/  IMAD.IADD R9, R8, 0x1, R3 ;  /* 0x0000000108097824 */ /* 0x000fe200078e0203 */
[----:B------:R-:W-:Y:S01]  /*0620*/  BSSY.RECONVERGENT B1, `(.L_x_41) ;  /* 0x0000024000017945 */ /* 0x000fe20003800200 */
[----:B------:R-:W-:-:S03]  /*0630*/  IMAD.MOV.U32 R12, RZ, RZ, -0x1 ;  /* 0xffffffffff0c7424 */ /* 0x000fc600078e00ff */
[CC--:B------:R-:W-:Y:S02]  /*0640*/  ISETP.GT.U32.AND P1, PT, R4.reuse, R9.reuse, PT ;  /* 0x000000090400720c */ /* 0x0c0fe40003f24070 */
[CC--:B------:R-:W-:Y:S02]  /*0650*/  ISETP.GT.U32.AND P0, PT, R4.reuse, R9.reuse, PT ;  /* 0x000000090400720c */ /* 0x0c0fe40003f04070 */
[C---:B------:R-:W-:Y:S02]  /*0660*/  ISETP.GT.U32.AND.EX P1, PT, R5.reuse, RZ, PT, P1 ;  /* 0x000000ff0500720c */ /* 0x040fe40003f24110 */
[----:B------:R-:W-:Y:S02]  /*0670*/  ISETP.GT.U32.AND.EX P0, PT, R5, RZ, PT, P0 ;  /* 0x000000ff0500720c */ /* 0x000fe40003f04100 */
[----:B------:R-:W-:Y:S02]  /*0680*/  SEL R10, R4, R9, P1 ;  /* 0x00000009040a7207 */ /* 0x000fe40000800000 */
[----:B------:R-:W-:-:S02]  /*0690*/  SEL R7, RZ, 0x1, !P0 ;  /* 0x00000001ff077807 */ /* 0x000fc40004000000 */
[----:B------:R-:W-:Y:S02]  /*06a0*/  SEL R11, R5, RZ, P1 ;  /* 0x000000ff050b7207 */ /* 0x000fe40000800000 */
[----:B------:R-:W-:-:S04]  /*06b0*/  IADD3 R14, P0, P1, R10, -R7, -R9 ;  /* 0x800000070a0e7210 */ /* 0x000fc8000791e809 */
[----:B------:R-:W-:-:S04]  /*06c0*/  IADD3.X R15, PT, PT, R11, -0x1, R12, P0, P1 ;  /* 0xffffffff0b0f7810 */ /* 0x000fc800007e240c */
[----:B------:R-:W-:-:S13]  /*06d0*/  ISETP.NE.U32.AND P0, PT, R15, RZ, PT ;  /* 0x000000ff0f00720c */ /* 0x000fda0003f05070 */
[----:B------:R-:W-:Y:S05]  /*06e0*/  @P0 BRA `(.L_x_42) ;  /* 0x0000000000500947 */ /* 0x000fea0003800000 */
[----:B------:R-:W1:Y:S01]  /*06f0*/  I2F.U32.RP R9, R8 ;  /* 0x0000000800097306 */ /* 0x000e620000209000 */
[----:B------:R-:W-:Y:S01]  /*0700*/  IMAD.MOV R13, RZ, RZ, -R8 ;  /* 0x000000ffff0d7224 */ /* 0x000fe200078e0a08 */
[----:B------:R-:W-:-:S06]  /*0710*/  ISETP.NE.U32.AND P2, PT, R8, RZ, PT ;  /* 0x000000ff0800720c */ /* 0x000fcc0003f45070 */
[----:B-1----:R-:W1:Y:S02]  /*0720*/  MUFU.RCP R9, R9 ;  /* 0x0000000900097308 */ /* 0x002e640000001000 */
[----:B-1----:R-:W-:-:S06]  /*0730*/  VIADD R10, R9, 0xffffffe ;  /* 0x0ffffffe090a7836 */ /* 0x002fcc0000000000 */
[----:B------:R1:W2:Y:S02]  /*0740*/  F2I.FTZ.U32.TRUNC.NTZ R11, R10 ;  /* 0x0000000a000b7305 */ /* 0x0002a4000021f000 */
[----:B-1----:R-:W-:Y:S02]  /*0750*/  IMAD.MOV.U32 R10, RZ, RZ, RZ ;  /* 0x000000ffff0a7224 */ /* 0x002fe400078e00ff */
[----:B--2---:R-:W-:-:S04]  /*0760*/  IMAD R13, R13, R11, RZ ;  /* 0x0000000b0d0d7224 */ /* 0x004fc800078e02ff */
[----:B------:R-:W-:-:S06]  /*0770*/  IMAD.HI.U32 R11, R11, R13, R10 ;  /* 0x0000000d0b0b7227 */ /* 0x000fcc00078e000a */
[----:B------:R-:W-:-:S04]  /*0780*/  IMAD.HI.U32 R10, R11, R14, RZ ;  /* 0x0000000e0b0a7227 */ /* 0x000fc800078e00ff */
[----:B------:R-:W-:-:S04]  /*0790*/  IMAD.MOV R11, RZ, RZ, -R10 ;  /* 0x000000ffff0b7224 */ /* 0x000fc800078e0a0a */
[----:B------:R-:W-:-:S05]  /*07a0*/  IMAD R11, R8, R11, R14 ;  /* 0x0000000b080b7224 */ /* 0x000fca00078e020e */
[----:B------:R-:W-:-:S13]  /*07b0*/  ISETP.GE.U32.AND P0, PT, R11, R8, PT ;  /* 0x000000080b00720c */ /* 0x000fda0003f06070 */
[----:B------:R-:W-:Y:S02]  /*07c0*/  @P0 IMAD.IADD R11, R11, 0x1, -R8 ;  /* 0x000000010b0b0824 */ /* 0x000fe400078e0a08 */
[----:B------:R-:W-:-:S03]  /*07d0*/  @P0 VIADD R10, R10, 0x1 ;  /* 0x000000010a0a0836 */ /* 0x000fc60000000000 */
[----:B------:R-:W-:Y:S01]  /*07e0*/  ISETP.GE.U32.AND P1, PT, R11, R8, PT ;  /* 0x000000080b00720c */ /* 0x000fe20003f26070 */
[----:B------:R-:W-:-:S12]  /*07f0*/  IMAD.MOV.U32 R11, RZ, RZ, RZ ;  /* 0x000000ffff0b7224 */ /* 0x000fd800078e00ff */
[----:B------:R-:W-:Y:S02]  /*0800*/  @P1 IADD3 R10, PT, PT, R10, 0x1, RZ ;  /* 0x000000010a0a1810 */ /* 0x000fe40007ffe0ff */
[----:B------:R-:W-:Y:S01]  /*0810*/  @!P2 LOP3.LUT R10, RZ, R8, RZ, 0x33, !PT ;  /* 0x00000008ff0aa212 */ /* 0x000fe200078e33ff */
[----:B------:R-:W-:Y:S06]  /*0820*/  BRA `(.L_x_43) ;  /* 0x00000000000c7947 */ /* 0x000fec0003800000 */
.L_x_42:
[----:B------:R-:W-:Y:S01]  /*0830*/  IMAD.MOV.U32 R9, RZ, RZ, R14 ;  /* 0x000000ffff097224 */ /* 0x000fe200078e000e */
[----:B------:R-:W-:-:S07]  /*0840*/  MOV R14, 0x860 ;  /* 0x00000860000e7802 */ /* 0x000fce0000000f00 */
[----:B------:R-:W-:Y:S05]  /*0850*/  CALL.REL.NOINC `($__internal_0_$__cuda_sm20_div_u64) ;  /* 0x0000001400707944 */ /* 0x000fea0003c00000 */
.L_x_43:
[----:B------:R-:W-:Y:S05]  /*0860*/  BSYNC.RECONVERGENT B1 ;  /* 0x0000000000017941 */ /* 0x000fea0003800200 */
.L_x_41:
[----:B------:R-:W-:Y:S01]  /*0870*/  IADD3 R9, P0, PT, R10, R7, RZ ;  /* 0x000000070a097210 */ /* 0x000fe20007f1e0ff */
[----:B------:R-:W1:Y:S01]  /*0880*/  LDC R13, c[0x0][0x3a0] ;  /* 0x0000e800ff0d7b82 */ /* 0x000e620000000800 */
[----:B------:R-:W-:Y:S01]  /*0890*/  BSSY.RECONVERGENT B1, `(.L_x_44) ;  /* 0x0000033000017945 */ /* 0x000fe20003800200 */
[----:B------:R-:W-:Y:S01]  /*08a0*/  IMAD.MOV.U32 R29, RZ, RZ, R3 ;  /* 0x000000ffff1d7224 */ /* 0x000fe200078e0003 */
[C---:B------:R-:W-:Y:S01]  /*08b0*/  LOP3.LUT R7, R9.reuse, 0x3, RZ, 0xc0, !PT ;  /* 0x0000000309077812 */ /* 0x040fe200078ec0ff */
[----:B------:R-:W-:Y:S01]  /*08c0*/  IMAD.X R10, RZ, RZ, R11, P0 ;  /* 0x000000ffff0a7224 */ /* 0x000fe200000e060b */
[----:B------:R-:W-:Y:S02]  /*08d0*/  ISETP.GE.U32.AND P0, PT, R9, 0x3, PT ;  /* 0x000000030900780c */ /* 0x000fe40003f06070 */
[----:B------:R-:W-:Y:S02]  /*08e0*/  ISETP.NE.U32.AND P1, PT, R7, 0x3, PT ;  /* 0x000000030700780c */ /* 0x000fe40003f25070 */
[----:B------:R-:W-:Y:S01]  /*08f0*/  ISETP.GE.U32.AND.EX P0, PT, R10, RZ, PT, P0 ;  /* 0x000000ff0a00720c */ /* 0x000fe20003f06100 */
[----:B------:R-:W-:Y:S01]  /*0900*/  IMAD.MOV.U32 R10, RZ, RZ, R6 ;  /* 0x000000ffff0a7224 */ /* 0x000fe200078e0006 */
[----:B------:R-:W-:-:S02]  /*0910*/  ISETP.NE.AND.EX P1, PT, RZ, RZ, PT, P1 ;  /* 0x000000ffff00720c */ /* 0x000fc40003f25310 */
[----:B-1----:R-:W-:-:S11]  /*0920*/  SHF.R.S32.HI R11, RZ, 0x1f, R13 ;  /* 0x0000001fff0b7819 */ /* 0x002fd6000001140d */
[----:B------:R-:W-:Y:S05]  /*0930*/  @!P1 BRA `(.L_x_45) ;  /* 0x0000000000a09947 */ /* 0x000fea0003800000 */
[----:B------:R-:W1:Y:S01]  /*0940*/  S2UR UR7, SR_CgaCtaId ;  /* 0x00000000000779c3 */ /* 0x000e620000008800 */
[----:B------:R-:W2:Y:S01]  /*0950*/  LDCU.64 UR12, c[0x0][0x398] ;  /* 0x00007300ff0c77ac */ /* 0x000ea20008000a00 */
[C---:B------:R-:W-:Y:S01]  /*0960*/  IMAD.SHL.U32 R7, R3.reuse, 0x4, RZ ;  /* 0x0000000403077824 */ /* 0x040fe200078e00ff */
[----:B------:R-:W-:Y:S01]  /*0970*/  MOV R29, R3 ;  /* 0x00000003001d7202 */ /* 0x000fe20000000f00 */
[----:B------:R-:W-:Y:S01]  /*0980*/  IMAD.U32 R14, RZ, RZ, UR20 ;  /* 0x00000014ff0e7e24 */ /* 0x000fe2000f8e00ff */
[----:B------:R-:W-:Y:S01]  /*0990*/  UMOV UR5, 0x400 ;  /* 0x0000040000057882 */ /* 0x000fe20000000000 */
[----:B------:R-:W-:Y:S01]  /*09a0*/  IMAD.U32 R15, RZ, RZ, UR21 ;  /* 0x00000015ff0f7e24 */ /* 0x000fe2000f8e00ff */
[----:B------:R-:W-:Y:S01]  /*09b0*/  SHF.L.U64.HI R15, R3, 0x2, R6 ;  /* 0x00000002030f7819 */ /* 0x000fe20000010206 */
[----:B------:R-:W-:Y:S01]  /*09c0*/  IMAD.U32 R12, RZ, RZ, UR6 ;  /* 0x00000006ff0c7e24 */ /* 0x000fe2000f8e00ff */
[----:B------:R-:W-:Y:S01]  /*09d0*/  LEA R10, P1, R14, R7, 0x2 ;  /* 0x000000070e0a7211 */ /* 0x000fe200078210ff */
[----:B------:R-:W-:Y:S01]  /*09e0*/  VIADD R9, R9, 0x1 ;  /* 0x0000000109097836 */ /* 0x000fe20000000000 */
[----:B------:R-:W-:Y:S01]  /*09f0*/  UIADD3 UR5, UPT, UPT, UR5, 0x80, URZ ;  /* 0x0000008005057890 */ /* 0x000fe2000fffe0ff */
[----:B------:R-:W-:Y:S01]  /*0a00*/  IMAD R7, R2, UR10, RZ ;  /* 0x0000000a02077c24 */ /* 0x000fe2000f8e02ff */
[----:B------:R-:W-:-:S02]  /*0a10*/  LEA.HI.X R14, R14, R15, R12, 0x2, P1 ;  /* 0x0000000f0e0e7211 */ /* 0x000fc400008f140c */
[----:B------:R-:W-:Y:S01]  /*0a20*/  LOP3.LUT R9, R9, 0x3, RZ, 0xc0, !PT ;  /* 0x0000000309097812 */ /* 0x000fe200078ec0ff */
[----:B------:R-:W-:Y:S01]  /*0a30*/  IMAD R7, R7, UR9, RZ ;  /* 0x0000000907077c24 */ /* 0x000fe2000f8e02ff */
[----:B--2---:R-:W-:Y:S01]  /*0a40*/  IADD3 R17, P1, P2, R10, UR12, R13 ;  /* 0x0000000c0a117c10 */ /* 0x004fe2000fa3e00d */
[----:B------:R-:W-:-:S03]  /*0a50*/  IMAD.MOV.U32 R10, RZ, RZ, R6 ;  /* 0x000000ffff0a7224 */ /* 0x000fc600078e0006 */
[----:B------:R-:W-:Y:S01]  /*0a60*/  IADD3.X R18, PT, PT, R14, UR13, R11, P1, P2 ;  /* 0x0000000d0e127c10 */ /* 0x000fe20008fe440b */
[----:B-1----:R-:W-:Y:S01]  /*0a70*/  ULEA UR5, UR7, UR5, 0x18 ;  /* 0x0000000507057291 */ /* 0x002fe2000f8ec0ff */
[----:B------:R-:W-:-:S05]  /*0a80*/  IADD3 R9, P1, PT, RZ, -R9, RZ ;  /* 0x80000009ff097210 */ /* 0x000fca0007f3e0ff */
[----:B------:R-:W-:Y:S02]  /*0a90*/  VIADD R12, R13, UR5 ;  /* 0x000000050d0c7c36 */ /* 0x000fe40008000000 */
[----:B------:R-:W-:Y:S02]  /*0aa0*/  IMAD.X R16, RZ, RZ, -0x1, P1 ;  /* 0xffffffffff107424 */ /* 0x000fe400008e06ff */
[----:B------:R-:W-:-:S07]  /*0ab0*/  IMAD R12, R3, 0x4, R12 ;  /* 0x00000004030c7824 */ /* 0x000fce00078e020c */
.L_x_46:
[----:B------:R-:W-:Y:S01]  /*0ac0*/  IADD3 R9, P1, PT, R9, 0x1, RZ ;  /* 0x0000000109097810 */ /* 0x000fe20007f3e0ff */
[----:B------:R-:W-:Y:S01]  /*0ad0*/  IMAD.MOV.U32 R14, RZ, RZ, R17 ;  /* 0x000000ffff0e7224 */ /* 0x000fe200078e0011 */
[C---:B------:R-:W-:Y:S01]  /*0ae0*/  IADD3 R29, P2, PT, R8.reuse, R29, RZ ;  /* 0x0000001d081d7210 */ /* 0x040fe20007f5e0ff */
[----:B------:R-:W-:Y:S01]  /*0af0*/  IMAD.MOV.U32 R15, RZ, RZ, R18 ;  /* 0x000000ffff0f7224 */ /* 0x000fe200078e0012 */
[C---:B------:R-:W-:Y:S01]  /*0b00*/  LEA R17, P3, R8.reuse, R17, 0x2 ;  /* 0x0000001108117211 */ /* 0x040fe200078610ff */
[----:B------:R-:W-:Y:S01]  /*0b10*/  IMAD.X R16, RZ, RZ, R16, P1 ;  /* 0x000000ffff107224 */ /* 0x000fe200008e0610 */
[----:B------:R-:W-:Y:S01]  /*0b20*/  ISETP.NE.U32.AND P1, PT, R9, RZ, PT ;  /* 0x000000ff0900720c */ /* 0x000fe20003f25070 */
[----:B------:R-:W-:Y:S01]  /*0b30*/  IMAD.X R10, RZ, RZ, R10, P2 ;  /* 0x000000ffff0a7224 */ /* 0x000fe200010e060a */
[----:B------:R-:W-:Y:S01]  /*0b40*/  @!PT LDS RZ, [RZ] ;  /* 0x00000000fffff984 */ /* 0x000fe20000000800 */
[----:B------:R-:W-:Y:S01]  /*0b50*/  @!PT LDS RZ, [RZ] ;  /* 0x00000000fffff984 */ /* 0x000fe20000000800 */
[----:B------:R-:W-:Y:S01]  /*0b60*/  @!PT LDS RZ, [RZ] ;  /* 0x00000000fffff984 */ /* 0x000fe20000000800 */
[----:B------:R1:W-:Y:S01]  /*0b70*/  LDGSTS.E [R12], desc[UR22][R14.64] ;  /* 0x000000000e0c7fae */ /* 0x0003e2000b9a1016 */
[----:B------:R-:W-:Y:S02]  /*0b80*/  LEA.HI.X R18, R8, R18, RZ, 0x2, P3 ;  /* 0x0000001208127211 */ /* 0x000fe400018f14ff */
[----:B------:R-:W-:Y:S01]  /*0b90*/  ISETP.NE.AND.EX P1, PT, R16, RZ, PT, P1 ;  /* 0x000000ff1000720c */ /* 0x000fe20003f25310 */
[----:B-1----:R-:W-:-:S12]  /*0ba0*/  IMAD R12, R7, 0x4, R12 ;  /* 0x00000004070c7824 */ /* 0x002fd800078e020c */
[----:B------:R-:W-:Y:S05]  /*0bb0*/  @P1 BRA `(.L_x_46) ;  /* 0xfffffffc00c01947 */ /* 0x000fea000383ffff */
.L_x_45:
[----:B------:R-:W-:Y:S05]  /*0bc0*/  BSYNC.RECONVERGENT B1 ;  /* 0x0000000000017941 */ /* 0x000fea0003800200 */
.L_x_44:
[----:B------:R-:W-:Y:S05]  /*0bd0*/  @!P0 BRA `(.L_x_40) ;  /* 0x0000000000f08947 */ /* 0x000fea0003800000 */
[----:B------:R-:W1:Y:S01]  /*0be0*/  S2UR UR8, SR_CgaCtaId ;  /* 0x00000000000879c3 */ /* 0x000e620000008800 */
[----:B------:R-:W2:Y:S01]  /*0bf0*/  LDCU.64 UR12, c[0x0][0x398] ;  /* 0x00007300ff0c77ac */ /* 0x000ea20008000a00 */
[C---:B------:R-:W-:Y:S01]  /*0c00*/  IMAD.SHL.U32 R9, R29.reuse, 0x4, RZ ;  /* 0x000000041d097824 */ /* 0x040fe200078e00ff */
[----:B------:R-:W-:Y:S01]  /*0c10*/  MOV R14, UR20 ;  /* 0x00000014000e7c02 */ /* 0x000fe20008000f00 */
[----:B------:R-:W-:Y:S01]  /*0c20*/  IMAD.U32 R15, RZ, RZ, UR21 ;  /* 0x00000015ff0f7e24 */ /* 0x000fe2000f8e00ff */
[C---:B------:R-:W-:Y:S01]  /*0c30*/  SHF.L.U64.HI R15, R29.reuse, 0x2, R10 ;  /* 0x000000021d0f7819 */ /* 0x040fe2000001020a */
[----:B------:R-:W-:Y:S01]  /*0c40*/  IMAD.U32 R12, RZ, RZ, UR6 ;  /* 0x00000006ff0c7e24 */ /* 0x000fe2000f8e00ff */
[----:B------:R-:W-:Y:S01]  /*0c50*/  LEA R9, P0, R14, R9, 0x2 ;  /* 0x000000090e097211 */ /* 0x000fe200078010ff */
[----:B------:R-:W-:Y:S01]  /*0c60*/  UMOV UR7, 0x400 ;  /* 0x0000040000077882 */ /* 0x000fe20000000000 */
[----:B------:R-:W-:Y:S01]  /*0c70*/  IMAD.SHL.U32 R18, R8, 0x4, RZ ;  /* 0x0000000408127824 */ /* 0x000fe200078e00ff */
[----:B------:R-:W-:Y:S01]  /*0c80*/  UIADD3 UR7, UPT, UPT, UR7, 0x80, URZ ;  /* 0x0000008007077890 */ /* 0x000fe2000fffe0ff */
[----:B------:R-:W-:Y:S01]  /*0c90*/  LEA.HI.X R12, R14, R15, R12, 0x2, P0 ;  /* 0x0000000f0e0c7211 */ /* 0x000fe200000f140c */
[----:B------:R-:W-:Y:S01]  /*0ca0*/  IMAD R24, R2, UR10, RZ ;  /* 0x0000000a02187c24 */ /* 0x000fe2000f8e02ff */
[----:B------:R-:W-:Y:S01]  /*0cb0*/  IADD3 R14, P0, PT, R29, UR20, RZ ;  /* 0x000000141d0e7c10 */ /* 0x000fe2000ff1e0ff */
[----:B------:R-:W-:Y:S01]  /*0cc0*/  UMOV UR5, URZ ;  /* 0x000000ff00057c82 */ /* 0x000fe20008000000 */
[----:B------:R-:W-:Y:S01]  /*0cd0*/  SHF.R.U32.HI R19, RZ, 0x1e, R8 ;  /* 0x0000001eff137819 */ /* 0x000fe20000011608 */
[----:B------:R-:W-:Y:S01]  /*0ce0*/  IMAD R24, R24, UR9, RZ ;  /* 0x0000000918187c24 */ /* 0x000fe2000f8e02ff */
[----:B------:R-:W-:-:S02]  /*0cf0*/  IADD3.X R15, PT, PT, R10, UR6, RZ, P0, !PT ;  /* 0x000000060a0f7c10 */ /* 0x000fc400087fe4ff */
[----:B--2---:R-:W-:Y:S02]  /*0d00*/  IADD3 R7, P1, PT, R13, UR12, RZ ;  /* 0x0000000c0d077c10 */ /* 0x004fe4000ff3e0ff */
[C---:B------:R-:W-:Y:S01]  /*0d10*/  SHF.L.U64.HI R15, R14.reuse, 0x2, R15 ;  /* 0x000000020e0f7819 */ /* 0x040fe2000001020f */
[----:B------:R-:W-:Y:S01]  /*0d20*/  IMAD.SHL.U32 R14, R14, 0x4, RZ ;  /* 0x000000040e0e7824 */ /* 0x000fe200078e00ff */
[----:B------:R-:W-:Y:S01]  /*0d30*/  IADD3.X R11, PT, PT, R11, UR13, RZ, P1, !PT ;  /* 0x0000000d0b0b7c10 */ /* 0x000fe20008ffe4ff */
[----:B-1----:R-:W-:Y:S01]  /*0d40*/  ULEA UR7, UR8, UR7, 0x18 ;  /* 0x0000000708077291 */ /* 0x002fe2000f8ec0ff */
[-C--:B------:R-:W-:Y:S01]  /*0d50*/  IADD3 R22, P1, PT, R18, R9.reuse, RZ ;  /* 0x0000000912167210 */ /* 0x080fe20007f3e0ff */
[C---:B------:R-:W-:Y:S01]  /*0d60*/  IMAD.WIDE.U32 R14, R8.reuse, 0xc, R14 ;  /* 0x0000000c080e7825 */ /* 0x040fe200078e000e */
[----:B------:R-:W-:-:S03]  /*0d70*/  LEA R20, P0, R8, R9, 0x3 ;  /* 0x0000000908147211 */ /* 0x000fc600078018ff */
[----:B------:R-:W-:Y:S01]  /*0d80*/  VIADD R16, R13, UR7 ;  /* 0x000000070d107c36 */ /* 0x000fe20008000000 */
[----:B------:R-:W-:Y:S01]  /*0d90*/  LEA.HI.X R26, R8, R12, RZ, 0x3, P0 ;  /* 0x0000000c081a7211 */ /* 0x000fe200000f1cff */
[----:B------:R-:W-:Y:S02]  /*0da0*/  IMAD.X R28, R19, 0x1, R12, P1 ;  /* 0x00000001131c7824 */ /* 0x000fe400008e060c */
[----:B------:R-:W-:Y:S02]  /*0db0*/  IMAD R13, R29, 0x4, R16 ;  /* 0x000000041d0d7824 */ /* 0x000fe400078e0210 */
[----:B------:R-:W-:Y:S02]  /*0dc0*/  VIADD R23, R15, UR5 ;  /* 0x000000050f177c36 */ /* 0x000fe40008000000 */
[C-C-:B------:R-:W-:Y:S02]  /*0dd0*/  IMAD R21, R24.reuse, 0x4, R13.reuse ;  /* 0x0000000418157824 */ /* 0x140fe400078e020d */
[----:B------:R-:W-:-:S02]  /*0de0*/  IMAD R25, R24, 0x8, R13 ;  /* 0x0000000818197824 */ /* 0x000fc400078e020d */
[----:B------:R-:W-:-:S07]  /*0df0*/  IMAD R27, R24, 0xc, R13 ;  /* 0x0000000c181b7824 */ /* 0x000fce00078e020d */
.L_x_47:
[----:B------:R-:W-:-:S04]  /*0e00*/  IADD3 R16, P0, PT, R7, R9, RZ ;  /* 0x0000000907107210 */ /* 0x000fc80007f1e0ff */
[----:B------:R-:W-:-:S05]  /*0e10*/  IADD3.X R17, PT, PT, R11, R12, RZ, P0, !PT ;  /* 0x0000000c0b117210 */ /* 0x000fca00007fe4ff */
[----:B------:R-:W-:Y:S01]  /*0e20*/  @!PT LDS RZ, [RZ] ;  /* 0x00000000fffff984 */ /* 0x000fe20000000800 */
[----:B------:R-:W-:Y:S01]  /*0e30*/  @!PT LDS RZ, [RZ] ;  /* 0x00000000fffff984 */ /* 0x000fe20000000800 */
[----:B------:R-:W-:Y:S01]  /*0e40*/  @!PT LDS RZ, [RZ] ;  /* 0x00000000fffff984 */ /* 0x000fe20000000800 */
[----:B------:R1:W-:Y:S02]  /*0e50*/  LDGSTS.E [R13], desc[UR22][R16.64] ;  /* 0x00000000100d7fae */ /* 0x0003e4000b9a1016 */
[----:B-1----:R-:W-:Y:S01]  /*0e60*/  IADD3 R16, P0, PT, R7, R22, RZ ;  /* 0x0000001607107210 */ /* 0x002fe20007f1e0ff */
[----:B------:R-:W-:-:S04]  /*0e70*/  IMAD R13, R24, 0x10, R13 ;  /* 0x00000010180d7824 */ /* 0x000fc800078e020d */
[----:B------:R-:W-:-:S05]  /*0e80*/  IMAD.X R17, R11, 0x1, R28, P0 ;  /* 0x000000010b117824 */ /* 0x000fca00000e061c */
[----:B------:R1:W-:Y:S02]  /*0e90*/  LDGSTS.E [R21], desc[UR22][R16.64] ;  /* 0x0000000010157fae */ /* 0x0003e4000b9a1016 */
[----:B-1----:R-:W-:Y:S01]  /*0ea0*/  IADD3 R16, P0, PT, R7, R20, RZ ;  /* 0x0000001407107210 */ /* 0x002fe20007f1e0ff */
[----:B------:R-:W-:-:S04]  /*0eb0*/  IMAD R21, R24, 0x10, R21 ;  /* 0x0000001018157824 */ /* 0x000fc800078e0215 */
[----:B------:R-:W-:-:S05]  /*0ec0*/  IMAD.X R17, R11, 0x1, R26, P0 ;  /* 0x000000010b117824 */ /* 0x000fca00000e061a */
[----:B------:R1:W-:Y:S02]  /*0ed0*/  LDGSTS.E [R25], desc[UR22][R16.64] ;  /* 0x0000000010197fae */ /* 0x0003e4000b9a1016 */
[----:B-1----:R-:W-:Y:S01]  /*0ee0*/  IADD3 R16, P0, PT, R7, R14, RZ ;  /* 0x0000000e07107210 */ /* 0x002fe20007f1e0ff */
[----:B------:R-:W-:Y:S01]  /*0ef0*/  IMAD R25, R24, 0x10, R25 ;  /* 0x0000001018197824 */ /* 0x000fe200078e0219 */
[----:B------:R-:W-:-:S03]  /*0f00*/  LEA R7, P1, R8, R7, 0x4 ;  /* 0x0000000708077211 */ /* 0x000fc600078220ff */
[----:B------:R-:W-:Y:S01]  /*0f10*/  IMAD.X R17, R11, 0x1, R23, P0 ;  /* 0x000000010b117824 */ /* 0x000fe200000e0617 */
[----:B------:R-:W-:Y:S02]  /*0f20*/  IADD3 R29, P0, PT, R18, R29, RZ ;  /* 0x0000001d121d7210 */ /* 0x000fe40007f1e0ff */
[----:B------:R-:W-:Y:S02]  /*0f30*/  LEA.HI.X R11, R8, R11, RZ, 0x4, P1 ;  /* 0x0000000b080b7211 */ /* 0x000fe400008f24ff */
[----:B------:R1:W-:Y:S01]  /*0f40*/  LDGSTS.E [R27], desc[UR22][R16.64] ;  /* 0x00000000101b7fae */ /* 0x0003e2000b9a1016 */
[----:B------:R-:W-:Y:S01]  /*0f50*/  IMAD.X R10, R19, 0x1, R10, P0 ;  /* 0x00000001130a7824 */ /* 0x000fe200000e060a */
[----:B------:R-:W-:-:S04]  /*0f60*/  ISETP.GE.U32.AND P0, PT, R29, R4, PT ;  /* 0x000000041d00720c */ /* 0x000fc80003f06070 */
[----:B------:R-:W-:Y:S01]  /*0f70*/  ISETP.GE.U32.AND.EX P0, PT, R10, R5, PT, P0 ;  /* 0x000000050a00720c */ /* 0x000fe20003f06100 */
[----:B-1----:R-:W-:-:S12]  /*0f80*/  IMAD R27, R24, 0x10, R27 ;  /* 0x00000010181b7824 */ /* 0x002fd800078e021b */
[----:B------:R-:W-:Y:S05]  /*0f90*/  @!P0 BRA `(.L_x_47) ;  /* 0xfffffffc00988947 */ /* 0x000fea000383ffff */
.L_x_40:
[----:B------:R-:W-:Y:S05]  /*0fa0*/  BSYNC.RECONVERGENT B0 ;  /* 0x0000000000007941 */ /* 0x000fea0003800200 */
.L_x_39:
[----:B------:R-:W-:Y:S01]  /*0fb0*/  ISETP.GT.U32.AND P0, PT, R4, R3, PT ;  /* 0x000000030400720c */ /* 0x000fe20003f04070 */
[----:B------:R-:W0:Y:S01]  /*0fc0*/  LDGDEPBAR ;  /* 0x00000000000079af */ /* 0x000e220000000000 */
[----:B------:R-:W-:Y:S02]  /*0fd0*/  BSSY.RECONVERGENT B0, `(.L_x_48) ;  /* 0x000009c000007945 */ /* 0x000fe40003800200 */
[----:B------:R-:W-:-:S13]  /*0fe0*/  ISETP.GT.U32.AND.EX P0, PT, R5, R6, PT, P0 ;  /* 0x000000060500720c */ /* 0x000fda0003f04100 */
        /* <DEDUP_REMOVED lines=17> */
[----:B------:R-:W-:Y:S01]  /*1100*/  ISETP.NE.U32.AND P2, PT, R8, RZ, PT ;  /* 0x000000ff0800720c */ /* 0x000fe20003f45070 */
[----:B------:R-:W-:-:S05]  /*1110*/  IMAD.MOV.U32 R10, RZ, RZ, RZ ;  /* 0x000000ffff0a7224 */ /* 0x000fca00078e00ff */
[----:B-1----:R-:W1:Y:S02]  /*1120*/  MUFU.RCP R13, R13 ;  /* 0x0000000d000d7308 */ /* 0x002e640000001000 */
[----:B-1----:R-:W-:-:S06]  /*1130*/  IADD3 R11, PT, PT, R13, 0xffffffe, RZ ;  /* 0x0ffffffe0d0b7810 */ /* 0x002fcc0007ffe0ff */
[----:B------:R-:W1:Y:S02]  /*1140*/  F2I.FTZ.U32.TRUNC.NTZ R11, R11 ;  /* 0x0000000b000b7305 */ /* 0x000e64000021f000 */
[----:B-1----:R-:W-:-:S04]  /*1150*/  IMAD R9, R9, R11, RZ ;  /* 0x0000000b09097224 */ /* 0x002fc800078e02ff */
[----:B------:R-:W-:-:S04]  /*1160*/  IMAD.HI.U32 R9, R11, R9, R10 ;  /* 0x000000090b097227 */ /* 0x000fc800078e000a */
[----:B------:R-:W-:Y:S02]  /*1170*/  IMAD.MOV.U32 R11, RZ, RZ, RZ ;  /* 0x000000ffff0b7224 */ /* 0x000fe400078e00ff */
[----:B------:R-:W-:-:S04]  /*1180*/  IMAD.HI.U32 R10, R9, R12, RZ ;  /* 0x0000000c090a7227 */ /* 0x000fc800078e00ff */
[----:B------:R-:W-:-:S04]  /*1190*/  IMAD.MOV R9, RZ, RZ, -R10 ;  /* 0x000000ffff097224 */ /* 0x000fc800078e0a0a */
[----:B------:R-:W-:-:S05]  /*11a0*/  IMAD R9, R8, R9, R12 ;  /* 0x0000000908097224 */ /* 0x000fca00078e020c */
[----:B------:R-:W-:-:S13]  /*11b0*/  ISETP.GE.U32.AND P0, PT, R9, R8, PT ;  /* 0x000000080900720c */ /* 0x000fda0003f06070 */
[----:B------:R-:W-:Y:S02]  /*11c0*/  @P0 IMAD.IADD R9, R9, 0x1, -R8 ;  /* 0x0000000109090824 */ /* 0x000fe400078e0a08 */
[----:B------:R-:W-:-:S03]  /*11d0*/  @P0 VIADD R10, R10, 0x1 ;  /* 0x000000010a0a0836 */ /* 0x000fc60000000000 */
[----:B------:R-:W-:-:S13]  /*11e0*/  ISETP.GE.U32.AND P1, PT, R9, R8, PT ;  /* 0x000000080900720c */ /* 0x000fda0003f26070 */
[----:B------:R-:W-:Y:S01]  /*11f0*/  @P1 VIADD R10, R10, 0x1 ;  /* 0x000000010a0a1836 */ /* 0x000fe20000000000 */
[----:B------:R-:W-:Y:S01]  /*1200*/  @!P2 LOP3.LUT R10, RZ, R8, RZ, 0x33, !PT ;  /* 0x00000008ff0aa212 */ /* 0x000fe200078e33ff */
[----:B------:R-:W-:Y:S06]  /*1210*/  BRA `(.L_x_52) ;  /* 0x00000000000c7947 */ /* 0x000fec0003800000 */
.L_x_51:
[----:B------:R-:W-:Y:S01]  /*1220*/  IMAD.MOV.U32 R9, RZ, RZ, R12 ;  /* 0x000000ffff097224 */ /* 0x000fe200078e000c */
[----:B------:R-:W-:-:S07]  /*1230*/  MOV R14, 0x1250 ;  /* 0x00001250000e7802 */ /* 0x000fce0000000f00 */
[----:B------:R-:W-:Y:S05]  /*1240*/  CALL.REL.NOINC `($__internal_0_$__cuda_sm20_div_u64) ;  /* 0x0000000800f47944 */ /* 0x000fea0003c00000 */
.L_x_52:
[----:B------:R-:W-:Y:S05]  /*1250*/  BSYNC.RECONVERGENT B1 ;  /* 0x0000000000017941 */ /* 0x000fea0003800200 */
.L_x_50:
[----:B------:R-:W-:Y:S01]  /*1260*/  IADD3 R7, P0, PT, R10, R7, RZ ;  /* 0x000000070a077210 */ /* 0x000fe20007f1e0ff */
[----:B------:R-:W1:Y:S01]  /*1270*/  LDC R12, c[0x0][0x3b0] ;  /* 0x0000ec00ff0c7b82 */ /* 0x000e620000000800 */
[----:B------:R-:W-:Y:S02]  /*1280*/  BSSY.RECONVERGENT B1, `(.L_x_53) ;  /* 0x0000031000017945 */ /* 0x000fe40003800200 */
[C---:B------:R-:W-:Y:S01]  /*1290*/  LOP3.LUT R9, R7.reuse, 0x3, RZ, 0xc0, !PT ;  /* 0x0000000307097812 */ /* 0x040fe200078ec0ff */
[----:B------:R-:W-:Y:S01]  /*12a0*/  IMAD.X R10, RZ, RZ, R11, P0 ;  /* 0x000000ffff0a7224 */ /* 0x000fe200000e060b */
[----:B------:R-:W-:Y:S02]  /*12b0*/  ISETP.GE.U32.AND P0, PT, R7, 0x3, PT ;  /* 0x000000030700780c */ /* 0x000fe40003f06070 */
[----:B------:R-:W-:Y:S02]  /*12c0*/  ISETP.NE.U32.AND P1, PT, R9, 0x3, PT ;  /* 0x000000030900780c */ /* 0x000fe40003f25070 */
[----:B------:R-:W-:-:S02]  /*12d0*/  ISETP.GE.U32.AND.EX P0, PT, R10, RZ, PT, P0 ;  /* 0x000000ff0a00720c */ /* 0x000fc40003f06100 */
[----:B------:R-:W-:Y:S02]  /*12e0*/  ISETP.NE.AND.EX P1, PT, RZ, RZ, PT, P1 ;  /* 0x000000ffff00720c */ /* 0x000fe40003f25310 */
[----:B-1----:R-:W-:-:S11]  /*12f0*/  SHF.R.S32.HI R13, RZ, 0x1f, R12 ;  /* 0x0000001fff0d7819 */ /* 0x002fd6000001140c */
[----:B------:R-:W-:Y:S05]  /*1300*/  @!P1 BRA `(.L_x_54) ;  /* 0x0000000000a09947 */ /* 0x000fea0003800000 */
[----:B------:R-:W1:Y:S01]  /*1310*/  S2UR UR7, SR_CgaCtaId ;  /* 0x00000000000779c3 */ /* 0x000e620000008800 */
[----:B------:R-:W2:Y:S01]  /*1320*/  LDCU.64 UR12, c[0x0][0x3a8] ;  /* 0x00007500ff0c77ac */ /* 0x000ea20008000a00 */
[----:B------:R-:W-:Y:S01]  /*1330*/  IMAD.U32 R10, RZ, RZ, UR20 ;  /* 0x00000014ff0a7e24 */ /* 0x000fe2000f8e00ff */
[----:B------:R-:W-:Y:S01]  /*1340*/  SHF.L.U32 R15, R3, 0x2, RZ ;  /* 0x00000002030f7819 */ /* 0x000fe200000006ff */
[----:B------:R-:W-:Y:S01]  /*1350*/  VIADD R9, R7, 0x1 ;  /* 0x0000000107097836 */ /* 0x000fe20000000000 */
[----:B------:R-:W-:Y:S01]  /*1360*/  UMOV UR5, 0x400 ;  /* 0x0000040000057882 */ /* 0x000fe20000000000 */
[----:B------:R-:W-:Y:S01]  /*1370*/  IMAD.U32 R16, RZ, RZ, UR6 ;  /* 0x00000006ff107e24 */ /* 0x000fe2000f8e00ff */
[----:B------:R-:W-:Y:S01]  /*1380*/  UIADD3 UR5, UPT, UPT, UR5, 0x80, URZ ;  /* 0x0000008005057890 */ /* 0x000fe2000fffe0ff */
[----:B------:R-:W3:Y:S01]  /*1390*/  LDC R14, c[0x0][0x388] ;  /* 0x0000e200ff0e7b82 */ /* 0x000ee20000000800 */
[----:B------:R-:W-:Y:S01]  /*13a0*/  SHF.L.U64.HI R7, R3, 0x2, R6 ;  /* 0x0000000203077819 */ /* 0x000fe20000010206 */
[----:B------:R-:W-:Y:S01]  /*13b0*/  IMAD.U32 R11, RZ, RZ, UR21 ;  /* 0x00000015ff0b7e24 */ /* 0x000fe2000f8e00ff */
[----:B------:R-:W-:Y:S01]  /*13c0*/  LEA R15, P1, R10, R15, 0x2 ;  /* 0x0000000f0a0f7211 */ /* 0x000fe200078210ff */
[----:B------:R-:W-:Y:S01]  /*13d0*/  IMAD R11, R2, UR10, RZ ;  /* 0x0000000a020b7c24 */ /* 0x000fe2000f8e02ff */
[----:B------:R-:W-:-:S02]  /*13e0*/  LOP3.LUT R9, R9, 0x3, RZ, 0xc0, !PT ;  /* 0x0000000309097812 */ /* 0x000fc400078ec0ff */
[----:B------:R-:W-:Y:S01]  /*13f0*/  LEA.HI.X R16, R10, R7, R16, 0x2, P1 ;  /* 0x000000070a107211 */ /* 0x000fe200008f1410 */
[----:B------:R-:W-:Y:S01]  /*1400*/  IMAD R18, R11, UR9, RZ ;  /* 0x000000090b127c24 */ /* 0x000fe2000f8e02ff */
[----:B------:R-:W-:Y:S02]  /*1410*/  IADD3 R9, P3, PT, RZ, -R9, RZ ;  /* 0x80000009ff097210 */ /* 0x000fe40007f7e0ff */
[----:B--2---:R-:W-:-:S04]  /*1420*/  IADD3 R15, P1, P2, R15, UR12, R12 ;  /* 0x0000000c0f0f7c10 */ /* 0x004fc8000fa3e00c */
[----:B------:R-:W-:Y:S01]  /*1430*/  IADD3.X R16, PT, PT, R16, UR13, R13, P1, P2 ;  /* 0x0000000d10107c10 */ /* 0x000fe20008fe440d */
[----:B-1----:R-:W-:-:S06]  /*1440*/  ULEA UR5, UR7, UR5, 0x18 ;  /* 0x0000000507057291 */ /* 0x002fcc000f8ec0ff */
[----:B------:R-:W-:-:S04]  /*1450*/  VIADD R7, R12, UR5 ;  /* 0x000000050c077c36 */ /* 0x000fc80008000000 */
[----:B---3--:R-:W-:Y:S02]  /*1460*/  IMAD R10, R14, 0x200, R7 ;  /* 0x000002000e0a7824 */ /* 0x008fe400078e0207 */
[----:B------:R-:W-:Y:S02]  /*1470*/  IMAD.X R14, RZ, RZ, -0x1, P3 ;  /* 0xffffffffff0e7424 */ /* 0x000fe400018e06ff */
[----:B------:R-:W-:-:S07]  /*1480*/  IMAD R7, R3, 0x4, R10 ;  /* 0x0000000403077824 */ /* 0x000fce00078e020a */
.L_x_55:
[----:B------:R-:W-:Y:S01]  /*1490*/  IADD3 R9, P1, PT, R9, 0x1, RZ ;  /* 0x0000000109097810 */ /* 0x000fe20007f3e0ff */
[----:B------:R-:W-:Y:S01]  /*14a0*/  IMAD.MOV.U32 R10, RZ, RZ, R15 ;  /* 0x000000ffff0a7224 */ /* 0x000fe200078e000f */
[C---:B------:R-:W-:Y:S01]  /*14b0*/  IADD3 R3, P2, PT, R8.reuse, R3, RZ ;  /* 0x0000000308037210 */ /* 0x040fe20007f5e0ff */
[----:B------:R-:W-:Y:S01]  /*14c0*/  IMAD.MOV.U32 R11, RZ, RZ, R16 ;  /* 0x000000ffff0b7224 */ /* 0x000fe200078e0010 */
[----:B------:R-:W-:Y:S01]  /*14d0*/  LEA R15, P3, R8, R15, 0x2 ;  /* 0x0000000f080f7211 */ /* 0x000fe200078610ff */
[----:B------:R-:W-:Y:S01]  /*14e0*/  IMAD.X R14, RZ, RZ, R14, P1 ;  /* 0x000000ffff0e7224 */ /* 0x000fe200008e060e */
[----:B------:R-:W-:Y:S02]  /*14f0*/  ISETP.NE.U32.AND P1, PT, R9, RZ, PT ;  /* 0x000000ff0900720c */ /* 0x000fe40003f25070 */
[----:B------:R-:W-:Y:S01]  /*1500*/  @!PT LDS RZ, [RZ] ;  /* 0x00000000fffff984 */ /* 0x000fe20000000800 */
[----:B------:R-:W-:Y:S01]  /*1510*/  @!PT LDS RZ, [RZ] ;  /* 0x00000000fffff984 */ /* 0x000fe20000000800 */
[----:B------:R-:W-:Y:S01]  /*1520*/  @!PT LDS RZ, [RZ] ;  /* 0x00000000fffff984 */ /* 0x000fe20000000800 */
[----:B------:R1:W-:Y:S01]  /*1530*/  LDGSTS.E [R7+0x80], desc[UR22][R10.64] ;  /* 0x000800000a077fae */ /* 0x0003e2000b9a1016 */
[----:B------:R-:W-:Y:S02]  /*1540*/  IADD3.X R6, PT, PT, RZ, R6, RZ, P2, !PT ;  /* 0x00000006ff067210 */ /* 0x000fe400017fe4ff */
[----:B------:R-:W-:-:S02]  /*1550*/  ISETP.NE.AND.EX P1, PT, R14, RZ, PT, P1 ;  /* 0x000000ff0e00720c */ /* 0x000fc40003f25310 */
[----:B------:R-:W-:Y:S01]  /*1560*/  LEA.HI.X R16, R8, R16, RZ, 0x2, P3 ;  /* 0x0000001008107211 */ /* 0x000fe200018f14ff */
[----:B-1----:R-:W-:-:S10]  /*1570*/  IMAD R7, R18, 0x4, R7 ;  /* 0x0000000412077824 */ /* 0x002fd400078e0207 */
[----:B------:R-:W-:Y:S05]  /*1580*/  @P1 BRA `(.L_x_55) ;  /* 0xfffffffc00c01947 */ /* 0x000fea000383ffff */
.L_x_54:
[----:B------:R-:W-:Y:S05]  /*1590*/  BSYNC.RECONVERGENT B1 ;  /* 0x0000000000017941 */ /* 0x000fea0003800200 */
.L_x_53:
[----:B------:R-:W-:Y:S05]  /*15a0*/  @!P0 BRA `(.L_x_49) ;  /* 0x0000000000f88947 */ /* 0x000fea0003800000 */
[----:B------:R-:W1:Y:S01]  /*15b0*/  S2UR UR7, SR_CgaCtaId ;  /* 0x00000000000779c3 */ /* 0x000e620000008800 */
[----:B------:R-:W-:Y:S01]  /*15c0*/  UMOV UR5, 0x400 ;  /* 0x0000040000057882 */ /* 0x000fe20000000000 */
[----:B------:R-:W2:Y:S01]  /*15d0*/  LDCU.64 UR12, c[0x0][0x3a8] ;  /* 0x00007500ff0c77ac */ /* 0x000ea20008000a00 */
[C---:B------:R-:W-:Y:S01]  /*15e0*/  IADD3 R14, P0, PT, R3.reuse, UR20, RZ ;  /* 0x00000014030e7c10 */ /* 0x040fe2000ff1e0ff */
[C---:B------:R-:W-:Y:S01]  /*15f0*/  IMAD.SHL.U32 R9, R3.reuse, 0x4, RZ ;  /* 0x0000000403097824 */ /* 0x040fe200078e00ff */
[----:B------:R-:W-:Y:S01]  /*1600*/  UIADD3 UR5, UPT, UPT, UR5, 0x80, URZ ;  /* 0x0000008005057890 */ /* 0x000fe2000fffe0ff */
[----:B------:R-:W-:Y:S02]  /*1610*/  IMAD.U32 R10, RZ, RZ, UR20 ;  /* 0x00000014ff0a7e24 */ /* 0x000fe4000f8e00ff */
[----:B------:R-:W3:Y:S01]  /*1620*/  LDC R16, c[0x0][0x388] ;  /* 0x0000e200ff107b82 */ /* 0x000ee20000000800 */
[----:B------:R-:W-:Y:S01]  /*1630*/  IMAD.U32 R11, RZ, RZ, UR21 ;  /* 0x00000015ff0b7e24 */ /* 0x000fe2000f8e00ff */
[----:B------:R-:W-:Y:S01]  /*1640*/  SHF.L.U64.HI R11, R3, 0x2, R6 ;  /* 0x00000002030b7819 */ /* 0x000fe20000010206 */
[----:B------:R-:W-:Y:S01]  /*1650*/  IMAD.U32 R17, RZ, RZ, UR6 ;  /* 0x00000006ff117e24 */ /* 0x000fe2000f8e00ff */
[----:B------:R-:W-:Y:S01]  /*1660*/  LEA R9, P2, R10, R9, 0x2 ;  /* 0x000000090a097211 */ /* 0x000fe200078410ff */
[----:B------:R-:W-:-:S03]  /*1670*/  IMAD R21, R2, UR10, RZ ;  /* 0x0000000a02157c24 */ /* 0x000fc6000f8e02ff */
[----:B------:R-:W-:Y:S01]  /*1680*/  LEA.HI.X R10, R10, R11, R17, 0x2, P2 ;  /* 0x0000000b0a0a7211 */ /* 0x000fe200010f1411 */
[----:B------:R-:W-:Y:S01]  /*1690*/  IMAD R21, R21, UR9, RZ ;  /* 0x0000000915157c24 */ /* 0x000fe2000f8e02ff */
[----:B--2---:R-:W-:Y:S01]  /*16a0*/  IADD3 R7, P1, PT, R12, UR12, RZ ;  /* 0x0000000c0c077c10 */ /* 0x004fe2000ff3e0ff */
[----:B-1----:R-:W-:-:S03]  /*16b0*/  ULEA UR5, UR7, UR5, 0x18 ;  /* 0x0000000507057291 */ /* 0x002fc6000f8ec0ff */
[----:B------:R-:W-:Y:S02]  /*16c0*/  IADD3.X R11, PT, PT, R13, UR13, RZ, P1, !PT ;  /* 0x0000000d0d0b7c10 */ /* 0x000fe40008ffe4ff */
[----:B------:R-:W-:Y:S02]  /*16d0*/  SHF.R.U32.HI R13, RZ, 0x1e, R8 ;  /* 0x0000001eff0d7819 */ /* 0x000fe40000011608 */
[----:B------:R-:W-:Y:S01]  /*16e0*/  LEA R22, P1, R8, R9, 0x3 ;  /* 0x0000000908167211 */ /* 0x000fe200078218ff */
[----:B------:R-:W-:Y:S01]  /*16f0*/  VIADD R15, R12, UR5 ;  /* 0x000000050c0f7c36 */ /* 0x000fe20008000000 */
[----:B------:R-:W-:Y:S01]  /*1700*/  UMOV UR5, URZ ;  /* 0x000000ff00057c82 */ /* 0x000fe20008000000 */
[C---:B------:R-:W-:Y:S01]  /*1710*/  IMAD.SHL.U32 R12, R8.reuse, 0x4, RZ ;  /* 0x00000004080c7824 */ /* 0x040fe200078e00ff */
[----:B------:R-:W-:Y:S01]  /*1720*/  LEA.HI.X R28, R8, R10, RZ, 0x3, P1 ;  /* 0x0000000a081c7211 */ /* 0x000fe200008f1cff */
[----:B---3--:R-:W-:Y:S01]  /*1730*/  IMAD R16, R16, 0x200, R15 ;  /* 0x0000020010107824 */ /* 0x008fe200078e020f */
[----:B------:R-:W-:-:S02]  /*1740*/  IADD3.X R15, PT, PT, R6, UR6, RZ, P0, !PT ;  /* 0x00000006060f7c10 */ /* 0x000fc400087fe4ff */
[----:B------:R-:W-:Y:S01]  /*1750*/  IADD3 R20, P0, PT, R12, R9, RZ ;  /* 0x000000090c147210 */ /* 0x000fe20007f1e0ff */
[----:B------:R-:W-:Y:S01]  /*1760*/  IMAD R2, R3, 0x4, R16 ;  /* 0x0000000403027824 */ /* 0x000fe200078e0210 */
[C---:B------:R-:W-:Y:S01]  /*1770*/  SHF.L.U64.HI R15, R14.reuse, 0x2, R15 ;  /* 0x000000020e0f7819 */ /* 0x040fe2000001020f */
[----:B------:R-:W-:Y:S01]  /*1780*/  IMAD.SHL.U32 R14, R14, 0x4, RZ ;  /* 0x000000040e0e7824 */ /* 0x000fe200078e00ff */
[----:B------:R-:W-:Y:S01]  /*1790*/  IADD3.X R26, PT, PT, R13, R10, RZ, P0, !PT ;  /* 0x0000000a0d1a7210 */ /* 0x000fe200007fe4ff */
[----:B------:R-:W-:Y:S02]  /*17a0*/  IMAD R24, R21, 0x4, R2 ;  /* 0x0000000415187824 */ /* 0x000fe400078e0202 */
[----:B------:R-:W-:-:S04]  /*17b0*/  IMAD.WIDE.U32 R14, R8, 0xc, R14 ;  /* 0x0000000c080e7825 */ /* 0x000fc800078e000e */
[----:B------:R-:W-:Y:S02]  /*17c0*/  VIADD R23, R15, UR5 ;  /* 0x000000050f177c36 */ /* 0x000fe40008000000 */
[C-C-:B------:R-:W-:Y:S02]  /*17d0*/  IMAD R25, R21.reuse, 0x8, R2.reuse ;  /* 0x0000000815197824 */ /* 0x140fe400078e0202 */
[----:B------:R-:W-:-:S07]  /*17e0*/  IMAD R27, R21, 0xc, R2 ;  /* 0x0000000c151b7824 */ /* 0x000fce00078e0202 */
.L_x_56:
[----:B------:R-:W-:-:S05]  /*17f0*/  IADD3 R18, P0, PT, R7, R9, RZ ;  /* 0x0000000907127210 */ /* 0x000fca0007f1e0ff */
[----:B------:R-:W-:Y:S01]  /*1800*/  IMAD.X R19, R11, 0x1, R10, P0 ;  /* 0x000000010b137824 */ /* 0x000fe200000e060a */
[----:B------:R-:W-:-:S04]  /*1810*/  IADD3 R16, P0, PT, R7, R20, RZ ;  /* 0x0000001407107210 */ /* 0x000fc80007f1e0ff */
[----:B------:R-:W-:Y:S01]  /*1820*/  @!PT LDS RZ, [RZ] ;  /* 0x00000000fffff984 */ /* 0x000fe20000000800 */
[----:B------:R-:W-:Y:S01]  /*1830*/  @!PT LDS RZ, [RZ] ;  /* 0x00000000fffff984 */ /* 0x000fe20000000800 */
[----:B------:R-:W-:Y:S01]  /*1840*/  @!PT LDS RZ, [RZ] ;  /* 0x00000000fffff984 */ /* 0x000fe20000000800 */
[----:B------:R1:W-:Y:S01]  /*1850*/  LDGSTS.E [R2+0x80], desc[UR22][R18.64] ;  /* 0x0008000012027fae */ /* 0x0003e2000b9a1016 */
[----:B------:R-:W-:-:S05]  /*1860*/  IMAD.X R17, R11, 0x1, R26, P0 ;  /* 0x000000010b117824 */ /* 0x000fca00000e061a */
[----:B------:R2:W-:Y:S01]  /*1870*/  LDGSTS.E [R24+0x80], desc[UR22][R16.64] ;  /* 0x0008000010187fae */ /* 0x0005e2000b9a1016 */
[----:B-1----:R-:W-:Y:S01]  /*1880*/  IMAD R2, R21, 0x10, R2 ;  /* 0x0000001015027824 */ /* 0x002fe200078e0202 */
[----:B--2---:R-:W-:Y:S01]  /*1890*/  IADD3 R16, P0, PT, R7, R22, RZ ;  /* 0x0000001607107210 */ /* 0x004fe20007f1e0ff */
[----:B------:R-:W-:-:S04]  /*18a0*/  IMAD R24, R21, 0x10, R24 ;  /* 0x0000001015187824 */ /* 0x000fc800078e0218 */
[----:B------:R-:W-:Y:S01]  /*18b0*/  IMAD.X R17, R11, 0x1, R28, P0 ;  /* 0x000000010b117824 */ /* 0x000fe200000e061c */
[----:B------:R-:W-:Y:S02]  /*18c0*/  IADD3 R18, P0, PT, R7, R14, RZ ;  /* 0x0000000e07127210 */ /* 0x000fe40007f1e0ff */
[----:B------:R-:W-:Y:S02]  /*18d0*/  LEA R7, P1, R8, R7, 0x4 ;  /* 0x0000000708077211 */ /* 0x000fe400078220ff */
[----:B------:R1:W-:Y:S01]  /*18e0*/  LDGSTS.E [R25+0x80], desc[UR22][R16.64] ;  /* 0x0008000010197fae */ /* 0x0003e2000b9a1016 */
[----:B------:R-:W-:Y:S01]  /*18f0*/  IMAD.X R19, R11, 0x1, R23, P0 ;  /* 0x000000010b137824 */ /* 0x000fe200000e0617 */
[----:B------:R-:W-:Y:S02]  /*1900*/  IADD3 R3, P0, PT, R12, R3, RZ ;  /* 0x000000030c037210 */ /* 0x000fe40007f1e0ff */
[----:B------:R-:W-:Y:S02]  /*1910*/  LEA.HI.X R11, R8, R11, RZ, 0x4, P1 ;  /* 0x0000000b080b7211 */ /* 0x000fe400008f24ff */
[----:B------:R2:W-:Y:S01]  /*1920*/  LDGSTS.E [R27+0x80], desc[UR22][R18.64] ;  /* 0x00080000121b7fae */ /* 0x0005e2000b9a1016 */
[----:B------:R-:W-:Y:S01]  /*1930*/  IMAD.X R6, R13, 0x1, R6, P0 ;  /* 0x000000010d067824 */ /* 0x000fe200000e0606 */
[----:B------:R-:W-:-:S04]  /*1940*/  ISETP.GE.U32.AND P0, PT, R3, R4, PT ;  /* 0x000000040300720c */ /* 0x000fc80003f06070 */
[----:B------:R-:W-:Y:S02]  /*1950*/  ISETP.GE.U32.AND.EX P0, PT, R6, R5, PT, P0 ;  /* 0x000000050600720c */ /* 0x000fe40003f06100 */
[C---:B-1----:R-:W-:Y:S01]  /*1960*/  LEA R25, R21.reuse, R25, 0x4 ;  /* 0x0000001915197211 */ /* 0x042fe200078e20ff */
[----:B--2---:R-:W-:-:S10]  /*1970*/  IMAD R27, R21, 0x10, R27 ;  /* 0x00000010151b7824 */ /* 0x004fd400078e021b */
[----:B------:R-:W-:Y:S05]  /*1980*/  @!P0 BRA `(.L_x_56) ;  /* 0xfffffffc00988947 */ /* 0x000fea000383ffff */
.L_x_49:
[----:B------:R-:W-:Y:S05]  /*1990*/  BSYNC.RECONVERGENT B0 ;  /* 0x0000000000007941 */ /* 0x000fea0003800200 */
.L_x_48:
[----:B------:R-:W0:Y:S01]  /*19a0*/  LDGDEPBAR ;  /* 0x00000000000079af */ /* 0x000e220000000000 */
[----:B------:R-:W-:-:S04]  /*19b0*/  DEPBAR.LE SB0, 0x0 ;  /* 0x000080000000791a */ /* 0x000fc80000000000 */
[----:B------:R-:W-:Y:S06]  /*19c0*/  BAR.SYNC.DEFER_BLOCKING 0x0 ;  /* 0x0000000000007b1d */ /* 0x000fec0000010000 */
.L_x_38:
[----:B------:R-:W-:-:S13]  /*19d0*/  ISETP.NE.AND P0, PT, R0, UR19, PT ;  /* 0x0000001300007c0c */ /* 0x000fda000bf05270 */
[----:B------:R-:W-:Y:S05]  /*19e0*/  @!P0 BRA `(.L_x_57) ;  /* 0x0000000000888947 */ /* 0x000fea0003800000 */
[----:B------:R-:W1:Y:S02]  /*19f0*/  LDC R4, c[0x0][0x388] ;  /* 0x0000e200ff047b82 */ /* 0x000e640000000800 */
[----:B-1----:R-:W-:-:S13]  /*1a00*/  ISETP.GE.AND P0, PT, R4, 0x1, PT ;  /* 0x000000010400780c */ /* 0x002fda0003f06270 */
[----:B------:R-:W-:Y:S05]  /*1a10*/  @!P0 EXIT ;  /* 0x000000000000894d */ /* 0x000fea0003800000 */
[----:B------:R-:W1:Y:S01]  /*1a20*/  S2R R7, SR_CgaCtaId ;  /* 0x0000000000077919 */ /* 0x000e620000008800 */
[----:B------:R-:W2:Y:S01]  /*1a30*/  LDC R3, c[0x0][0x3b0] ;  /* 0x0000ec00ff037b82 */ /* 0x000ea20000000800 */
[----:B------:R-:W3:Y:S01]  /*1a40*/  LDCU UR7, c[0x0][0x3a0] ;  /* 0x00007400ff0777ac */ /* 0x000ee20008000800 */
[----:B------:R-:W-:Y:S01]  /*1a50*/  MOV R2, 0x400 ;  /* 0x0000040000027802 */ /* 0x000fe20000000f00 */
[----:B------:R-:W3:Y:S01]  /*1a60*/  S2R R5, SR_TID.X ;  /* 0x0000000000057919 */ /* 0x000ee20000002100 */
[----:B------:R-:W4:Y:S03]  /*1a70*/  LDCU.64 UR4, c[0x0][0x390] ;  /* 0x00007200ff0477ac */ /* 0x000f260008000a00 */
[----:B------:R-:W-:Y:S01]  /*1a80*/  VIADD R6, R2, 0x80 ;  /* 0x0000008002067836 */ /* 0x000fe20000000000 */
[----:B----4-:R-:W-:Y:S01]  /*1a90*/  ULEA UR4, UP0, UR20, UR4, 0x2 ;  /* 0x0000000414047291 */ /* 0x010fe2000f8010ff */
[----:B--2---:R-:W-:-:S02]  /*1aa0*/  IMAD R2, R4, 0x200, R3 ;  /* 0x0000020004027824 */ /* 0x004fc400078e0203 */
[----:B------:R-:W-:Y:S01]  /*1ab0*/  IMAD.MOV R4, RZ, RZ, -R4 ;  /* 0x000000ffff047224 */ /* 0x000fe200078e0a04 */
[----:B------:R-:W-:Y:S01]  /*1ac0*/  ULEA.HI.X UR5, UR20, UR5, UR6, 0x2, UP0 ;  /* 0x0000000514057291 */ /* 0x000fe200080f1406 */
[----:B-1----:R-:W-:Y:S02]  /*1ad0*/  LEA R6, R7, R6, 0x18 ;  /* 0x0000000607067211 */ /* 0x002fe400078ec0ff */
[C---:B---3--:R-:W-:Y:S01]  /*1ae0*/  LEA R3, R5.reuse, UR7, 0x2 ;  /* 0x0000000705037c11 */ /* 0x048fe2000f8e10ff */
[----:B------:R-:W-:-:S04]  /*1af0*/  IMAD R2, R5, 0x4, R2 ;  /* 0x0000000405027824 */ /* 0x000fc800078e0202 */
[----:B------:R-:W-:Y:S01]  /*1b00*/  IMAD.IADD R7, R6, 0x1, R3 ;  /* 0x0000000106077824 */ /* 0x000fe200078e0203 */
[----:B------:R-:W-:-:S07]  /*1b10*/  IADD3 R6, PT, PT, R2, 0x80, R6 ;  /* 0x0000008002067810 */ /* 0x000fce0007ffe006 */
.L_x_58:
[----:B------:R-:W-:Y:S01]  /*1b20*/  ISETP.GE.AND P0, PT, R5, R0, PT ;  /* 0x000000000500720c */ /* 0x000fe20003f06270 */
[----:B------:R-:W-:Y:S02]  /*1b30*/  IMAD.U32 R2, RZ, RZ, UR4 ;  /* 0x00000004ff027e24 */ /* 0x000fe4000f8e00ff */
[----:B------:R-:W-:Y:S02]  /*1b40*/  IMAD.U32 R3, RZ, RZ, UR5 ;  /* 0x00000005ff037e24 */ /* 0x000fe4000f8e00ff */
[----:B------:R-:W-:-:S08]  /*1b50*/  VIADD R4, R4, 0x1 ;  /* 0x0000000104047836 */ /* 0x000fd00000000000 */
[----:B------:R1:W-:Y:S01]  /*1b60*/  @!P0 LDS R8, [R7] ;  /* 0x0000000007088984 */ /* 0x0003e20000000800 */
[----:B------:R-:W-:-:S03]  /*1b70*/  @!P0 IMAD.WIDE R2, R5, 0x4, R2 ;  /* 0x0000000405028825 */ /* 0x000fc600078e0202 */
[----:B------:R2:W3:Y:S01]  /*1b80*/  @!P0 LDS R9, [R6] ;  /* 0x0000000006098984 */ /* 0x0004e20000000800 */
[----:B------:R-:W-:Y:S01]  /*1b90*/  VIADD R5, R5, 0x80 ;  /* 0x0000008005057836 */ /* 0x000fe20000000000 */
[----:B-1----:R-:W-:Y:S01]  /*1ba0*/  IADD3 R7, PT, PT, R7, 0x200, RZ ;  /* 0x0000020007077810 */ /* 0x002fe20007ffe0ff */
[----:B--2---:R-:W-:Y:S02]  /*1bb0*/  VIADD R6, R6, 0x200 ;  /* 0x0000020006067836 */ /* 0x004fe40000000000 */
[----:B---3--:R-:W-:-:S05]  /*1bc0*/  @!P0 FADD R9, R8, R9 ;  /* 0x0000000908098221 */ /* 0x008fca0000000000 */
[----:B------:R1:W-:Y:S01]  /*1bd0*/  @!P0 STG.E desc[UR22][R2.64], R9 ;  /* 0x0000000902008986 */ /* 0x0003e2000c101916 */
[----:B------:R-:W-:-:S13]  /*1be0*/  ISETP.NE.AND P0, PT, R4, RZ, PT ;  /* 0x000000ff0400720c */ /* 0x000fda0003f05270 */
[----:B-1----:R-:W-:Y:S05]  /*1bf0*/  @P0 BRA `(.L_x_58) ;  /* 0xfffffffc00c80947 */ /* 0x002fea000383ffff */
[----:B------:R-:W-:Y:S05]  /*1c00*/  EXIT ;  /* 0x000000000000794d */ /* 0x000fea0003800000 */
.L_x_57:
        /* <DEDUP_REMOVED lines=19> */
.L_x_59:
[----:B-1----:R-:W-:Y:S01]  /*1d40*/  LDS R7, [R6] ;  /* 0x0000000006077984 */ /* 0x002fe20000000800 */
[----:B------:R-:W-:Y:S01]  /*1d50*/  IADD3 R0, PT, PT, R0, 0x1, RZ ;  /* 0x0000000100007810 */ /* 0x000fe20007ffe0ff */
[----:B------:R-:W-:Y:S02]  /*1d60*/  IMAD.U32 R2, RZ, RZ, UR4 ;  /* 0x00000004ff027e24 */ /* 0x000fe4000f8e00ff */
[----:B------:R-:W1:Y:S01]  /*1d70*/  LDS R8, [R4] ;  /* 0x0000000004087984 */ /* 0x000e620000000800 */
[----:B------:R-:W-:Y:S01]  /*1d80*/  ISETP.NE.AND P0, PT, R0, RZ, PT ;  /* 0x000000ff0000720c */ /* 0x000fe20003f05270 */
[----:B------:R-:W-:Y:S02]  /*1d90*/  IMAD.U32 R3, RZ, RZ, UR5 ;  /* 0x00000005ff037e24 */ /* 0x000fe4000f8e00ff */
[----:B------:R-:W-:-:S04]  /*1da0*/  IMAD.WIDE R2, R5, 0x4, R2 ;  /* 0x0000000405027825 */ /* 0x000fc800078e0202 */
[----:B-1----:R-:W-:-:S05]  /*1db0*/  FADD R7, R7, R8 ;  /* 0x0000000807077221 */ /* 0x002fca0000000000 */
[----:B------:R1:W-:Y:S01]  /*1dc0*/  STG.E desc[UR22][R2.64], R7 ;  /* 0x0000000702007986 */ /* 0x0003e2000c101916 */
[----:B------:R-:W-:Y:S05]  /*1dd0*/  @!P0 EXIT ;  /* 0x000000000000894d */ /* 0x000fea0003800000 */
[----:B------:R-:W-:Y:S02]  /*1de0*/  VIADD R4, R4, 0x200 ;  /* 0x0000020004047836 */ /* 0x000fe40000000000 */
[----:B------:R-:W-:Y:S02]  /*1df0*/  VIADD R6, R6, 0x200 ;  /* 0x0000020006067836 */ /* 0x000fe40000000000 */
[----:B------:R-:W-:Y:S01]  /*1e00*/  VIADD R5, R5, 0x80 ;  /* 0x0000008005057836 */ /* 0x000fe20000000000 */
[----:B------:R-:W-:Y:S06]  /*1e10*/  BRA `(.L_x_59) ;  /* 0xfffffffc00c87947 */ /* 0x000fec000383ffff */
        .weak           $__internal_0_$__cuda_sm20_div_u64
        .type           $__internal_0_$__cuda_sm20_div_u64,@function
        .size           $__internal_0_$__cuda_sm20_div_u64,(.L_x_157 - $__internal_0_$__cuda_sm20_div_u64)
$__internal_0_$__cuda_sm20_div_u64:
[----:B------:R-:W-:Y:S02]  /*1e20*/  IMAD.MOV.U32 R16, RZ, RZ, R8 ;  /* 0x000000ffff107224 */ /* 0x000fe400078e0008 */
[----:B------:R-:W-:-:S04]  /*1e30*/  IMAD.U32 R17, RZ, RZ, UR4 ;  /* 0x00000004ff117e24 */ /* 0x000fc8000f8e00ff */
[----:B------:R-:W1:Y:S08]  /*1e40*/  I2F.U64.RP R16, R16 ;  /* 0x0000001000107312 */ /* 0x000e700000309000 */
[----:B-1----:R-:W1:Y:S02]  /*1e50*/  MUFU.RCP R10, R16 ;  /* 0x00000010000a7308 */ /* 0x002e640000001000 */
[----:B-1----:R-:W-:-:S06]  /*1e60*/  VIADD R10, R10, 0x1ffffffe ;  /* 0x1ffffffe0a0a7836 */ /* 0x002fcc0000000000 */
[----:B------:R-:W1:Y:S02]  /*1e70*/  F2I.U64.TRUNC R10, R10 ;  /* 0x0000000a000a7311 */ /* 0x000e64000020d800 */
[----:B-1----:R-:W-:-:S04]  /*1e80*/  IMAD.WIDE.U32 R12, R10, R8, RZ ;  /* 0x000000080a0c7225 */ /* 0x002fc800078e00ff */
[----:B------:R-:W-:Y:S01]  /*1e90*/  IMAD R13, R10, UR4, R13 ;  /* 0x000000040a0d7c24 */ /* 0x000fe2000f8e020d */
[----:B------:R-:W-:-:S03]  /*1ea0*/  IADD3 R19, P0, PT, RZ, -R12, RZ ;  /* 0x8000000cff137210 */ /* 0x000fc60007f1e0ff */
[----:B------:R-:W-:Y:S02]  /*1eb0*/  IMAD R13, R11, R8, R13 ;  /* 0x000000080b0d7224 */ /* 0x000fe400078e020d */
[----:B------:R-:W-:-:S04]  /*1ec0*/  IMAD.HI.U32 R12, R10, R19, RZ ;  /* 0x000000130a0c7227 */ /* 0x000fc800078e00ff */
[----:B------:R-:W-:Y:S02]  /*1ed0*/  IMAD.X R21, RZ, RZ, ~R13, P0 ;  /* 0x000000ffff157224 */ /* 0x000fe400000e0e0d */
[----:B------:R-:W-:Y:S02]  /*1ee0*/  IMAD.MOV.U32 R13, RZ, RZ, R10 ;  /* 0x000000ffff0d7224 */ /* 0x000fe400078e000a */
[-C--:B------:R-:W-:Y:S02]  /*1ef0*/  IMAD R17, R11, R21.reuse, RZ ;  /* 0x000000150b117224 */ /* 0x080fe400078e02ff */
[----:B------:R-:W-:-:S04]  /*1f00*/  IMAD.WIDE.U32 R12, P0, R10, R21, R12 ;  /* 0x000000150a0c7225 */ /* 0x000fc8000780000c */
[----:B------:R-:W-:-:S04]  /*1f10*/  IMAD.HI.U32 R21, R11, R21, RZ ;  /* 0x000000150b157227 */ /* 0x000fc800078e00ff */
[----:B------:R-:W-:-:S05]  /*1f20*/  IMAD.HI.U32 R12, P1, R11, R19, R12 ;  /* 0x000000130b0c7227 */ /* 0x000fca000782000c */
[----:B------:R-:W-:Y:S01]  /*1f30*/  IADD3 R13, P2, PT, R17, R12, RZ ;  /* 0x0000000c110d7210 */ /* 0x000fe20007f5e0ff */
[----:B------:R-:W-:-:S04]  /*1f40*/  IMAD.X R12, R21, 0x1, R11, P0 ;  /* 0x00000001150c7824 */ /* 0x000fc800000e060b */
[----:B------:R-:W-:Y:S01]  /*1f50*/  IMAD.WIDE.U32 R10, R13, R8, RZ ;  /* 0x000000080d0a7225 */ /* 0x000fe200078e00ff */
[----:B------:R-:W-:-:S03]  /*1f60*/  IADD3.X R17, PT, PT, RZ, RZ, R12, P2, P1 ;  /* 0x000000ffff117210 */ /* 0x000fc600017e240c */
[----:B------:R-:W-:Y:S01]  /*1f70*/  IMAD R11, R13, UR4, R11 ;  /* 0x000000040d0b7c24 */ /* 0x000fe2000f8e020b */
[----:B------:R-:W-:-:S03]  /*1f80*/  IADD3 R19, P0, PT, RZ, -R10, RZ ;  /* 0x8000000aff137210 */ /* 0x000fc60007f1e0ff */
[----:B------:R-:W-:Y:S02]  /*1f90*/  IMAD R11, R17, R8, R11 ;  /* 0x00000008110b7224 */ /* 0x000fe400078e020b */
[----:B------:R-:W-:-:S03]  /*1fa0*/  IMAD.HI.U32 R12, R13, R19, RZ ;  /* 0x000000130d0c7227 */ /* 0x000fc600078e00ff */
[----:B------:R-:W-:-:S05]  /*1fb0*/  IADD3.X R10, PT, PT, RZ, ~R11, RZ, P0, !PT ;  /* 0x8000000bff0a7210 */ /* 0x000fca00007fe4ff */
[----:B------:R-:W-:-:S04]  /*1fc0*/  IMAD.WIDE.U32 R12, P0, R13, R10, R12 ;  /* 0x0000000a0d0c7225 */ /* 0x000fc8000780000c */
[C---:B------:R-:W-:Y:S02]  /*1fd0*/  IMAD R11, R17.reuse, R10, RZ ;  /* 0x0000000a110b7224 */ /* 0x040fe400078e02ff */
[----:B------:R-:W-:-:S04]  /*1fe0*/  IMAD.HI.U32 R12, P1, R17, R19, R12 ;  /* 0x00000013110c7227 */ /* 0x000fc8000782000c */
[----:B------:R-:W-:Y:S01]  /*1ff0*/  IMAD.HI.U32 R10, R17, R10, RZ ;  /* 0x0000000a110a7227 */ /* 0x000fe200078e00ff */
[----:B------:R-:W-:-:S03]  /*2000*/  IADD3 R12, P2, PT, R11, R12, RZ ;  /* 0x0000000c0b0c7210 */ /* 0x000fc60007f5e0ff */
[----:B------:R-:W-:Y:S02]  /*2010*/  IMAD.X R17, R10, 0x1, R17, P0 ;  /* 0x000000010a117824 */ /* 0x000fe400000e0611 */
[----:B------:R-:W-:-:S03]  /*2020*/  IMAD.HI.U32 R10, R12, R9, RZ ;  /* 0x000000090c0a7227 */ /* 0x000fc600078e00ff */
[----:B------:R-:W-:Y:S01]  /*2030*/  IADD3.X R16, PT, PT, RZ, RZ, R17, P2, P1 ;  /* 0x000000ffff107210 */ /* 0x000fe200017e2411 */
[----:B------:R-:W-:Y:S02]  /*2040*/  IMAD.MOV.U32 R11, RZ, RZ, RZ ;  /* 0x000000ffff0b7224 */ /* 0x000fe400078e00ff */
[----:B------:R-:W-:-:S04]  /*2050*/  IMAD.WIDE.U32 R10, R12, R15, R10 ;  /* 0x0000000f0c0a7225 */ /* 0x000fc800078e000a */
[C---:B------:R-:W-:Y:S02]  /*2060*/  IMAD R13, R16.reuse, R15, RZ ;  /* 0x0000000f100d7224 */ /* 0x040fe400078e02ff */
[----:B------:R-:W-:-:S04]  /*2070*/  IMAD.HI.U32 R10, P0, R16, R9, R10 ;  /* 0x00000009100a7227 */ /* 0x000fc8000780000a */
[----:B------:R-:W-:Y:S01]  /*2080*/  IMAD.HI.U32 R12, R16, R15, RZ ;  /* 0x0000000f100c7227 */ /* 0x000fe200078e00ff */
[----:B------:R-:W-:-:S03]  /*2090*/  IADD3 R13, P1, PT, R13, R10, RZ ;  /* 0x0000000a0d0d7210 */ /* 0x000fc60007f3e0ff */
[----:B------:R-:W-:Y:S02]  /*20a0*/  IMAD.X R12, RZ, RZ, R12, P0 ;  /* 0x000000ffff0c7224 */ /* 0x000fe400000e060c */
[----:B------:R-:W-:-:S04]  /*20b0*/  IMAD.WIDE.U32 R10, R13, R8, RZ ;  /* 0x000000080d0a7225 */ /* 0x000fc800078e00ff */
[----:B------:R-:W-:Y:S01]  /*20c0*/  IMAD.X R17, RZ, RZ, R12, P1 ;  /* 0x000000ffff117224 */ /* 0x000fe200008e060c */
[----:B------:R-:W-:Y:S01]  /*20d0*/  IADD3 R19, P1, PT, -R10, R9, RZ ;  /* 0x000000090a137210 */ /* 0x000fe20007f3e1ff */
[----:B------:R-:W-:-:S03]  /*20e0*/  IMAD R11, R13, UR4, R11 ;  /* 0x000000040d0b7c24 */ /* 0x000fc6000f8e020b */
[-C--:B------:R-:W-:Y:S01]  /*20f0*/  ISETP.GE.U32.AND P0, PT, R19, R8.reuse, PT ;  /* 0x000000081300720c */ /* 0x080fe20003f06070 */
[----:B------:R-:W-:-:S04]  /*2100*/  IMAD R10, R17, R8, R11 ;  /* 0x00000008110a7224 */ /* 0x000fc800078e020b */
[----:B------:R-:W-:Y:S01]  /*2110*/  IMAD.X R16, R15, 0x1, ~R10, P1 ;  /* 0x000000010f107824 */ /* 0x000fe200008e0e0a */
[----:B------:R-:W-:Y:S01]  /*2120*/  IADD3 R10, P2, PT, R13, 0x1, RZ ;  /* 0x000000010d0a7810 */ /* 0x000fe20007f5e0ff */
[----:B------:R-:W-:Y:S01]  /*2130*/  IMAD.MOV.U32 R15, RZ, RZ, 0x0 ;  /* 0x00000000ff0f7424 */ /* 0x000fe200078e00ff */
[-C--:B------:R-:W-:Y:S02]  /*2140*/  IADD3 R9, P1, PT, -R8, R19.reuse, RZ ;  /* 0x0000001308097210 */ /* 0x080fe40007f3e1ff */
[C---:B------:R-:W-:Y:S01]  /*2150*/  ISETP.GE.U32.AND.EX P0, PT, R16.reuse, UR4, PT, P0 ;  /* 0x0000000410007c0c */ /* 0x040fe2000bf06100 */
[----:B------:R-:W-:Y:S01]  /*2160*/  IMAD.X R12, RZ, RZ, R17, P2 ;  /* 0x000000ffff0c7224 */ /* 0x000fe200010e0611 */
[----:B------:R-:W-:Y:S02]  /*2170*/  IADD3.X R11, PT, PT, R16, ~UR4, RZ, P1, !PT ;  /* 0x80000004100b7c10 */ /* 0x000fe40008ffe4ff */
[----:B------:R-:W-:Y:S02]  /*2180*/  SEL R9, R9, R19, P0 ;  /* 0x0000001309097207 */ /* 0x000fe40000000000 */
[----:B------:R-:W-:-:S02]  /*2190*/  SEL R13, R10, R13, P0 ;  /* 0x0000000d0a0d7207 */ /* 0x000fc40000000000 */
[----:B------:R-:W-:Y:S02]  /*21a0*/  SEL R11, R11, R16, P0 ;  /* 0x000000100b0b7207 */ /* 0x000fe40000000000 */
[----:B------:R-:W-:Y:S02]  /*21b0*/  SEL R12, R12, R17, P0 ;  /* 0x000000110c0c7207 */ /* 0x000fe40000000000 */
[----:B------:R-:W-:Y:S02]  /*21c0*/  ISETP.GE.U32.AND P0, PT, R9, R8, PT ;  /* 0x000000080900720c */ /* 0x000fe40003f06070 */
[----:B------:R-:W-:Y:S02]  /*21d0*/  IADD3 R10, P2, PT, R13, 0x1, RZ ;  /* 0x000000010d0a7810 */ /* 0x000fe40007f5e0ff */
[----:B------:R-:W-:Y:S02]  /*21e0*/  ISETP.GE.U32.AND.EX P0, PT, R11, UR4, PT, P0 ;  /* 0x000000040b007c0c */ /* 0x000fe4000bf06100 */
[----:B------:R-:W-:Y:S01]  /*21f0*/  ISETP.NE.U32.AND P1, PT, R8, RZ, PT ;  /* 0x000000ff0800720c */ /* 0x000fe20003f25070 */
[----:B------:R-:W-:Y:S01]  /*2200*/  IMAD.X R11, RZ, RZ, R12, P2 ;  /* 0x000000ffff0b7224 */ /* 0x000fe200010e060c */
[----:B------:R-:W-:-:S02]  /*2210*/  SEL R10, R10, R13, P0 ;  /* 0x0000000d0a0a7207 */ /* 0x000fc40000000000 */
[----:B------:R-:W-:Y:S02]  /*2220*/  ISETP.NE.AND.EX P1, PT, RZ, UR4, PT, P1 ;  /* 0x00000004ff007c0c */ /* 0x000fe4000bf25310 */
[----:B------:R-:W-:Y:S02]  /*2230*/  SEL R11, R11, R12, P0 ;  /* 0x0000000c0b0b7207 */ /* 0x000fe40000000000 */
[----:B------:R-:W-:Y:S02]  /*2240*/  SEL R10, R10, 0xffffffff, P1 ;  /* 0xffffffff0a0a7807 */ /* 0x000fe40000800000 */
[----:B------:R-:W-:Y:S01]  /*2250*/  SEL R11, R11, 0xffffffff, P1 ;  /* 0xffffffff0b0b7807 */ /* 0x000fe20000800000 */
[----:B------:R-:W-:Y:S06]  /*2260*/  RET.REL.NODEC R14 `(_ZN3cub18CUB_300001_SM_10006detail9transform16transform_kernelINS2_10policy_hubILb0EN4cuda3std3__45tupleIJN6thrust24THRUST_300001_SM_1000_NS6detail15normal_iteratorINSA_10device_ptrIfEEEESF_EEEE10policy1000ElNS7_4plusIfEESF_JPfSL_EEEvT0_iT1_T2_DpNS2_10kernel_argIT3_EE) ;  /* 0xffffffdc0e647950 */ /* 0x000fec0003c3ffff */
.L_x_60:
        /* <DEDUP_REMOVED lines=9> */
.L_x_157:


//--------------------- .text._ZN3cub18CUB_300001_SM_10006detail9transform16transform_kernelINS2_10policy_hubILb0EN4cuda3std3__45tupleIJN6thrust24THRUST_300001_SM_1000_NS6detail15normal_iteratorINSA_10device_ptrIfEEEESF_EEEE10policy1000EiNS7_4plusIfEESF_JPfSL_EEEvT0_iT1_T2_DpNS2_10kernel_argIT3_EE --------------------------
	.section	.text._ZN3cub18CUB_300001_SM_10006detail9transform16transform_kernelINS2_10policy_hubILb0EN4cuda3std3__45tupleIJN6thrust24THRUST_300001_SM_1000_NS6detail15normal_iteratorINSA_10device_ptrIfEEEESF_EEEE10policy1000EiNS7_4plusIfEESF_JPfSL_EEEvT0_iT1_T2_DpNS2_10kernel_argIT3_EE,"ax",@progbits
	.align	128
        .global         _ZN3cub18CUB_300001_SM_10006detail9transform16transform_kernelINS2_10policy_hubILb0EN4cuda3std3__45tupleIJN6thrust24THRUST_300001_SM_1000_NS6detail15normal_iteratorINSA_10device_ptrIfEEEESF_EEEE10policy1000EiNS7_4plusIfEESF_JPfSL_EEEvT0_iT1_T2_DpNS2_10kernel_argIT3_EE
        .type           _ZN3cub18CUB_300001_SM_10006detail9transform16transform_kernelINS2_10policy_hubILb0EN4cuda3std3__45tupleIJN6thrust24THRUST_300001_SM_1000_NS6detail15normal_iteratorINSA_10device_ptrIfEEEESF_EEEE10policy1000EiNS7_4plusIfEESF_JPfSL_EEEvT0_iT1_T2_DpNS2_10kernel_argIT3_EE,@function
        .size           _ZN3cub18CUB_300001_SM_10006detail9transform16transform_kernelINS2_10policy_hubILb0EN4cuda3std3__45tupleIJN6thrust24THRUST_300001_SM_1000_NS6detail15normal_iteratorINSA_10device_ptrIfEEEESF_EEEE10policy1000EiNS7_4plusIfEESF_JPfSL_EEEvT0_iT1_T2_DpNS2_10kernel_argIT3_EE,(.L_x_158 - _ZN3cub18CUB_300001_SM_10006detail9transform16transform_kernelINS2_10policy_hubILb0EN4cuda3std3__45tupleIJN6thrust24THRUST_300001_SM_1000_NS6detail15normal_iteratorINSA_10device_ptrIfEEEESF_EEEE10policy1000EiNS7_4plusIfEESF_JPfSL_EEEvT0_iT1_T2_DpNS2_10kernel_argIT3_EE)
        .other          _ZN3cub18CUB_300001_SM_10006detail9transform16transform_kernelINS2_10policy_hubILb0EN4cuda3std3__45tupleIJN6thrust24THRUST_300001_SM_1000_NS6detail15normal_iteratorINSA_10device_ptrIfEEEESF_EEEE10policy1000EiNS7_4plusIfEESF_JPfSL_EEEvT0_iT1_T2_DpNS2_10kernel_argIT3_EE,@"STO_CUDA_ENTRY STV_DEFAULT"
_ZN3cub18CUB_300001_SM_10006detail9transform16transform_kernelINS2_10policy_hubILb0EN4cuda3std3__45tupleIJN6thrust24THRUST_300001_SM_1000_NS6detail15normal_iteratorINSA_10device_ptrIfEEEESF_EEEE10policy1000EiNS7_4plusIfEESF_JPfSL_EEEvT0_iT1_T2_DpNS2_10kernel_argIT3_EE:
.text._ZN3cub18CUB_300001_SM_10006detail9transform16transform_kernelINS2_10policy_hubILb0EN4cuda3std3__45tupleIJN6thrust24THRUST_300001_SM_1000_NS6detail15normal_iteratorINSA_10device_ptrIfEEEESF_EEEE10policy1000EiNS7_4plusIfEESF_JPfSL_EEEvT0_iT1_T2_DpNS2_10kernel_argIT3_EE:
[----:B------:R-:W-:Y:S08]  /*0000*/  LDC R1, c[0x0][0x37c] ;  /* 0x0000df00ff017b82 */ /* 0x000ff00000000800 */
[----:B------:R-:W1:Y:S01]  /*0010*/  S2UR UR5, SR_CTAID.X ;  /* 0x00000000000579c3 */ /* 0x000e620000002500 */
[----:B------:R-:W2:Y:S01]  /*0020*/  LDCU UR7, c[0x0][0x370] ;  /* 0x00006e00ff0777ac */ /* 0x000ea20008000800 */
[----:B------:R-:W3:Y:S01]  /*0030*/  LDCU.64 UR16, c[0x0][0x380] ;  /* 0x00007000ff1077ac */ /* 0x000ee20008000a00 */
[----:B------:R-:W4:Y:S01]  /*0040*/  LDCU.64 UR20, c[0x0][0x358] ;  /* 0x00006b00ff1477ac */ /* 0x000f220008000a00 */
[----:B---3--:R-:W-:-:S02]  /*0050*/  USHF.L.U32 UR24, UR17, 0x7, URZ ;  /* 0x0000000711187899 */ /* 0x008fc400080006ff */
[----:B-1----:R-:W-:Y:S02]  /*0060*/  UIADD3 UR4, UPT, UPT, UR5, 0x2, URZ ;  /* 0x0000000205047890 */ /* 0x002fe4000fffe0ff */
[----:B------:R-:W-:Y:S02]  /*0070*/  UIMAD UR22, UR24, UR5, URZ ;  /* 0x00000005181672a4 */ /* 0x000fe4000f8e02ff */
[----:B--2---:R-:W-:Y:S02]  /*0080*/  UISETP.GE.U32.AND UP0, UPT, UR4, UR7, UPT ;  /* 0x000000070400728c */ /* 0x004fe4000bf06070 */
[----:B------:R-:W-:Y:S02]  /*0090*/  UIADD3 UR6, UPT, UPT, -UR22, UR16, URZ ;  /* 0x0000001016067290 */ /* 0x000fe4000fffe1ff */
[----:B------:R-:W-:Y:S02]  /*00a0*/  UISETP.EQ.OR UP0, UPT, UR5, URZ, UP0 ;  /* 0x000000ff0500728c */ /* 0x000fe40008702670 */
[----:B------:R-:W-:-:S04]  /*00b0*/  UISETP.LT.AND UP1, UPT, UR24, UR6, UPT ;  /* 0x000000061800728c */ /* 0x000fc8000bf21270 */
[----:B------:R-:W-:-:S03]  /*00c0*/  USEL UR23, UR24, UR6, UP1 ;  /* 0x0000000618177287 */ /* 0x000fc60008800000 */
[----:B----4-:R-:W-:Y:S09]  /*00d0*/  BRA.U UP0, `(.L_x_61) ;  /* 0x0000000100dc7547 */ /* 0x010ff2000b800000 */
        /* <DEDUP_REMOVED lines=20> */
[----:B------:R-:W-:Y:S02]  /*0220*/  ULOP3.LUT UR13, UR13, 0xfffffff0, URZ, 0xc0, !UPT ;  /* 0xfffffff00d0d7892 */ /* 0x000fe4000f8ec0ff */
[----:B------:R-:W-:Y:S02]  /*0230*/  ULOP3.LUT UR12, UR12, 0xfffffff0, URZ, 0xc0, !UPT ;  /* 0xfffffff00c0c7892 */ /* 0x000fe4000f8ec0ff */
[----:B------:R-:W-:Y:S02]  /*0240*/  ULEA UR14, UR16, UR14, 0x18 ;  /* 0x0000000e100e7291 */ /* 0x000fe4000f8ec0ff */
[----:B------:R-:W-:Y:S01]  /*0250*/  USHF.R.U32.HI UR7, URZ, 0x4, UR13 ;  /* 0x00000004ff077899 */ /* 0x000fe2000801160d */
        /* <DEDUP_REMOVED lines=8> */
[----:B------:R-:W-:-:S02]  /*02e0*/  UIADD3 UR13, UPT, UPT, UR13, UR12, URZ ;  /* 0x0000000c0d0d7290 */ /* 0x000fc4000fffe0ff */
[----:B------:R-:W-:Y:S02]  /*02f0*/  ULEA UR16, UR17, UR14, 0x9 ;  /* 0x0000000e11107291 */ /* 0x000fe4000f8e48ff */
[----:B------:R-:W-:Y:S02]  /*0300*/  USHF.R.U32.HI UR12, URZ, 0x4, UR12 ;  /* 0x00000004ff0c7899 */ /* 0x000fe4000801160c */
[----:B----4-:R-:W-:Y:S01]  /*0310*/  UIMAD.WIDE UR4, UR22, 0x4, UR4 ;  /* 0x00000004160478a5 */ /* 0x010fe2000f8e0204 */
[----:B------:R-:W-:Y:S01]  /*0320*/  IMAD.U32 R0, RZ, RZ, UR13 ;  /* 0x0000000dff007e24 */ /* 0x000fe2000f8e00ff */
[----:B------:R-:W-:Y:S02]  /*0330*/  UPRMT UR7, UR7, 0x5410, URZ ;  /* 0x0000541007077896 */ /* 0x000fe400080000ff */
[----:B--2---:R-:W-:Y:S02]  /*0340*/  UIMAD.WIDE UR8, UR22, 0x4, UR8 ;  /* 0x00000004160878a5 */ /* 0x004fe4000f8e0208 */
[----:B------:R-:W-:-:S02]  /*0350*/  UIADD3 UR18, UPT, UPT, UR16, 0x80, URZ ;  /* 0x0000008010127890 */ /* 0x000fc4000fffe0ff */
[----:B------:R-:W-:Y:S01]  /*0360*/  UPRMT UR12, UR12, 0x5410, URZ ;  /* 0x000054100c0c7896 */ /* 0x000fe200080000ff */
[----:B------:R-:W-:Y:S02]  /*0370*/  UMOV UR19, UR15 ;  /* 0x0000000f00137c82 */ /* 0x000fe40008000000 */
[----:B---3--:R1:W-:Y:S06]  /*0380*/  UBLKCP.S.G [UR14], [UR4], UR7 ;  /* 0x0000000e040073ba */ /* 0x0083ec0008000207 */
[----:B------:R1:W-:Y:S01]  /*0390*/  UBLKCP.S.G [UR18], [UR8], UR12 ;  /* 0x00000012080073ba */ /* 0x0003e2000800020c */
[----:B------:R1:W-:Y:S01]  /*03a0*/  SYNCS.ARRIVE.TRANS64 RZ, [UR15], R0 ;  /* 0x00000000ffff79a7 */ /* 0x0003e2000800000f */
[----:B------:R-:W-:Y:S01]  /*03b0*/  NOP ;  /* 0x0000000000007918 */ /* 0x000fe20000000000 */
.L_x_63:
[----:B-1----:R-:W-:Y:S05]  /*03c0*/  BSYNC.RECONVERGENT B0 ;  /* 0x0000000000007941 */ /* 0x002fea0003800200 */
.L_x_62:
[----:B------:R-:W1:Y:S08]  /*03d0*/  S2UR UR5, SR_CgaCtaId ;  /* 0x00000000000579c3 */ /* 0x000e700000008800 */
[----:B------:R-:W-:Y:S01]  /*03e0*/  BAR.SYNC.DEFER_BLOCKING 0x0 ;  /* 0x0000000000007b1d */ /* 0x000fe20000010000 */
[----:B------:R-:W-:-:S05]  /*03f0*/  SHF.L.U32 R0, RZ, 0x1f, RZ ;  /* 0x0000001fff007819 */ /* 0x000fca00000006ff */
[----:B------:R-:W-:Y:S02]  /*0400*/  UMOV UR4, 0x400 ;  /* 0x0000040000047882 */ /* 0x000fe40000000000 */
[----:B-1----:R-:W-:-:S12]  /*0410*/  ULEA UR4, UR5, UR4, 0x18 ;  /* 0x0000000405047291 */ /* 0x002fd8000f8ec0ff */
.L_x_64:
[----:B------:R-:W1:Y:S02]  /*0420*/  SYNCS.PHASECHK.TRANS64.TRYWAIT P0, [UR4], R0 ;  /* 0x00000000ff0075a7 */ /* 0x000e640008001104 */
[----:B-1----:R-:W-:Y:S05]  /*0430*/  @!P0 BRA `(.L_x_64) ;  /* 0xfffffffc00f88947 */ /* 0x002fea000383ffff */
[----:B------:R-:W-:Y:S05]  /*0440*/  BRA `(.L_x_65) ;  /* 0x0000001400687947 */ /* 0x000fea0003800000 */
.L_x_61:
[----:B------:R-:W1:Y:S01]  /*0450*/  S2R R2, SR_TID.Y ;  /* 0x0000000000027919 */ /* 0x000e620000002200 */
[----:B------:R-:W2:Y:S01]  /*0460*/  LDCU UR10, c[0x0][0x360] ;  /* 0x00006c00ff0a77ac */ /* 0x000ea20008000800 */
[----:B------:R-:W-:Y:S01]  /*0470*/  BSSY.RECONVERGENT B0, `(.L_x_66) ;  /* 0x00000b1000007945 */ /* 0x000fe20003800200 */
[----:B------:R-:W1:Y:S01]  /*0480*/  S2R R3, SR_TID.Z ;  /* 0x0000000000037919 */ /* 0x000e620000002300 */
[----:B------:R-:W2:Y:S01]  /*0490*/  LDCU UR11, c[0x0][0x364] ;  /* 0x00006c80ff0b77ac */ /* 0x000ea20008000800 */
[----:B------:R-:W3:Y:S01]  /*04a0*/  LDC R0, c[0x0][0x368] ;  /* 0x0000da00ff007b82 */ /* 0x000ee20000000800 */
[----:B------:R-:W4:Y:S01]  /*04b0*/  S2R R5, SR_TID.X ;  /* 0x0000000000057919 */ /* 0x000f220000002100 */
[----:B------:R-:W-:Y:S02]  /*04c0*/  USHF.L.U32 UR4, UR23, 0x2, URZ ;  /* 0x0000000217047899 */ /* 0x000fe400080006ff */
[----:B------:R-:W-:Y:S02]  /*04d0*/  USHF.R.S32.HI UR12, URZ, 0x1f, UR22 ;  /* 0x0000001fff0c7899 */ /* 0x000fe40008011416 */
[----:B------:R-:W-:-:S04]  /*04e0*/  USHF.R.S32.HI UR5, URZ, 0x1f, UR4 ;  /* 0x0000001fff057899 */ /* 0x000fc80008011404 */
[----:B------:R-:W-:Y:S02]  /*04f0*/  USHF.R.U32.HI UR13, URZ, 0x2, UR5 ;  /* 0x00000002ff0d7899 */ /* 0x000fe40008011605 */
[----:B------:R-:W-:Y:S02]  /*0500*/  USHF.R.U64 UR7, UR4, 0x2, UR5 ;  /* 0x0000000204077899 */ /* 0x000fe40008001205 */
[----:B--2---:R-:W-:Y:S02]  /*0510*/  UIMAD UR4, UR10, UR11, URZ ;  /* 0x0000000b0a0472a4 */ /* 0x004fe4000f8e02ff */
[----:B-1----:R-:W-:Y:S02]  /*0520*/  IMAD R2, R3, UR11, R2 ;  /* 0x0000000b03027c24 */ /* 0x002fe4000f8e0202 */
[----:B------:R-:W-:Y:S02]  /*0530*/  IMAD.U32 R3, RZ, RZ, UR13 ;  /* 0x0000000dff037e24 */ /* 0x000fe4000f8e00ff */
[----:B----4-:R-:W-:-:S02]  /*0540*/  IMAD R2, R2, UR10, R5 ;  /* 0x0000000a02027c24 */ /* 0x010fc4000f8e0205 */
[----:B---3--:R-:W-:Y:S01]  /*0550*/  IMAD R5, R0, UR4, RZ ;  /* 0x0000000400057c24 */ /* 0x008fe2000f8e02ff */
[----:B------:R-:W-:Y:S02]  /*0560*/  UMOV UR4, URZ ;  /* 0x000000ff00047c82 */ /* 0x000fe40008000000 */
[----:B------:R-:W-:-:S04]  /*0570*/  ISETP.LT.U32.AND P0, PT, R2, UR7, PT ;  /* 0x0000000702007c0c */ /* 0x000fc8000bf01070 */
[----:B------:R-:W-:Y:S01]  /*0580*/  ISETP.GT.U32.AND.EX P0, PT, R3, RZ, PT, P0 ;  /* 0x000000ff0300720c */ /* 0x000fe20003f04100 */
[----:B------:R-:W-:-:S12]  /*0590*/  IMAD.MOV.U32 R3, RZ, RZ, RZ ;  /* 0x000000ffff037224 */ /* 0x000fd800078e00ff */
[----:B------:R-:W-:Y:S05]  /*05a0*/  @!P0 BRA `(.L_x_67) ;  /* 0x0000000800748947 */ /* 0x000fea0003800000 */
[----:B------:R-:W-:Y:S01]  /*05b0*/  IMAD.IADD R7, R5, 0x1, R2 ;  /* 0x0000000105077824 */ /* 0x000fe200078e0202 */
[----:B------:R-:W-:Y:S01]  /*05c0*/  MOV R6, UR7 ;  /* 0x0000000700067c02 */ /* 0x000fe20008000f00 */
[----:B------:R-:W-:Y:S01]  /*05d0*/  IMAD.U32 R4, RZ, RZ, UR13 ;  /* 0x0000000dff047e24 */ /* 0x000fe2000f8e00ff */
[----:B------:R-:W-:Y:S01]  /*05e0*/  BSSY.RECONVERGENT B1, `(.L_x_68) ;  /* 0x0000029000017945 */ /* 0x000fe20003800200 */
[----:B------:R-:W-:Y:S01]  /*05f0*/  IMAD.U32 R8, RZ, RZ, UR13 ;  /* 0x0000000dff087e24 */ /* 0x000fe2000f8e00ff */
[C---:B------:R-:W-:Y:S01]  /*0600*/  ISETP.LT.U32.AND P1, PT, R7.reuse, UR7, PT ;  /* 0x0000000707007c0c */ /* 0x040fe2000bf21070 */
[----:B------:R-:W-:Y:S01]  /*0610*/  IMAD.MOV.U32 R9, RZ, RZ, -0x1 ;  /* 0xffffffffff097424 */ /* 0x000fe200078e00ff */
[----:B------:R-:W-:Y:S02]  /*0620*/  ISETP.LT.U32.AND P0, PT, R7, UR7, PT ;  /* 0x0000000707007c0c */ /* 0x000fe4000bf01070 */
[----:B------:R-:W-:Y:S02]  /*0630*/  ISETP.GT.U32.AND.EX P1, PT, R4, RZ, PT, P1 ;  /* 0x000000ff0400720c */ /* 0x000fe40003f24110 */
[----:B------:R-:W-:Y:S01]  /*0640*/  ISETP.GT.U32.AND.EX P0, PT, R8, RZ, PT, P0 ;  /* 0x000000ff0800720c */ /* 0x000fe20003f04100 */
[----:B------:R-:W-:Y:S01]  /*0650*/  IMAD.U32 R8, RZ, RZ, UR13 ;  /* 0x0000000dff087e24 */ /* 0x000fe2000f8e00ff */
[----:B------:R-:W-:-:S02]  /*0660*/  SEL R6, R6, R7, P1 ;  /* 0x0000000706067207 */ /* 0x000fc40000800000 */
[----:B------:R-:W-:Y:S02]  /*0670*/  SEL R4, RZ, 0x1, !P0 ;  /* 0x00000001ff047807 */ /* 0x000fe40004000000 */
        /* <DEDUP_REMOVED lines=13> */
[----:B------:R-:W-:-:S04]  /*0750*/  IMAD.HI.U32 R7, R7, R9, R6 ;  /* 0x0000000907077227 */ /* 0x000fc800078e0006 */
[----:B------:R-:W-:Y:S02]  /*0760*/  IMAD.MOV.U32 R9, RZ, RZ, RZ ;  /* 0x000000ffff097224 */ /* 0x000fe400078e00ff */
[----:B------:R-:W-:-:S04]  /*0770*/  IMAD.HI.U32 R7, R7, R12, RZ ;  /* 0x0000000c07077227 */ /* 0x000fc800078e00ff */
[----:B------:R-:W-:-:S04]  /*0780*/  IMAD.MOV R10, RZ, RZ, -R7 ;  /* 0x000000ffff0a7224 */ /* 0x000fc800078e0a07 */
[----:B------:R-:W-:-:S05]  /*0790*/  IMAD R10, R5, R10, R12 ;  /* 0x0000000a050a7224 */ /* 0x000fca00078e020c */
[----:B------:R-:W-:-:S13]  /*07a0*/  ISETP.GE.U32.AND P0, PT, R10, R5, PT ;  /* 0x000000050a00720c */ /* 0x000fda0003f06070 */
[----:B------:R-:W-:Y:S01]  /*07b0*/  @P0 IADD3 R10, PT, PT, -R5, R10, RZ ;  /* 0x0000000a050a0210 */ /* 0x000fe20007ffe1ff */
[----:B------:R-:W-:-:S03]  /*07c0*/  @P0 VIADD R7, R7, 0x1 ;  /* 0x0000000107070836 */ /* 0x000fc60000000000 */
[----:B------:R-:W-:-:S13]  /*07d0*/  ISETP.GE.U32.AND P1, PT, R10, R5, PT ;  /* 0x000000050a00720c */ /* 0x000fda0003f26070 */
[----:B------:R-:W-:Y:S01]  /*07e0*/  @P1 VIADD R7, R7, 0x1 ;  /* 0x0000000107071836 */ /* 0x000fe20000000000 */
[----:B------:R-:W-:-:S05]  /*07f0*/  @!P2 LOP3.LUT R7, RZ, R5, RZ, 0x33, !PT ;  /* 0x00000005ff07a212 */ /* 0x000fca00078e33ff */
[----:B------:R-:W-:Y:S01]  /*0800*/  IMAD.MOV.U32 R8, RZ, RZ, R7 ;  /* 0x000000ffff087224 */ /* 0x000fe200078e0007 */
[----:B------:R-:W-:Y:S06]  /*0810*/  BRA `(.L_x_70) ;  /* 0x0000000000147947 */ /* 0x000fec0003800000 */
.L_x_69:
[----:B------:R-:W-:Y:S01]  /*0820*/  IMAD.MOV.U32 R9, RZ, RZ, R12 ;  /* 0x000000ffff097224 */ /* 0x000fe200078e000c */
[----:B------:R-:W-:-:S07]  /*0830*/  MOV R8, 0x850 ;  /* 0x0000085000087802 */ /* 0x000fce0000000f00 */
[----:B------:R-:W-:Y:S05]  /*0840*/  CALL.REL.NOINC `($__internal_1_$__cuda_sm20_div_u64) ;  /* 0x0000001400747944 */ /* 0x000fea0003c00000 */
[----:B------:R-:W-:Y:S01]  /*0850*/  IMAD.MOV.U32 R8, RZ, RZ, R6 ;  /* 0x000000ffff087224 */ /* 0x000fe200078e0006 */
[----:B------:R-:W-:-:S07]  /*0860*/  MOV R9, R7 ;  /* 0x0000000700097202 */ /* 0x000fce0000000f00 */
.L_x_70:
[----:B------:R-:W-:Y:S05]  /*0870*/  BSYNC.RECONVERGENT B1 ;  /* 0x0000000000017941 */ /* 0x000fea0003800200 */
.L_x_68:
[----:B------:R-:W-:Y:S01]  /*0880*/  IADD3 R12, P0, PT, R8, R4, RZ ;  /* 0x00000004080c7210 */ /* 0x000fe20007f1e0ff */
[----:B------:R-:W1:Y:S01]  /*0890*/  LDC R6, c[0x0][0x3a0] ;  /* 0x0000e800ff067b82 */ /* 0x000e620000000800 */
[----:B------:R-:W-:Y:S01]  /*08a0*/  BSSY.RECONVERGENT B1, `(.L_x_71) ;  /* 0x0000030000017945 */ /* 0x000fe20003800200 */
[----:B------:R-:W-:Y:S01]  /*08b0*/  IMAD.MOV.U32 R27, RZ, RZ, R2 ;  /* 0x000000ffff1b7224 */ /* 0x000fe200078e0002 */
[C---:B------:R-:W-:Y:S01]  /*08c0*/  LOP3.LUT R4, R12.reuse, 0x3, RZ, 0xc0, !PT ;  /* 0x000000030c047812 */ /* 0x040fe200078ec0ff */
[----:B------:R-:W-:Y:S01]  /*08d0*/  IMAD.X R8, RZ, RZ, R9, P0 ;  /* 0x000000ffff087224 */ /* 0x000fe200000e0609 */
[----:B------:R-:W-:Y:S02]  /*08e0*/  ISETP.GE.U32.AND P0, PT, R12, 0x3, PT ;  /* 0x000000030c00780c */ /* 0x000fe40003f06070 */
[----:B------:R-:W-:Y:S01]  /*08f0*/  ISETP.NE.U32.AND P1, PT, R4, 0x3, PT ;  /* 0x000000030400780c */ /* 0x000fe20003f25070 */
[----:B------:R-:W-:Y:S01]  /*0900*/  IMAD.MOV.U32 R4, RZ, RZ, R3 ;  /* 0x000000ffff047224 */ /* 0x000fe200078e0003 */
[----:B------:R-:W-:-:S02]  /*0910*/  ISETP.GE.U32.AND.EX P0, PT, R8, RZ, PT, P0 ;  /* 0x000000ff0800720c */ /* 0x000fc40003f06100 */
[----:B------:R-:W-:Y:S02]  /*0920*/  ISETP.NE.AND.EX P1, PT, RZ, RZ, PT, P1 ;  /* 0x000000ffff00720c */ /* 0x000fe40003f25310 */
[----:B-1----:R-:W-:-:S11]  /*0930*/  SHF.R.S32.HI R11, RZ, 0x1f, R6 ;  /* 0x0000001fff0b7819 */ /* 0x002fd60000011406 */
[----:B------:R-:W-:Y:S05]  /*0940*/  @!P1 BRA `(.L_x_72) ;  /* 0x0000000000949947 */ /* 0x000fea0003800000 */
[----:B------:R-:W1:Y:S01]  /*0950*/  S2UR UR8, SR_CgaCtaId ;  /* 0x00000000000879c3 */ /* 0x000e620000008800 */
[----:B------:R-:W2:Y:S01]  /*0960*/  LDCU.64 UR14, c[0x0][0x398] ;  /* 0x00007300ff0e77ac */ /* 0x000ea20008000a00 */
[----:B------:R-:W-:Y:S02]  /*0970*/  VIADD R12, R12, 0x1 ;  /* 0x000000010c0c7836 */ /* 0x000fe40000000000 */
[----:B------:R-:W-:Y:S01]  /*0980*/  IMAD R8, R0, UR11, RZ ;  /* 0x0000000b00087c24 */ /* 0x000fe2000f8e02ff */
[----:B------:R-:W-:Y:S01]  /*0990*/  USHF.L.U32 UR5, UR22, 0x2, URZ ;  /* 0x0000000216057899 */ /* 0x000fe200080006ff */
[----:B------:R-:W-:Y:S01]  /*09a0*/  IMAD.MOV.U32 R27, RZ, RZ, R2 ;  /* 0x000000ffff1b7224 */ /* 0x000fe200078e0002 */
[----:B------:R-:W-:Y:S01]  /*09b0*/  USHF.L.U64.HI UR9, UR22, 0x2, UR12 ;  /* 0x0000000216097899 */ /* 0x000fe2000801020c */
[----:B------:R-:W-:Y:S01]  /*09c0*/  LOP3.LUT R12, R12, 0x3, RZ, 0xc0, !PT ;  /* 0x000000030c0c7812 */ /* 0x000fe200078ec0ff */
[----:B------:R-:W-:Y:S02]  /*09d0*/  IMAD R10, R8, UR10, RZ ;  /* 0x0000000a080a7c24 */ /* 0x000fe4000f8e02ff */
[----:B------:R-:W-:Y:S01]  /*09e0*/  LEA R7, P1, R2, UR5, 0x2 ;  /* 0x0000000502077c11 */ /* 0x000fe2000f8210ff */
[----:B------:R-:W-:-:S02]  /*09f0*/  UMOV UR5, 0x400 ;  /* 0x0000040000057882 */ /* 0x000fc40000000000 */
[----:B------:R-:W-:Y:S01]  /*0a00*/  UIADD3 UR5, UPT, UPT, UR5, 0x80, URZ ;  /* 0x0000008005057890 */ /* 0x000fe2000fffe0ff */
[----:B------:R-:W-:Y:S02]  /*0a10*/  LEA.HI.X R4, R2, UR9, R3, 0x2, P1 ;  /* 0x0000000902047c11 */ /* 0x000fe400088f1403 */
[----:B------:R-:W-:Y:S02]  /*0a20*/  IADD3 R12, P1, PT, RZ, -R12, RZ ;  /* 0x8000000cff0c7210 */ /* 0x000fe40007f3e0ff */
[----:B--2---:R-:W-:-:S03]  /*0a30*/  IADD3 R14, P2, P3, R7, UR14, R6 ;  /* 0x0000000e070e7c10 */ /* 0x004fc6000fb5e006 */
[----:B------:R-:W-:Y:S01]  /*0a40*/  IMAD.X R13, RZ, RZ, -0x1, P1 ;  /* 0xffffffffff0d7424 */ /* 0x000fe200008e06ff */
[----:B------:R-:W-:Y:S01]  /*0a50*/  IADD3.X R15, PT, PT, R4, UR15, R11, P2, P3 ;  /* 0x0000000f040f7c10 */ /* 0x000fe200097e640b */
[----:B-1----:R-:W-:Y:S01]  /*0a60*/  ULEA UR5, UR8, UR5, 0x18 ;  /* 0x0000000508057291 */ /* 0x002fe2000f8ec0ff */
[----:B------:R-:W-:-:S05]  /*0a70*/  MOV R4, R3 ;  /* 0x0000000300047202 */ /* 0x000fca0000000f00 */
[----:B------:R-:W-:-:S04]  /*0a80*/  VIADD R7, R6, UR5 ;  /* 0x0000000506077c36 */ /* 0x000fc80008000000 */
[----:B------:R-:W-:-:S07]  /*0a90*/  IMAD R7, R2, 0x4, R7 ;  /* 0x0000000402077824 */ /* 0x000fce00078e0207 */
.L_x_73:
        /* <DEDUP_REMOVED lines=13> */
[----:B------:R-:W-:-:S02]  /*0b70*/  ISETP.NE.AND.EX P1, PT, R13, RZ, PT, P1 ;  /* 0x000000ff0d00720c */ /* 0x000fc40003f25310 */
[----:B-1----:R-:W-:-:S11]  /*0b80*/  LEA R7, R10, R7, 0x2 ;  /* 0x000000070a077211 */ /* 0x002fd600078e10ff */
[----:B------:R-:W-:Y:S05]  /*0b90*/  @P1 BRA `(.L_x_73) ;  /* 0xfffffffc00c01947 */ /* 0x000fea000383ffff */
.L_x_72:
[----:B------:R-:W-:Y:S05]  /*0ba0*/  BSYNC.RECONVERGENT B1 ;  /* 0x0000000000017941 */ /* 0x000fea0003800200 */
.L_x_71:
[----:B------:R-:W-:Y:S05]  /*0bb0*/  @!P0 BRA `(.L_x_67) ;  /* 0x0000000000f08947 */ /* 0x000fea0003800000 */
[----:B------:R-:W1:Y:S01]  /*0bc0*/  LDCU.64 UR14, c[0x0][0x398] ;  /* 0x00007300ff0e77ac */ /* 0x000e620008000a00 */
[----:B------:R-:W2:Y:S01]  /*0bd0*/  S2UR UR9, SR_CgaCtaId ;  /* 0x00000000000979c3 */ /* 0x000ea20000008800 */
[----:B------:R-:W-:Y:S01]  /*0be0*/  IMAD.SHL.U32 R9, R5, 0x4, RZ ;  /* 0x0000000405097824 */ /* 0x000fe200078e00ff */
[----:B------:R-:W-:Y:S01]  /*0bf0*/  UMOV UR8, 0x400 ;  /* 0x0000040000087882 */ /* 0x000fe20000000000 */
[----:B------:R-:W-:Y:S01]  /*0c00*/  IMAD R21, R0, UR11, RZ ;  /* 0x0000000b00157c24 */ /* 0x000fe2000f8e02ff */
[----:B------:R-:W-:Y:S01]  /*0c10*/  UIADD3 UR8, UPT, UPT, UR8, 0x80, URZ ;  /* 0x0000008008087890 */ /* 0x000fe2000fffe0ff */
[----:B------:R-:W-:Y:S02]  /*0c20*/  UMOV UR5, URZ ;  /* 0x000000ff00057c82 */ /* 0x000fe40008000000 */
[----:B------:R-:W-:Y:S01]  /*0c30*/  IMAD R21, R21, UR10, RZ ;  /* 0x0000000a15157c24 */ /* 0x000fe2000f8e02ff */
[----:B-1----:R-:W-:Y:S01]  /*0c40*/  IADD3 R25, P0, PT, R6, UR14, RZ ;  /* 0x0000000e06197c10 */ /* 0x002fe2000ff1e0ff */
[----:B------:R-:W-:-:S03]  /*0c50*/  USHF.L.U64.HI UR14, UR22, 0x2, UR12 ;  /* 0x00000002160e7899 */ /* 0x000fc6000801020c */
[----:B------:R-:W-:Y:S01]  /*0c60*/  IADD3.X R7, PT, PT, R11, UR15, RZ, P0, !PT ;  /* 0x0000000f0b077c10 */ /* 0x000fe200087fe4ff */
[----:B------:R-:W-:Y:S02]  /*0c70*/  USHF.L.U32 UR15, UR22, 0x2, URZ ;  /* 0x00000002160f7899 */ /* 0x000fe400080006ff */
[C---:B------:R-:W-:Y:S01]  /*0c80*/  IADD3 R8, P0, PT, R27.reuse, UR22, RZ ;  /* 0x000000161b087c10 */ /* 0x040fe2000ff1e0ff */
[----:B--2---:R-:W-:Y:S01]  /*0c90*/  ULEA UR8, UR9, UR8, 0x18 ;  /* 0x0000000809087291 */ /* 0x004fe2000f8ec0ff */
[----:B------:R-:W-:Y:S02]  /*0ca0*/  SHF.R.U32.HI R11, RZ, 0x1e, R5 ;  /* 0x0000001eff0b7819 */ /* 0x000fe40000011605 */
[----:B------:R-:W-:Y:S01]  /*0cb0*/  IADD3.X R15, PT, PT, R4, UR12, RZ, P0, !PT ;  /* 0x0000000c040f7c10 */ /* 0x000fe200087fe4ff */
[----:B------:R-:W-:Y:S01]  /*0cc0*/  IMAD.SHL.U32 R14, R8, 0x4, RZ ;  /* 0x00000004080e7824 */ /* 0x000fe200078e00ff */
[----:B------:R-:W-:Y:S01]  /*0cd0*/  LEA R10, P0, R27, UR15, 0x2 ;  /* 0x0000000f1b0a7c11 */ /* 0x000fe2000f8010ff */
[----:B------:R-:W-:Y:S01]  /*0ce0*/  VIADD R6, R6, UR8 ;  /* 0x0000000806067c36 */ /* 0x000fe20008000000 */
[----:B------:R-:W-:-:S02]  /*0cf0*/  SHF.L.U64.HI R15, R8, 0x2, R15 ;  /* 0x00000002080f7819 */ /* 0x000fc4000001020f */
[C---:B------:R-:W-:Y:S01]  /*0d00*/  LEA.HI.X R12, R27.reuse, UR14, R4, 0x2, P0 ;  /* 0x0000000e1b0c7c11 */ /* 0x040fe200080f1404 */
[----:B------:R-:W-:Y:S01]  /*0d10*/  IMAD R8, R27, 0x4, R6 ;  /* 0x000000041b087824 */ /* 0x000fe200078e0206 */
[-C--:B------:R-:W-:Y:S01]  /*0d20*/  IADD3 R20, P1, PT, R9, R10.reuse, RZ ;  /* 0x0000000a09147210 */ /* 0x080fe20007f3e0ff */
[C---:B------:R-:W-:Y:S01]  /*0d30*/  IMAD.WIDE.U32 R14, R5.reuse, 0xc, R14 ;  /* 0x0000000c050e7825 */ /* 0x040fe200078e000e */
[----:B------:R-:W-:Y:S02]  /*0d40*/  LEA R13, P0, R5, R10, 0x3 ;  /* 0x0000000a050d7211 */ /* 0x000fe400078018ff */
[----:B------:R-:W-:Y:S01]  /*0d50*/  LEA R22, R21, R8, 0x2 ;  /* 0x0000000815167211 */ /* 0x000fe200078e10ff */
[----:B------:R-:W-:Y:S01]  /*0d60*/  IMAD.X R26, R11, 0x1, R12, P1 ;  /* 0x000000010b1a7824 */ /* 0x000fe200008e060c */
[----:B------:R-:W-:Y:S01]  /*0d70*/  LEA.HI.X R24, R5, R12, RZ, 0x3, P0 ;  /* 0x0000000c05187211 */ /* 0x000fe200000f1cff */
[----:B------:R-:W-:Y:S02]  /*0d80*/  VIADD R28, R15, UR5 ;  /* 0x000000050f1c7c36 */ /* 0x000fe40008000000 */
[----:B------:R-:W-:-:S02]  /*0d90*/  IMAD R23, R21, 0x8, R8 ;  /* 0x0000000815177824 */ /* 0x000fc400078e0208 */
[----:B------:R-:W-:-:S07]  /*0da0*/  IMAD R6, R21, 0xc, R8 ;  /* 0x0000000c15067824 */ /* 0x000fce00078e0208 */
.L_x_74:
[----:B------:R-:W-:-:S05]  /*0db0*/  IADD3 R18, P0, PT, R25, R10, RZ ;  /* 0x0000000a19127210 */ /* 0x000fca0007f1e0ff */
[----:B------:R-:W-:Y:S01]  /*0dc0*/  IMAD.X R19, R7, 0x1, R12, P0 ;  /* 0x0000000107137824 */ /* 0x000fe200000e060c */
[----:B------:R-:W-:-:S04]  /*0dd0*/  IADD3 R16, P0, PT, R25, R20, RZ ;  /* 0x0000001419107210 */ /* 0x000fc80007f1e0ff */
[----:B------:R-:W-:Y:S01]  /*0de0*/  @!PT LDS RZ, [RZ] ;  /* 0x00000000fffff984 */ /* 0x000fe20000000800 */
[----:B------:R-:W-:Y:S01]  /*0df0*/  @!PT LDS RZ, [RZ] ;  /* 0x00000000fffff984 */ /* 0x000fe20000000800 */
[----:B------:R-:W-:Y:S01]  /*0e00*/  @!PT LDS RZ, [RZ] ;  /* 0x00000000fffff984 */ /* 0x000fe20000000800 */
[----:B------:R1:W-:Y:S01]  /*0e10*/  LDGSTS.E [R8], desc[UR20][R18.64] ;  /* 0x0000000012087fae */ /* 0x0003e2000b9a1014 */
[----:B------:R-:W-:-:S05]  /*0e20*/  IMAD.X R17, R7, 0x1, R26, P0 ;  /* 0x0000000107117824 */ /* 0x000fca00000e061a */
[----:B------:R2:W-:Y:S01]  /*0e30*/  LDGSTS.E [R22], desc[UR20][R16.64] ;  /* 0x0000000010167fae */ /* 0x0005e2000b9a1014 */
[----:B-1----:R-:W-:Y:S01]  /*0e40*/  IMAD R8, R21, 0x10, R8 ;  /* 0x0000001015087824 */ /* 0x002fe200078e0208 */
[----:B--2---:R-:W-:Y:S01]  /*0e50*/  IADD3 R16, P0, PT, R25, R13, RZ ;  /* 0x0000000d19107210 */ /* 0x004fe20007f1e0ff */
[----:B------:R-:W-:-:S04]  /*0e60*/  IMAD R22, R21, 0x10, R22 ;  /* 0x0000001015167824 */ /* 0x000fc800078e0216 */
[----:B------:R-:W-:Y:S01]  /*0e70*/  IMAD.X R17, R7, 0x1, R24, P0 ;  /* 0x0000000107117824 */ /* 0x000fe200000e0618 */
[----:B------:R-:W-:-:S04]  /*0e80*/  IADD3 R18, P0, PT, R25, R14, RZ ;  /* 0x0000000e19127210 */ /* 0x000fc80007f1e0ff */
[----:B------:R1:W-:Y:S01]  /*0e90*/  LDGSTS.E [R23], desc[UR20][R16.64] ;  /* 0x0000000010177fae */ /* 0x0003e2000b9a1014 */
[----:B------:R-:W-:Y:S01]  /*0ea0*/  IMAD.X R19, R7, 0x1, R28, P0 ;  /* 0x0000000107137824 */ /* 0x000fe200000e061c */
[----:B------:R-:W-:-:S04]  /*0eb0*/  IADD3 R27, P0, PT, R9, R27, RZ ;  /* 0x0000001b091b7210 */ /* 0x000fc80007f1e0ff */
[----:B------:R2:W-:Y:S01]  /*0ec0*/  LDGSTS.E [R6], desc[UR20][R18.64] ;  /* 0x0000000012067fae */ /* 0x0005e2000b9a1014 */
[----:B------:R-:W-:Y:S01]  /*0ed0*/  IMAD.X R4, R11, 0x1, R4, P0 ;  /* 0x000000010b047824 */ /* 0x000fe200000e0604 */
[----:B------:R-:W-:-:S04]  /*0ee0*/  ISETP.GE.U32.AND P0, PT, R27, UR7, PT ;  /* 0x000000071b007c0c */ /* 0x000fc8000bf06070 */
[----:B------:R-:W-:Y:S01]  /*0ef0*/  ISETP.GE.U32.AND.EX P0, PT, R4, UR13, PT, P0 ;  /* 0x0000000d04007c0c */ /* 0x000fe2000bf06100 */
[----:B-1----:R-:W-:Y:S01]  /*0f00*/  IMAD.MOV.U32 R16, RZ, RZ, R25 ;  /* 0x000000ffff107224 */ /* 0x002fe200078e0019 */
[----:B------:R-:W-:Y:S02]  /*0f10*/  MOV R17, R7 ;  /* 0x0000000700117202 */ /* 0x000fe40000000f00 */
[C---:B------:R-:W-:Y:S01]  /*0f20*/  LEA R23, R21.reuse, R23, 0x4 ;  /* 0x0000001715177211 */ /* 0x040fe200078e20ff */
[----:B--2---:R-:W-:Y:S02]  /*0f30*/  IMAD R6, R21, 0x10, R6 ;  /* 0x0000001015067824 */ /* 0x004fe400078e0206 */
[----:B------:R-:W-:-:S04]  /*0f40*/  IMAD.WIDE.U32 R16, R5, 0x10, R16 ;  /* 0x0000001005107825 */ /* 0x000fc800078e0010 */
[----:B------:R-:W-:Y:S02]  /*0f50*/  IMAD.MOV.U32 R25, RZ, RZ, R16 ;  /* 0x000000ffff197224 */ /* 0x000fe400078e0010 */
[----:B------:R-:W-:Y:S01]  /*0f60*/  IMAD.MOV.U32 R7, RZ, RZ, R17 ;  /* 0x000000ffff077224 */ /* 0x000fe200078e0011 */
[----:B------:R-:W-:Y:S06]  /*0f70*/  @!P0 BRA `(.L_x_74) ;  /* 0xfffffffc008c8947 */ /* 0x000fec000383ffff */
.L_x_67:
[----:B------:R-:W-:Y:S05]  /*0f80*/  BSYNC.RECONVERGENT B0 ;  /* 0x0000000000007941 */ /* 0x000fea0003800200 */
.L_x_66:
[----:B------:R-:W-:Y:S01]  /*0f90*/  IMAD.U32 R4, RZ, RZ, UR13 ;  /* 0x0000000dff047e24 */ /* 0x000fe2000f8e00ff */
[----:B------:R-:W-:Y:S01]  /*0fa0*/  ISETP.LT.U32.AND P0, PT, R2, UR7, PT ;  /* 0x0000000702007c0c */ /* 0x000fe2000bf01070 */
[----:B------:R-:W0:Y:S01]  /*0fb0*/  LDGDEPBAR ;  /* 0x00000000000079af */ /* 0x000e220000000000 */
[----:B------:R-:W-:Y:S02]  /*0fc0*/  BSSY.RECONVERGENT B0, `(.L_x_75) ;  /* 0x000009f000007945 */ /* 0x000fe40003800200 */
[----:B------:R-:W-:-:S13]  /*0fd0*/  ISETP.GT.U32.AND.EX P0, PT, R4, R3, PT, P0 ;  /* 0x000000030400720c */ /* 0x000fda0003f04100 */
[----:B------:R-:W-:Y:S05]  /*0fe0*/  @!P0 BRA `(.L_x_76) ;  /* 0x0000000800708947 */ /* 0x000fea0003800000 */
[----:B------:R-:W-:Y:S01]  /*0ff0*/  IMAD.IADD R9, R5, 0x1, R2 ;  /* 0x0000000105097824 */ /* 0x000fe200078e0202 */
[----:B------:R-:W-:Y:S01]  /*1000*/  MOV R6, UR7 ;  /* 0x0000000700067c02 */ /* 0x000fe20008000f00 */
[----:B------:R-:W-:Y:S01]  /*1010*/  IMAD.U32 R4, RZ, RZ, UR13 ;  /* 0x0000000dff047e24 */ /* 0x000fe2000f8e00ff */
[----:B------:R-:W-:Y:S01]  /*1020*/  BSSY.RECONVERGENT B1, `(.L_x_77) ;  /* 0x0000027000017945 */ /* 0x000fe20003800200 */
[----:B------:R-:W-:Y:S01]  /*1030*/  IMAD.U32 R7, RZ, RZ, UR13 ;  /* 0x0000000dff077e24 */ /* 0x000fe2000f8e00ff */
[C---:B------:R-:W-:Y:S01]  /*1040*/  ISETP.LT.U32.AND P0, PT, R9.reuse, UR7, PT ;  /* 0x0000000709007c0c */ /* 0x040fe2000bf01070 */
[----:B------:R-:W-:Y:S01]  /*1050*/  IMAD.U32 R10, RZ, RZ, UR13 ;  /* 0x0000000dff0a7e24 */ /* 0x000fe2000f8e00ff */
[----:B------:R-:W-:Y:S02]  /*1060*/  ISETP.LT.U32.AND P1, PT, R9, UR7, PT ;  /* 0x0000000709007c0c */ /* 0x000fe4000bf21070 */
[----:B------:R-:W-:Y:S02]  /*1070*/  ISETP.GT.U32.AND.EX P0, PT, R4, RZ, PT, P0 ;  /* 0x000000ff0400720c */ /* 0x000fe40003f04100 */
[----:B------:R-:W-:Y:S01]  /*1080*/  ISETP.GT.U32.AND.EX P1, PT, R7, RZ, PT, P1 ;  /* 0x000000ff0700720c */ /* 0x000fe20003f24110 */
[----:B------:R-:W-:Y:S01]  /*1090*/  IMAD.MOV.U32 R7, RZ, RZ, -0x1 ;  /* 0xffffffffff077424 */ /* 0x000fe200078e00ff */
        /* <DEDUP_REMOVED lines=12> */
[----:B-1----:R-:W-:-:S06]  /*1160*/  VIADD R7, R10, 0xffffffe ;  /* 0x0ffffffe0a077836 */ /* 0x002fcc0000000000 */
[----:B------:R-:W1:Y:S02]  /*1170*/  F2I.FTZ.U32.TRUNC.NTZ R7, R7 ;  /* 0x0000000700077305 */ /* 0x000e64000021f000 */
[----:B-1----:R-:W-:-:S04]  /*1180*/  IMAD R11, R11, R7, RZ ;  /* 0x000000070b0b7224 */ /* 0x002fc800078e02ff */
[----:B------:R-:W-:-:S06]  /*1190*/  IMAD.HI.U32 R6, R7, R11, R6 ;  /* 0x0000000b07067227 */ /* 0x000fcc00078e0006 */
[----:B------:R-:W-:-:S05]  /*11a0*/  IMAD.HI.U32 R8, R6, R9, RZ ;  /* 0x0000000906087227 */ /* 0x000fca00078e00ff */
[----:B------:R-:W-:-:S05]  /*11b0*/  IADD3 R6, PT, PT, -R8, RZ, RZ ;  /* 0x000000ff08067210 */ /* 0x000fca0007ffe1ff */
[----:B------:R-:W-:Y:S02]  /*11c0*/  IMAD R6, R5, R6, R9 ;  /* 0x0000000605067224 */ /* 0x000fe400078e0209 */
[----:B------:R-:W-:-:S03]  /*11d0*/  IMAD.MOV.U32 R9, RZ, RZ, RZ ;  /* 0x000000ffff097224 */ /* 0x000fc600078e00ff */
[----:B------:R-:W-:-:S13]  /*11e0*/  ISETP.GE.U32.AND P0, PT, R6, R5, PT ;  /* 0x000000050600720c */ /* 0x000fda0003f06070 */
[----:B------:R-:W-:Y:S02]  /*11f0*/  @P0 IMAD.IADD R6, R6, 0x1, -R5 ;  /* 0x0000000106060824 */ /* 0x000fe400078e0a05 */
[----:B------:R-:W-:-:S03]  /*1200*/  @P0 VIADD R8, R8, 0x1 ;  /* 0x0000000108080836 */ /* 0x000fc60000000000 */
[----:B------:R-:W-:-:S13]  /*1210*/  ISETP.GE.U32.AND P1, PT, R6, R5, PT ;  /* 0x000000050600720c */ /* 0x000fda0003f26070 */
[----:B------:R-:W-:Y:S01]  /*1220*/  @P1 VIADD R8, R8, 0x1 ;  /* 0x0000000108081836 */ /* 0x000fe20000000000 */
[----:B------:R-:W-:Y:S01]  /*1230*/  @!P2 LOP3.LUT R8, RZ, R5, RZ, 0x33, !PT ;  /* 0x00000005ff08a212 */ /* 0x000fe200078e33ff */
[----:B------:R-:W-:Y:S06]  /*1240*/  BRA `(.L_x_79) ;  /* 0x0000000000107947 */ /* 0x000fec0003800000 */
.L_x_78:
[----:B------:R-:W-:-:S07]  /*1250*/  MOV R8, 0x1270 ;  /* 0x0000127000087802 */ /* 0x000fce0000000f00 */
[----:B------:R-:W-:Y:S05]  /*1260*/  CALL.REL.NOINC `($__internal_1_$__cuda_sm20_div_u64) ;  /* 0x0000000800ec7944 */ /* 0x000fea0003c00000 */
[----:B------:R-:W-:Y:S01]  /*1270*/  IMAD.MOV.U32 R8, RZ, RZ, R6 ;  /* 0x000000ffff087224 */ /* 0x000fe200078e0006 */
[----:B------:R-:W-:-:S07]  /*1280*/  MOV R9, R7 ;  /* 0x0000000700097202 */ /* 0x000fce0000000f00 */
.L_x_79:
[----:B------:R-:W-:Y:S05]  /*1290*/  BSYNC.RECONVERGENT B1 ;  /* 0x0000000000017941 */ /* 0x000fea0003800200 */
.L_x_77:
[----:B------:R-:W-:Y:S01]  /*12a0*/  IADD3 R4, P0, PT, R8, R4, RZ ;  /* 0x0000000408047210 */ /* 0x000fe20007f1e0ff */
[----:B------:R-:W1:Y:S01]  /*12b0*/  LDC R6, c[0x0][0x3b0] ;  /* 0x0000ec00ff067b82 */ /* 0x000e620000000800 */
[----:B------:R-:W-:Y:S02]  /*12c0*/  BSSY.RECONVERGENT B1, `(.L_x_80) ;  /* 0x0000031000017945 */ /* 0x000fe40003800200 */
[C---:B------:R-:W-:Y:S01]  /*12d0*/  LOP3.LUT R7, R4.reuse, 0x3, RZ, 0xc0, !PT ;  /* 0x0000000304077812 */ /* 0x040fe200078ec0ff */
[----:B------:R-:W-:Y:S01]  /*12e0*/  IMAD.X R8, RZ, RZ, R9, P0 ;  /* 0x000000ffff087224 */ /* 0x000fe200000e0609 */
[----:B------:R-:W-:Y:S02]  /*12f0*/  ISETP.GE.U32.AND P0, PT, R4, 0x3, PT ;  /* 0x000000030400780c */ /* 0x000fe40003f06070 */
[----:B------:R-:W-:Y:S02]  /*1300*/  ISETP.NE.U32.AND P1, PT, R7, 0x3, PT ;  /* 0x000000030700780c */ /* 0x000fe40003f25070 */
[----:B------:R-:W-:Y:S01]  /*1310*/  ISETP.GE.U32.AND.EX P0, PT, R8, RZ, PT, P0 ;  /* 0x000000ff0800720c */ /* 0x000fe20003f06100 */
[----:B------:R-:W-:Y:S01]  /*1320*/  IMAD.U32 R8, RZ, RZ, UR22 ;  /* 0x00000016ff087e24 */ /* 0x000fe2000f8e00ff */
[----:B------:R-:W-:-:S04]  /*1330*/  ISETP.NE.AND.EX P1, PT, RZ, RZ, PT, P1 ;  /* 0x000000ffff00720c */ /* 0x000fc80003f25310 */
[----:B------:R-:W-:Y:S02]  /*1340*/  SHF.R.S32.HI R8, RZ, 0x1f, R8 ;  /* 0x0000001fff087819 */ /* 0x000fe40000011408 */
[----:B-1----:R-:W-:-:S07]  /*1350*/  SHF.R.S32.HI R16, RZ, 0x1f, R6 ;  /* 0x0000001fff107819 */ /* 0x002fce0000011406 */
[----:B------:R-:W-:Y:S05]  /*1360*/  @!P1 BRA `(.L_x_81) ;  /* 0x0000000000989947 */ /* 0x000fea0003800000 */
[----:B------:R-:W1:Y:S01]  /*1370*/  S2UR UR8, SR_CgaCtaId ;  /* 0x00000000000879c3 */ /* 0x000e620000008800 */
[----:B------:R-:W2:Y:S01]  /*1380*/  LDCU.64 UR14, c[0x0][0x3a8] ;  /* 0x00007500ff0e77ac */ /* 0x000ea20008000a00 */
[----:B------:R-:W-:Y:S02]  /*1390*/  IMAD.U32 R7, RZ, RZ, UR22 ;  /* 0x00000016ff077e24 */ /* 0x000fe4000f8e00ff */
[----:B------:R-:W-:Y:S01]  /*13a0*/  VIADD R9, R4, 0x1 ;  /* 0x0000000104097836 */ /* 0x000fe20000000000 */
[----:B------:R-:W-:Y:S01]  /*13b0*/  UMOV UR5, 0x400 ;  /* 0x0000040000057882 */ /* 0x000fe20000000000 */
[----:B------:R-:W-:Y:S01]  /*13c0*/  USHF.L.U32 UR9, UR22, 0x2, URZ ;  /* 0x0000000216097899 */ /* 0x000fe200080006ff */
[----:B------:R-:W-:Y:S01]  /*13d0*/  SHF.L.U64.HI R4, R7, 0x2, R8 ;  /* 0x0000000207047819 */ /* 0x000fe20000010208 */
[----:B------:R-:W3:Y:S01]  /*13e0*/  LDC R11, c[0x0][0x384] ;  /* 0x0000e100ff0b7b82 */ /* 0x000ee20000000800 */
[----:B------:R-:W-:Y:S01]  /*13f0*/  UIADD3 UR5, UPT, UPT, UR5, 0x80, URZ ;  /* 0x0000008005057890 */ /* 0x000fe2000fffe0ff */
[----:B------:R-:W-:Y:S01]  /*1400*/  LOP3.LUT R9, R9, 0x3, RZ, 0xc0, !PT ;  /* 0x0000000309097812 */ /* 0x000fe200078ec0ff */
[----:B------:R-:W-:Y:S01]  /*1410*/  IMAD R10, R0, UR11, RZ ;  /* 0x0000000b000a7c24 */ /* 0x000fe2000f8e02ff */
[----:B------:R-:W-:-:S02]  /*1420*/  LEA R7, P1, R2, UR9, 0x2 ;  /* 0x0000000902077c11 */ /* 0x000fc4000f8210ff */
[----:B------:R-:W-:Y:S01]  /*1430*/  IADD3 R9, P3, PT, RZ, -R9, RZ ;  /* 0x80000009ff097210 */ /* 0x000fe20007f7e0ff */
[----:B------:R-:W-:Y:S01]  /*1440*/  IMAD R14, R10, UR10, RZ ;  /* 0x0000000a0a0e7c24 */ /* 0x000fe2000f8e02ff */
[----:B------:R-:W-:Y:S02]  /*1450*/  LEA.HI.X R13, R2, R4, R3, 0x2, P1 ;  /* 0x00000004020d7211 */ /* 0x000fe400008f1403 */
[----:B--2---:R-:W-:-:S04]  /*1460*/  IADD3 R12, P1, P2, R7, UR14, R6 ;  /* 0x0000000e070c7c10 */ /* 0x004fc8000fa3e006 */
[----:B------:R-:W-:Y:S01]  /*1470*/  IADD3.X R13, PT, PT, R13, UR15, R16, P1, P2 ;  /* 0x0000000f0d0d7c10 */ /* 0x000fe20008fe4410 */
[----:B-1----:R-:W-:-:S06]  /*1480*/  ULEA UR5, UR8, UR5, 0x18 ;  /* 0x0000000508057291 */ /* 0x002fcc000f8ec0ff */
[----:B------:R-:W-:-:S05]  /*1490*/  VIADD R4, R6, UR5 ;  /* 0x0000000506047c36 */ /* 0x000fca0008000000 */
[----:B---3--:R-:W-:Y:S01]  /*14a0*/  LEA R7, R11, R4, 0x9 ;  /* 0x000000040b077211 */ /* 0x008fe200078e48ff */
[----:B------:R-:W-:-:S04]  /*14b0*/  IMAD.X R4, RZ, RZ, -0x1, P3 ;  /* 0xffffffffff047424 */ /* 0x000fc800018e06ff */
[----:B------:R-:W-:-:S07]  /*14c0*/  IMAD R7, R2, 0x4, R7 ;  /* 0x0000000402077824 */ /* 0x000fce00078e0207 */
.L_x_82:
        /* <DEDUP_REMOVED lines=16> */
.L_x_81:
[----:B------:R-:W-:Y:S05]  /*15d0*/  BSYNC.RECONVERGENT B1 ;  /* 0x0000000000017941 */ /* 0x000fea0003800200 */
.L_x_80:
[----:B------:R-:W-:Y:S05]  /*15e0*/  @!P0 BRA `(.L_x_76) ;  /* 0x0000000000f08947 */ /* 0x000fea0003800000 */
[----:B------:R-:W1:Y:S01]  /*15f0*/  S2UR UR8, SR_CgaCtaId ;  /* 0x00000000000879c3 */ /* 0x000e620000008800 */
[----:B------:R-:W2:Y:S01]  /*1600*/  LDCU.64 UR14, c[0x0][0x3a8] ;  /* 0x00007500ff0e77ac */ /* 0x000ea20008000a00 */
[----:B------:R-:W-:Y:S01]  /*1610*/  IMAD.U32 R9, RZ, RZ, UR22 ;  /* 0x00000016ff097e24 */ /* 0x000fe2000f8e00ff */
[----:B------:R-:W-:Y:S01]  /*1620*/  SHF.L.U32 R17, R5, 0x2, RZ ;  /* 0x0000000205117819 */ /* 0x000fe200000006ff */
[----:B------:R-:W-:Y:S01]  /*1630*/  IMAD R22, R0, UR11, RZ ;  /* 0x0000000b00167c24 */ /* 0x000fe2000f8e02ff */
[----:B------:R-:W-:Y:S01]  /*1640*/  UMOV UR5, 0x400 ;  /* 0x0000040000057882 */ /* 0x000fe20000000000 */
[----:B------:R-:W-:Y:S01]  /*1650*/  SHF.R.U32.HI R20, RZ, 0x1e, R5 ;  /* 0x0000001eff147819 */ /* 0x000fe20000011605 */
[----:B------:R-:W-:Y:S01]  /*1660*/  UIADD3 UR5, UPT, UPT, UR5, 0x80, URZ ;  /* 0x0000008005057890 */ /* 0x000fe2000fffe0ff */
[----:B------:R-:W3:Y:S01]  /*1670*/  LDC R7, c[0x0][0x384] ;  /* 0x0000e100ff077b82 */ /* 0x000ee20000000800 */
[----:B------:R-:W-:Y:S01]  /*1680*/  SHF.L.U64.HI R18, R9, 0x2, R8 ;  /* 0x0000000209127819 */ /* 0x000fe20000010208 */
[----:B------:R-:W-:Y:S01]  /*1690*/  IMAD R22, R22, UR10, RZ ;  /* 0x0000000a16167c24 */ /* 0x000fe2000f8e02ff */
[----:B--2---:R-:W-:-:S04]  /*16a0*/  IADD3 R4, P0, PT, R6, UR14, RZ ;  /* 0x0000000e06047c10 */ /* 0x004fc8000ff1e0ff */
[----:B------:R-:W-:Y:S01]  /*16b0*/  IADD3.X R16, PT, PT, R16, UR15, RZ, P0, !PT ;  /* 0x0000000f10107c10 */ /* 0x000fe200087fe4ff */
[----:B-1----:R-:W-:Y:S02]  /*16c0*/  ULEA UR5, UR8, UR5, 0x18 ;  /* 0x0000000508057291 */ /* 0x002fe4000f8ec0ff */
[----:B------:R-:W-:-:S04]  /*16d0*/  USHF.L.U32 UR8, UR22, 0x2, URZ ;  /* 0x0000000216087899 */ /* 0x000fc800080006ff */
[----:B------:R-:W-:Y:S01]  /*16e0*/  VIADD R6, R6, UR5 ;  /* 0x0000000506067c36 */ /* 0x000fe20008000000 */
[----:B------:R-:W-:-:S03]  /*16f0*/  UMOV UR5, URZ ;  /* 0x000000ff00057c82 */ /* 0x000fc60008000000 */
[----:B---3--:R-:W-:Y:S01]  /*1700*/  IMAD R23, R7, 0x200, R6 ;  /* 0x0000020007177824 */ /* 0x008fe200078e0206 */
[----:B------:R-:W-:-:S03]  /*1710*/  IADD3 R6, P0, PT, R2, UR22, RZ ;  /* 0x0000001602067c10 */ /* 0x000fc6000ff1e0ff */
[----:B------:R-:W-:Y:S02]  /*1720*/  IMAD R23, R2, 0x4, R23 ;  /* 0x0000000402177824 */ /* 0x000fe400078e0217 */
[----:B------:R-:W-:Y:S01]  /*1730*/  IMAD.X R7, R8, 0x1, R3, P0 ;  /* 0x0000000108077824 */ /* 0x000fe200000e0603 */
[----:B------:R-:W-:Y:S01]  /*1740*/  LEA R0, P0, R2, UR8, 0x2 ;  /* 0x0000000802007c11 */ /* 0x000fe2000f8010ff */
[C-C-:B------:R-:W-:Y:S01]  /*1750*/  IMAD R25, R22.reuse, 0x4, R23.reuse ;  /* 0x0000000416197824 */ /* 0x140fe200078e0217 */
[C---:B------:R-:W-:Y:S01]  /*1760*/  LEA R27, R22.reuse, R23, 0x3 ;  /* 0x00000017161b7211 */ /* 0x040fe200078e18ff */
[----:B------:R-:W-:Y:S01]  /*1770*/  IMAD R29, R22, 0xc, R23 ;  /* 0x0000000c161d7824 */ /* 0x000fe200078e0217 */
[C---:B------:R-:W-:Y:S01]  /*1780*/  SHF.L.U64.HI R7, R6.reuse, 0x2, R7 ;  /* 0x0000000206077819 */ /* 0x040fe20000010207 */
[----:B------:R-:W-:Y:S01]  /*1790*/  IMAD.SHL.U32 R6, R6, 0x4, RZ ;  /* 0x0000000406067824 */ /* 0x000fe200078e00ff */
[----:B------:R-:W-:Y:S02]  /*17a0*/  LEA.HI.X R18, R2, R18, R3, 0x2, P0 ;  /* 0x0000001202127211 */ /* 0x000fe400000f1403 */
[-C--:B------:R-:W-:Y:S01]  /*17b0*/  IADD3 R21, P0, PT, R17, R0.reuse, RZ ;  /* 0x0000000011157210 */ /* 0x080fe20007f1e0ff */
[C---:B------:R-:W-:Y:S01]  /*17c0*/  IMAD.WIDE.U32 R6, R5.reuse, 0xc, R6 ;  /* 0x0000000c05067825 */ /* 0x040fe200078e0006 */
[----:B------:R-:W-:-:S03]  /*17d0*/  LEA R19, P1, R5, R0, 0x3 ;  /* 0x0000000005137211 */ /* 0x000fc600078218ff */
[----:B------:R-:W-:Y:S01]  /*17e0*/  IMAD.X R24, R20, 0x1, R18, P0 ;  /* 0x0000000114187824 */ /* 0x000fe200000e0612 */
[----:B------:R-:W-:Y:S01]  /*17f0*/  LEA.HI.X R26, R5, R18, RZ, 0x3, P1 ;  /* 0x00000012051a7211 */ /* 0x000fe200008f1cff */
[----:B------:R-:W-:-:S08]  /*1800*/  VIADD R28, R7, UR5 ;  /* 0x00000005071c7c36 */ /* 0x000fd00008000000 */
.L_x_83:
[C---:B------:R-:W-:Y:S02]  /*1810*/  IADD3 R12, P0, PT, R4.reuse, R0, RZ ;  /* 0x00000000040c7210 */ /* 0x040fe40007f1e0ff */
[----:B------:R-:W-:-:S03]  /*1820*/  IADD3 R8, P1, PT, R4, R21, RZ ;  /* 0x0000001504087210 */ /* 0x000fc60007f3e0ff */
[----:B------:R-:W-:Y:S01]  /*1830*/  IMAD.X R13, R16, 0x1, R18, P0 ;  /* 0x00000001100d7824 */ /* 0x000fe200000e0612 */
[----:B------:R-:W-:Y:S01]  /*1840*/  IADD3 R10, P0, PT, R4, R19, RZ ;  /* 0x00000013040a7210 */ /* 0x000fe20007f1e0ff */
[----:B------:R-:W-:Y:S01]  /*1850*/  IMAD.X R9, R16, 0x1, R24, P1 ;  /* 0x0000000110097824 */ /* 0x000fe200008e0618 */
[----:B------:R-:W-:Y:S02]  /*1860*/  IADD3 R14, P1, PT, R4, R6, RZ ;  /* 0x00000006040e7210 */ /* 0x000fe40007f3e0ff */
[----:B------:R-:W-:Y:S01]  /*1870*/  @!PT LDS RZ, [RZ] ;  /* 0x00000000fffff984 */ /* 0x000fe20000000800 */
[----:B------:R-:W-:Y:S01]  /*1880*/  @!PT LDS RZ, [RZ] ;  /* 0x00000000fffff984 */ /* 0x000fe20000000800 */
[----:B------:R-:W-:Y:S01]  /*1890*/  @!PT LDS RZ, [RZ] ;  /* 0x00000000fffff984 */ /* 0x000fe20000000800 */
[----:B------:R1:W-:Y:S01]  /*18a0*/  LDGSTS.E [R23+0x80], desc[UR20][R12.64] ;  /* 0x000800000c177fae */ /* 0x0003e2000b9a1014 */
[C---:B------:R-:W-:Y:S01]  /*18b0*/  IMAD.X R11, R16.reuse, 0x1, R26, P0 ;  /* 0x00000001100b7824 */ /* 0x040fe200000e061a */
[----:B------:R-:W-:Y:S01]  /*18c0*/  IADD3 R2, P0, PT, R17, R2, RZ ;  /* 0x0000000211027210 */ /* 0x000fe20007f1e0ff */
[----:B------:R-:W-:Y:S01]  /*18d0*/  IMAD.X R15, R16, 0x1, R28, P1 ;  /* 0x00000001100f7824 */ /* 0x000fe200008e061c */
[C---:B------:R-:W-:Y:S01]  /*18e0*/  LEA R4, P1, R5.reuse, R4, 0x4 ;  /* 0x0000000405047211 */ /* 0x040fe200078220ff */
[----:B------:R2:W-:Y:S02]  /*18f0*/  LDGSTS.E [R25+0x80], desc[UR20][R8.64] ;  /* 0x0008000008197fae */ /* 0x0005e4000b9a1014 */
[----:B------:R-:W-:Y:S01]  /*1900*/  IMAD.X R3, R20, 0x1, R3, P0 ;  /* 0x0000000114037824 */ /* 0x000fe200000e0603 */
[----:B------:R-:W-:Y:S01]  /*1910*/  ISETP.GE.U32.AND P0, PT, R2, UR7, PT ;  /* 0x0000000702007c0c */ /* 0x000fe2000bf06070 */
[----:B------:R3:W-:Y:S01]  /*1920*/  LDGSTS.E [R27+0x80], desc[UR20][R10.64] ;  /* 0x000800000a1b7fae */ /* 0x0007e2000b9a1014 */
[----:B------:R-:W-:-:S02]  /*1930*/  LEA.HI.X R16, R5, R16, RZ, 0x4, P1 ;  /* 0x0000001005107211 */ /* 0x000fc400008f24ff */
[----:B------:R-:W-:Y:S01]  /*1940*/  ISETP.GE.U32.AND.EX P0, PT, R3, UR13, PT, P0 ;  /* 0x0000000d03007c0c */ /* 0x000fe2000bf06100 */
[----:B------:R4:W-:Y:S01]  /*1950*/  LDGSTS.E [R29+0x80], desc[UR20][R14.64] ;  /* 0x000800000e1d7fae */ /* 0x0009e2000b9a1014 */
[C---:B-1----:R-:W-:Y:S01]  /*1960*/  LEA R23, R22.reuse, R23, 0x4 ;  /* 0x0000001716177211 */ /* 0x042fe200078e20ff */
[C---:B--2---:R-:W-:Y:S02]  /*1970*/  IMAD R25, R22.reuse, 0x10, R25 ;  /* 0x0000001016197824 */ /* 0x044fe400078e0219 */
[C---:B---3--:R-:W-:Y:S02]  /*1980*/  IMAD R27, R22.reuse, 0x10, R27 ;  /* 0x00000010161b7824 */ /* 0x048fe400078e021b */
[----:B----4-:R-:W-:-:S06]  /*1990*/  IMAD R29, R22, 0x10, R29 ;  /* 0x00000010161d7824 */ /* 0x010fcc00078e021d */
[----:B------:R-:W-:Y:S05]  /*19a0*/  @!P0 BRA `(.L_x_83) ;  /* 0xfffffffc00988947 */ /* 0x000fea000383ffff */
.L_x_76:
[----:B------:R-:W-:Y:S05]  /*19b0*/  BSYNC.RECONVERGENT B0 ;  /* 0x0000000000007941 */ /* 0x000fea0003800200 */
.L_x_75:
[----:B------:R-:W0:Y:S01]  /*19c0*/  LDGDEPBAR ;  /* 0x00000000000079af */ /* 0x000e220000000000 */
[----:B------:R-:W-:-:S04]  /*19d0*/  DEPBAR.LE SB0, 0x0 ;  /* 0x000080000000791a */ /* 0x000fc80000000000 */
[----:B------:R-:W-:Y:S06]  /*19e0*/  BAR.SYNC.DEFER_BLOCKING 0x0 ;  /* 0x0000000000007b1d */ /* 0x000fec0000010000 */
.L_x_65:
[----:B------:R-:W-:-:S09]  /*19f0*/  UISETP.GT.AND UP0, UPT, UR24, UR6, UPT ;  /* 0x000000061800728c */ /* 0x000fd2000bf04270 */
[----:B------:R-:W-:Y:S05]  /*1a00*/  BRA.U UP0, `(.L_x_84) ;  /* 0x0000000100807547 */ /* 0x000fea000b800000 */
        /* <DEDUP_REMOVED lines=10> */
[----:B----4-:R-:W-:Y:S01]  /*1ab0*/  UIMAD.WIDE UR4, UR22, 0x4, UR4 ;  /* 0x00000004160478a5 */ /* 0x010fe2000f8e0204 */
[----:B--2---:R-:W-:-:S03]  /*1ac0*/  IMAD R0, R3, 0x200, R0 ;  /* 0x0000020003007824 */ /* 0x004fc600078e0200 */
[----:B-1----:R-:W-:Y:S02]  /*1ad0*/  LEA R7, R7, R2, 0x18 ;  /* 0x0000000207077211 */ /* 0x002fe400078ec0ff */
[C---:B---3--:R-:W-:Y:S02]  /*1ae0*/  LEA R2, R5.reuse, UR6, 0x2 ;  /* 0x0000000605027c11 */ /* 0x048fe4000f8e10ff */
[----:B------:R-:W-:-:S03]  /*1af0*/  LEA R0, R5, R0, 0x2 ;  /* 0x0000000005007211 */ /* 0x000fc600078e10ff */
[----:B------:R-:W-:Y:S01]  /*1b00*/  IMAD.IADD R6, R7, 0x1, R2 ;  /* 0x0000000107067824 */ /* 0x000fe200078e0202 */
[----:B------:R-:W-:Y:S01]  /*1b10*/  IADD3 R4, PT, PT, R0, 0x80, R7 ;  /* 0x0000008000047810 */ /* 0x000fe20007ffe007 */
[----:B------:R-:W-:-:S07]  /*1b20*/  IMAD.MOV R0, RZ, RZ, -R3 ;  /* 0x000000ffff007224 */ /* 0x000fce00078e0a03 */
.L_x_85:
[----:B-1----:R-:W-:Y:S01]  /*1b30*/  LDS R7, [R6] ;  /* 0x0000000006077984 */ /* 0x002fe20000000800 */
[----:B------:R-:W-:Y:S02]  /*1b40*/  VIADD R0, R0, 0x1 ;  /* 0x0000000100007836 */ /* 0x000fe40000000000 */
[----:B------:R-:W-:Y:S01]  /*1b50*/  IMAD.U32 R2, RZ, RZ, UR4 ;  /* 0x00000004ff027e24 */ /* 0x000fe2000f8e00ff */
[----:B------:R-:W1:Y:S01]  /*1b60*/  LDS R8, [R4] ;  /* 0x0000000004087984 */ /* 0x000e620000000800 */
[----:B------:R-:W-:Y:S01]  /*1b70*/  IMAD.U32 R3, RZ, RZ, UR5 ;  /* 0x00000005ff037e24 */ /* 0x000fe2000f8e00ff */
[----:B------:R-:W-:Y:S01]  /*1b80*/  ISETP.NE.AND P0, PT, R0, RZ, PT ;  /* 0x000000ff0000720c */ /* 0x000fe20003f05270 */
[----:B------:R-:W-:-:S04]  /*1b90*/  IMAD.WIDE R2, R5, 0x4, R2 ;  /* 0x0000000405027825 */ /* 0x000fc800078e0202 */
[----:B-1----:R-:W-:-:S05]  /*1ba0*/  FADD R7, R7, R8 ;  /* 0x0000000807077221 */ /* 0x002fca0000000000 */
[----:B------:R1:W-:Y:S03]  /*1bb0*/  STG.E desc[UR20][R2.64], R7 ;  /* 0x0000000702007986 */ /* 0x0003e6000c101914 */
[----:B------:R-:W-:Y:S05]  /*1bc0*/  @!P0 EXIT ;  /* 0x000000000000894d */ /* 0x000fea0003800000 */
[----:B------:R-:W-:Y:S01]  /*1bd0*/  IADD3 R4, PT, PT, R4, 0x200, RZ ;  /* 0x0000020004047810 */ /* 0x000fe20007ffe0ff */
[----:B------:R-:W-:Y:S02]  /*1be0*/  VIADD R6, R6, 0x200 ;  /* 0x0000020006067836 */ /* 0x000fe40000000000 */
[----:B------:R-:W-:Y:S01]  /*1bf0*/  VIADD R5, R5, 0x80 ;  /* 0x0000008005057836 */ /* 0x000fe20000000000 */
[----:B------:R-:W-:Y:S06]  /*1c00*/  BRA `(.L_x_85) ;  /* 0xfffffffc00c87947 */ /* 0x000fec000383ffff */
.L_x_84:
[----:B------:R-:W1:Y:S02]  /*1c10*/  LDC R0, c[0x0][0x384] ;  /* 0x0000e100ff007b82 */ /* 0x000e640000000800 */
[----:B-1----:R-:W-:-:S13]  /*1c20*/  ISETP.GE.AND P0, PT, R0, 0x1, PT ;  /* 0x000000010000780c */ /* 0x002fda0003f06270 */
[----:B------:R-:W-:Y:S05]  /*1c30*/  @!P0 EXIT ;  /* 0x000000000000894d */ /* 0x000fea0003800000 */
[----:B------:R-:W1:Y:S01]  /*1c40*/  S2R R5, SR_TID.X ;  /* 0x0000000000057919 */ /* 0x000e620000002100 */
[----:B------:R-:W2:Y:S01]  /*1c50*/  LDC R3, c[0x0][0x3b0] ;  /* 0x0000ec00ff037b82 */ /* 0x000ea20000000800 */
[----:B------:R-:W3:Y:S01]  /*1c60*/  LDCU UR6, c[0x0][0x3a0] ;  /* 0x00007400ff0677ac */ /* 0x000ee20008000800 */
[----:B------:R-:W-:Y:S01]  /*1c70*/  MOV R2, 0x400 ;  /* 0x0000040000027802 */ /* 0x000fe20000000f00 */
[----:B------:R-:W4:Y:S01]  /*1c80*/  S2R R7, SR_CgaCtaId ;  /* 0x0000000000077919 */ /* 0x000f220000008800 */
[----:B------:R-:W5:Y:S03]  /*1c90*/  LDCU.64 UR4, c[0x0][0x390] ;  /* 0x00007200ff0477ac */ /* 0x000f660008000a00 */
[----:B------:R-:W-:Y:S01]  /*1ca0*/  VIADD R4, R2, 0x80 ;  /* 0x0000008002047836 */ /* 0x000fe20000000000 */
[----:B-----5:R-:W-:Y:S01]  /*1cb0*/  UIMAD.WIDE UR4, UR22, 0x4, UR4 ;  /* 0x00000004160478a5 */ /* 0x020fe2000f8e0204 */
[----:B--2---:R-:W-:-:S02]  /*1cc0*/  IMAD R2, R0, 0x200, R3 ;  /* 0x0000020000027824 */ /* 0x004fc400078e0203 */
[----:B------:R-:W-:Y:S02]  /*1cd0*/  IMAD.MOV R0, RZ, RZ, -R0 ;  /* 0x000000ffff007224 */ /* 0x000fe400078e0a00 */
[C---:B-1----:R-:W-:Y:S01]  /*1ce0*/  IMAD R2, R5.reuse, 0x4, R2 ;  /* 0x0000000405027824 */ /* 0x042fe200078e0202 */
[----:B---3--:R-:W-:Y:S02]  /*1cf0*/  LEA R6, R5, UR6, 0x2 ;  /* 0x0000000605067c11 */ /* 0x008fe4000f8e10ff */
[----:B----4-:R-:W-:-:S04]  /*1d00*/  LEA R7, R7, R4, 0x18 ;  /* 0x0000000407077211 */ /* 0x010fc800078ec0ff */
[----:B------:R-:W-:Y:S02]  /*1d10*/  IADD3 R6, PT, PT, R7, R6, RZ ;  /* 0x0000000607067210 */ /* 0x000fe40007ffe0ff */
[----:B------:R-:W-:-:S07]  /*1d20*/  IADD3 R4, PT, PT, R2, 0x80, R7 ;  /* 0x0000008002047810 */ /* 0x000fce0007ffe007 */
.L_x_86:
[----:B------:R-:W-:Y:S01]  /*1d30*/  ISETP.GE.AND P0, PT, R5, UR23, PT ;  /* 0x0000001705007c0c */ /* 0x000fe2000bf06270 */
        /* <DEDUP_REMOVED lines=14> */
        .weak           $__internal_1_$__cuda_sm20_div_u64
        .type           $__internal_1_$__cuda_sm20_div_u64,@function
        .size           $__internal_1_$__cuda_sm20_div_u64,(.L_x_158 - $__internal_1_$__cuda_sm20_div_u64)
$__internal_1_$__cuda_sm20_div_u64:
[----:B------:R-:W-:Y:S02]  /*1e20*/  IMAD.U32 R15, RZ, RZ, UR4 ;  /* 0x00000004ff0f7e24 */ /* 0x000fe4000f8e00ff */
[----:B------:R-:W-:-:S04]  /*1e30*/  IMAD.MOV.U32 R14, RZ, RZ, R5 ;  /* 0x000000ffff0e7224 */ /* 0x000fc800078e0005 */
        /* <DEDUP_REMOVED lines=9> */
[----:B------:R-:W-:Y:S01]  /*1ed0*/  IMAD.X R19, RZ, RZ, ~R13, P0 ;  /* 0x000000ffff137224 */ /* 0x000fe200000e0e0d */
[----:B------:R-:W-:-:S03]  /*1ee0*/  MOV R13, R6 ;  /* 0x00000006000d7202 */ /* 0x000fc60000000f00 */
[-C--:B------:R-:W-:Y:S02]  /*1ef0*/  IMAD R15, R7, R19.reuse, RZ ;  /* 0x00000013070f7224 */ /* 0x080fe400078e02ff */
[----:B------:R-:W-:-:S04]  /*1f00*/  IMAD.WIDE.U32 R12, P0, R6, R19, R12 ;  /* 0x00000013060c7225 */ /* 0x000fc8000780000c */
[----:B------:R-:W-:-:S04]  /*1f10*/  IMAD.HI.U32 R11, R7, R19, RZ ;  /* 0x00000013070b7227 */ /* 0x000fc800078e00ff */
[----:B------:R-:W-:-:S04]  /*1f20*/  IMAD.HI.U32 R12, P1, R7, R17, R12 ;  /* 0x00000011070c7227 */ /* 0x000fc8000782000c */
[----:B------:R-:W-:Y:S01]  /*1f30*/  IMAD.X R11, R11, 0x1, R7, P0 ;  /* 0x000000010b0b7824 */ /* 0x000fe200000e0607 */
[----:B------:R-:W-:-:S04]  /*1f40*/  IADD3 R13, P2, PT, R15, R12, RZ ;  /* 0x0000000c0f0d7210 */ /* 0x000fc80007f5e0ff */
[----:B------:R-:W-:Y:S01]  /*1f50*/  IADD3.X R11, PT, PT, RZ, RZ, R11, P2, P1 ;  /* 0x000000ffff0b7210 */ /* 0x000fe200017e240b */
[----:B------:R-:W-:-:S04]  /*1f60*/  IMAD.WIDE.U32 R6, R13, R5, RZ ;  /* 0x000000050d067225 */ /* 0x000fc800078e00ff */
[----:B------:R-:W-:Y:S01]  /*1f70*/  IMAD R12, R13, UR4, R7 ;  /* 0x000000040d0c7c24 */ /* 0x000fe2000f8e0207 */
[----:B------:R-:W-:-:S03]  /*1f80*/  IADD3 R7, P0, PT, RZ, -R6, RZ ;  /* 0x80000006ff077210 */ /* 0x000fc60007f1e0ff */
[----:B------:R-:W-:Y:S02]  /*1f90*/  IMAD R6, R11, R5, R12 ;  /* 0x000000050b067224 */ /* 0x000fe400078e020c */
[----:B------:R-:W-:-:S04]  /*1fa0*/  IMAD.HI.U32 R12, R13, R7, RZ ;  /* 0x000000070d0c7227 */ /* 0x000fc800078e00ff */
[----:B------:R-:W-:-:S04]  /*1fb0*/  IMAD.X R6, RZ, RZ, ~R6, P0 ;  /* 0x000000ffff067224 */ /* 0x000fc800000e0e06 */
        /* <DEDUP_REMOVED lines=15> */
[----:B------:R-:W-:-:S03]  /*20b0*/  IMAD.WIDE.U32 R6, R12, R5, RZ ;  /* 0x000000050c067225 */ /* 0x000fc600078e00ff */
[----:B------:R-:W-:Y:S01]  /*20c0*/  IADD3.X R14, PT, PT, RZ, R11, RZ, P1, !PT ;  /* 0x0000000bff0e7210 */ /* 0x000fe20000ffe4ff */
[----:B------:R-:W-:Y:S01]  /*20d0*/  IMAD R7, R12, UR4, R7 ;  /* 0x000000040c077c24 */ /* 0x000fe2000f8e0207 */
[----:B------:R-:W-:Y:S02]  /*20e0*/  IADD3 R16, P1, PT, -R6, R9, RZ ;  /* 0x0000000906107210 */ /* 0x000fe40007f3e1ff */
[----:B------:R-:W-:Y:S01]  /*20f0*/  IADD3 R9, P2, PT, R12, 0x1, RZ ;  /* 0x000000010c097810 */ /* 0x000fe20007f5e0ff */
[-C--:B------:R-:W-:Y:S01]  /*2100*/  IMAD R7, R14, R5.reuse, R7 ;  /* 0x000000050e077224 */ /* 0x080fe200078e0207 */
[----:B------:R-:W-:-:S03]  /*2110*/  ISETP.GE.U32.AND P0, PT, R16, R5, PT ;  /* 0x000000051000720c */ /* 0x000fc60003f06070 */
[----:B------:R-:W-:Y:S01]  /*2120*/  IMAD.X R11, R10, 0x1, ~R7, P1 ;  /* 0x000000010a0b7824 */ /* 0x000fe200008e0e07 */
[----:B------:R-:W-:Y:S01]  /*2130*/  IADD3 R6, P1, PT, -R5, R16, RZ ;  /* 0x0000001005067210 */ /* 0x000fe20007f3e1ff */
[----:B------:R-:W-:-:S03]  /*2140*/  IMAD.X R7, RZ, RZ, R14, P2 ;  /* 0x000000ffff077224 */ /* 0x000fc600010e060e */
[C---:B------:R-:W-:Y:S02]  /*2150*/  ISETP.GE.U32.AND.EX P0, PT, R11.reuse, UR4, PT, P0 ;  /* 0x000000040b007c0c */ /* 0x040fe4000bf06100 */
[----:B------:R-:W-:Y:S02]  /*2160*/  IADD3.X R10, PT, PT, R11, ~UR4, RZ, P1, !PT ;  /* 0x800000040b0a7c10 */ /* 0x000fe40008ffe4ff */
[----:B------:R-:W-:Y:S02]  /*2170*/  SEL R6, R6, R16, P0 ;  /* 0x0000001006067207 */ /* 0x000fe40000000000 */
[----:B------:R-:W-:Y:S02]  /*2180*/  SEL R9, R9, R12, P0 ;  /* 0x0000000c09097207 */ /* 0x000fe40000000000 */
[----:B------:R-:W-:Y:S02]  /*2190*/  SEL R10, R10, R11, P0 ;  /* 0x0000000b0a0a7207 */ /* 0x000fe40000000000 */
[----:B------:R-:W-:-:S02]  /*21a0*/  SEL R14, R7, R14, P0 ;  /* 0x0000000e070e7207 */ /* 0x000fc40000000000 */
[----:B------:R-:W-:Y:S02]  /*21b0*/  ISETP.GE.U32.AND P0, PT, R6, R5, PT ;  /* 0x000000050600720c */ /* 0x000fe40003f06070 */
[----:B------:R-:W-:Y:S02]  /*21c0*/  IADD3 R6, P2, PT, R9, 0x1, RZ ;  /* 0x0000000109067810 */ /* 0x000fe40007f5e0ff */
[----:B------:R-:W-:Y:S02]  /*21d0*/  ISETP.GE.U32.AND.EX P0, PT, R10, UR4, PT, P0 ;  /* 0x000000040a007c0c */ /* 0x000fe4000bf06100 */
[----:B------:R-:W-:Y:S01]  /*21e0*/  ISETP.NE.U32.AND P1, PT, R5, RZ, PT ;  /* 0x000000ff0500720c */ /* 0x000fe20003f25070 */
[----:B------:R-:W-:Y:S01]  /*21f0*/  IMAD.X R7, RZ, RZ, R14, P2 ;  /* 0x000000ffff077224 */ /* 0x000fe200010e060e */
[----:B------:R-:W-:Y:S01]  /*2200*/  SEL R6, R6, R9, P0 ;  /* 0x0000000906067207 */ /* 0x000fe20000000000 */
[----:B------:R-:W-:Y:S01]  /*2210*/  IMAD.MOV.U32 R9, RZ, RZ, 0x0 ;  /* 0x00000000ff097424 */ /* 0x000fe200078e00ff */
[----:B------:R-:W-:-:S02]  /*2220*/  ISETP.NE.AND.EX P1, PT, RZ, UR4, PT, P1 ;  /* 0x00000004ff007c0c */ /* 0x000fc4000bf25310 */
[----:B------:R-:W-:Y:S02]  /*2230*/  SEL R7, R7, R14, P0 ;  /* 0x0000000e07077207 */ /* 0x000fe40000000000 */
[----:B------:R-:W-:Y:S02]  /*2240*/  SEL R6, R6, 0xffffffff, P1 ;  /* 0xffffffff06067807 */ /* 0x000fe40000800000 */
[----:B------:R-:W-:Y:S01]  /*2250*/  SEL R7, R7, 0xffffffff, P1 ;  /* 0xffffffff07077807 */ /* 0x000fe20000800000 */
[----:B------:R-:W-:Y:S06]  /*2260*/  RET.REL.NODEC R8 `(_ZN3cub18CUB_300001_SM_10006detail9transform16transform_kernelINS2_10policy_hubILb0EN4cuda3std3__45tupleIJN6thrust24THRUST_300001_SM_1000_NS6detail15normal_iteratorINSA_10device_ptrIfEEEESF_EEEE10policy1000EiNS7_4plusIfEESF_JPfSL_EEEvT0_iT1_T2_DpNS2_10kernel_argIT3_EE) ;  /* 0xffffffdc08647950 */ /* 0x000fec0003c3ffff */
.L_x_87:
        /* <DEDUP_REMOVED lines=9> */
.L_x_158:


//--------------------- .text._ZN3cub18CUB_300001_SM_10006detail9transform16transform_kernelINS2_10policy_hubILb0EN4cuda3std3__45tupleIJN6thrust24THRUST_300001_SM_1000_NS6detail15normal_iteratorINSA_10device_ptrIfEEEESF_EEEE10policy1000ElNS7_10multipliesIfEESF_JPfSL_EEEvT0_iT1_T2_DpNS2_10kernel_argIT3_EE --------------------------
	.section	.text._ZN3cub18CUB_300001_SM_10006detail9transform16transform_kernelINS2_10policy_hubILb0EN4cuda3std3__45tupleIJN6thrust24THRUST_300001_SM_1000_NS6detail15normal_iteratorINSA_10device_ptrIfEEEESF_EEEE10policy1000ElNS7_10multipliesIfEESF_JPfSL_EEEvT0_iT1_T2_DpNS2_10kernel_argIT3_EE,"ax",@progbits
	.align	128
        .global         _ZN3cub18CUB_300001_SM_10006detail9transform16transform_kernelINS2_10policy_hubILb0EN4cuda3std3__45tupleIJN6thrust24THRUST_300001_SM_1000_NS6detail15normal_iteratorINSA_10device_ptrIfEEEESF_EEEE10policy1000ElNS7_10multipliesIfEESF_JPfSL_EEEvT0_iT1_T2_DpNS2_10kernel_argIT3_EE
        .type           _ZN3cub18CUB_300001_SM_10006detail9transform16transform_kernelINS2_10policy_hubILb0EN4cuda3std3__45tupleIJN6thrust24THRUST_300001_SM_1000_NS6detail15normal_iteratorINSA_10device_ptrIfEEEESF_EEEE10policy1000ElNS7_10multipliesIfEESF_JPfSL_EEEvT0_iT1_T2_DpNS2_10kernel_argIT3_EE,@function
        .size           _ZN3cub18CUB_300001_SM_10006detail9transform16transform_kernelINS2_10policy_hubILb0EN4cuda3std3__45tupleIJN6thrust24THRUST_300001_SM_1000_NS6detail15normal_iteratorINSA_10device_ptrIfEEEESF_EEEE10policy1000ElNS7_10multipliesIfEESF_JPfSL_EEEvT0_iT1_T2_DpNS2_10kernel_argIT3_EE,(.L_x_159 - _ZN3cub18CUB_300001_SM_10006detail9transform16transform_kernelINS2_10policy_hubILb0EN4cuda3std3__45tupleIJN6thrust24THRUST_300001_SM_1000_NS6detail15normal_iteratorINSA_10device_ptrIfEEEESF_EEEE10policy1000ElNS7_10multipliesIfEESF_JPfSL_EEEvT0_iT1_T2_DpNS2_10kernel_argIT3_EE)
        .other          _ZN3cub18CUB_300001_SM_10006detail9transform16transform_kernelINS2_10policy_hubILb0EN4cuda3std3__45tupleIJN6thrust24THRUST_300001_SM_1000_NS6detail15normal_iteratorINSA_10device_ptrIfEEEESF_EEEE10policy1000ElNS7_10multipliesIfEESF_JPfSL_EEEvT0_iT1_T2_DpNS2_10kernel_argIT3_EE,@"STO_CUDA_ENTRY STV_DEFAULT"
_ZN3cub18CUB_300001_SM_10006detail9transform16transform_kernelINS2_10policy_hubILb0EN4cuda3std3__45tupleIJN6thrust24THRUST_300001_SM_1000_NS6detail15normal_iteratorINSA_10device_ptrIfEEEESF_EEEE10policy1000ElNS7_10multipliesIfEESF_JPfSL_EEEvT0_iT1_T2_DpNS2_10kernel_argIT3_EE:
.text._ZN3cub18CUB_300001_SM_10006detail9transform16transform_kernelINS2_10policy_hubILb0EN4cuda3std3__45tupleIJN6thrust24THRUST_300001_SM_1000_NS6detail15normal_iteratorINSA_10device_ptrIfEEEESF_EEEE10policy1000ElNS7_10multipliesIfEESF_JPfSL_EEEvT0_iT1_T2_DpNS2_10kernel_argIT3_EE:
        /* <DEDUP_REMOVED lines=68> */
.L_x_90:
[----:B-1----:R-:W-:Y:S05]  /*0440*/  BSYNC.RECONVERGENT B0 ;  /* 0x0000000000007941 */ /* 0x002fea0003800200 */
.L_x_89:
[----:B------:R-:W1:Y:S08]  /*0450*/  S2UR UR5, SR_CgaCtaId ;  /* 0x00000000000579c3 */ /* 0x000e700000008800 */
[----:B------:R-:W-:Y:S01]  /*0460*/  BAR.SYNC.DEFER_BLOCKING 0x0 ;  /* 0x0000000000007b1d */ /* 0x000fe20000010000 */
[----:B------:R-:W-:-:S05]  /*0470*/  SHF.L.U32 R2, RZ, 0x1f, RZ ;  /* 0x0000001fff027819 */ /* 0x000fca00000006ff */
[----:B------:R-:W-:Y:S02]  /*0480*/  UMOV UR4, 0x400 ;  /* 0x0000040000047882 */ /* 0x000fe40000000000 */
[----:B-1----:R-:W-:-:S12]  /*0490*/  ULEA UR4, UR5, UR4, 0x18 ;  /* 0x0000000405047291 */ /* 0x002fd8000f8ec0ff */
.L_x_91:
[----:B------:R-:W1:Y:S02]  /*04a0*/  SYNCS.PHASECHK.TRANS64.TRYWAIT P0, [UR4], R2 ;  /* 0x00000002ff0075a7 */ /* 0x000e640008001104 */
[----:B-1----:R-:W-:Y:S05]  /*04b0*/  @!P0 BRA `(.L_x_91) ;  /* 0xfffffffc00f88947 */ /* 0x002fea000383ffff */
[----:B------:R-:W-:Y:S05]  /*04c0*/  BRA `(.L_x_92) ;  /* 0x0000001400407947 */ /* 0x000fea0003800000 */
.L_x_88:
        /* <DEDUP_REMOVED lines=54> */
.L_x_96:
[----:B------:R-:W-:Y:S01]  /*0830*/  IMAD.MOV.U32 R9, RZ, RZ, R14 ;  /* 0x000000ffff097224 */ /* 0x000fe200078e000e */
[----:B------:R-:W-:-:S07]  /*0840*/  MOV R14, 0x860 ;  /* 0x00000860000e7802 */ /* 0x000fce0000000f00 */
[----:B------:R-:W-:Y:S05]  /*0850*/  CALL.REL.NOINC `($__internal_2_$__cuda_sm20_div_u64) ;  /* 0x0000001400707944 */ /* 0x000fea0003c00000 */
.L_x_97:
[----:B------:R-:W-:Y:S05]  /*0860*/  BSYNC.RECONVERGENT B1 ;  /* 0x0000000000017941 */ /* 0x000fea0003800200 */
.L_x_95:
        /* <DEDUP_REMOVED lines=37> */
.L_x_100:
        /* <DEDUP_REMOVED lines=16> */
.L_x_99:
[----:B------:R-:W-:Y:S05]  /*0bc0*/  BSYNC.RECONVERGENT B1 ;  /* 0x0000000000017941 */ /* 0x000fea0003800200 */
.L_x_98:
        /* <DEDUP_REMOVED lines=35> */
.L_x_101:
        /* <DEDUP_REMOVED lines=26> */
.L_x_94:
[----:B------:R-:W-:Y:S05]  /*0fa0*/  BSYNC.RECONVERGENT B0 ;  /* 0x0000000000007941 */ /* 0x000fea0003800200 */
.L_x_93:
        /* <DEDUP_REMOVED lines=39> */
.L_x_105:
[----:B------:R-:W-:Y:S01]  /*1220*/  IMAD.MOV.U32 R9, RZ, RZ, R12 ;  /* 0x000000ffff097224 */ /* 0x000fe200078e000c */
[----:B------:R-:W-:-:S07]  /*1230*/  MOV R14, 0x1250 ;  /* 0x00001250000e7802 */ /* 0x000fce0000000f00 */
[----:B------:R-:W-:Y:S05]  /*1240*/  CALL.REL.NOINC `($__internal_2_$__cuda_sm20_div_u64) ;  /* 0x0000000800f47944 */ /* 0x000fea0003c00000 */
.L_x_106:
[----:B------:R-:W-:Y:S05]  /*1250*/  BSYNC.RECONVERGENT B1 ;  /* 0x0000000000017941 */ /* 0x000fea0003800200 */
.L_x_104:
        /* <DEDUP_REMOVED lines=35> */
.L_x_109:
        /* <DEDUP_REMOVED lines=16> */
.L_x_108:
[----:B------:R-:W-:Y:S05]  /*1590*/  BSYNC.RECONVERGENT B1 ;  /* 0x0000000000017941 */ /* 0x000fea0003800200 */
.L_x_107:
        /* <DEDUP_REMOVED lines=37> */
.L_x_110:
        /* <DEDUP_REMOVED lines=26> */
.L_x_103:
[----:B------:R-:W-:Y:S05]  /*1990*/  BSYNC.RECONVERGENT B0 ;  /* 0x0000000000007941 */ /* 0x000fea0003800200 */
.L_x_102:
[----:B------:R-:W0:Y:S01]  /*19a0*/  LDGDEPBAR ;  /* 0x00000000000079af */ /* 0x000e220000000000 */
[----:B------:R-:W-:-:S04]  /*19b0*/  DEPBAR.LE SB0, 0x0 ;  /* 0x000080000000791a */ /* 0x000fc80000000000 */
[----:B------:R-:W-:Y:S06]  /*19c0*/  BAR.SYNC.DEFER_BLOCKING 0x0 ;  /* 0x0000000000007b1d */ /* 0x000fec0000010000 */
.L_x_92:
        /* <DEDUP_REMOVED lines=21> */
.L_x_112:
        /* <DEDUP_REMOVED lines=10> */
[----:B---3--:R-:W-:-:S05]  /*1bc0*/  @!P0 FMUL R9, R8, R9 ;  /* 0x0000000908098220 */ /* 0x008fca0000400000 */
[----:B------:R1:W-:Y:S01]  /*1bd0*/  @!P0 STG.E desc[UR22][R2.64], R9 ;  /* 0x0000000902008986 */ /* 0x0003e2000c101916 */
[----:B------:R-:W-:-:S13]  /*1be0*/  ISETP.NE.AND P0, PT, R4, RZ, PT ;  /* 0x000000ff0400720c */ /* 0x000fda0003f05270 */
[----:B-1----:R-:W-:Y:S05]  /*1bf0*/  @P0 BRA `(.L_x_112) ;  /* 0xfffffffc00c80947 */ /* 0x002fea000383ffff */
[----:B------:R-:W-:Y:S05]  /*1c00*/  EXIT ;  /* 0x000000000000794d */ /* 0x000fea0003800000 */
.L_x_111:
        /* <DEDUP_REMOVED lines=19> */
.L_x_113:
[----:B-1----:R-:W-:Y:S01]  /*1d40*/  LDS R7, [R6] ;  /* 0x0000000006077984 */ /* 0x002fe20000000800 */
[----:B------:R-:W-:Y:S01]  /*1d50*/  IADD3 R0, PT, PT, R0, 0x1, RZ ;  /* 0x0000000100007810 */ /* 0x000fe20007ffe0ff */
[----:B------:R-:W-:Y:S02]  /*1d60*/  IMAD.U32 R2, RZ, RZ, UR4 ;  /* 0x00000004ff027e24 */ /* 0x000fe4000f8e00ff */
[----:B------:R-:W1:Y:S01]  /*1d70*/  LDS R8, [R4] ;  /* 0x0000000004087984 */ /* 0x000e620000000800 */
[----:B------:R-:W-:Y:S01]  /*1d80*/  ISETP.NE.AND P0, PT, R0, RZ, PT ;  /* 0x000000ff0000720c */ /* 0x000fe20003f05270 */
[----:B------:R-:W-:Y:S02]  /*1d90*/  IMAD.U32 R3, RZ, RZ, UR5 ;  /* 0x00000005ff037e24 */ /* 0x000fe4000f8e00ff */
[----:B------:R-:W-:-:S04]  /*1da0*/  IMAD.WIDE R2, R5, 0x4, R2 ;  /* 0x0000000405027825 */ /* 0x000fc800078e0202 */
[----:B-1----:R-:W-:-:S05]  /*1db0*/  FMUL R7, R7, R8 ;  /* 0x0000000807077220 */ /* 0x002fca0000400000 */
[----:B------:R1:W-:Y:S01]  /*1dc0*/  STG.E desc[UR22][R2.64], R7 ;  /* 0x0000000702007986 */ /* 0x0003e2000c101916 */
[----:B------:R-:W-:Y:S05]  /*1dd0*/  @!P0 EXIT ;  /* 0x000000000000894d */ /* 0x000fea0003800000 */
[----:B------:R-:W-:Y:S02]  /*1de0*/  VIADD R4, R4, 0x200 ;  /* 0x0000020004047836 */ /* 0x000fe40000000000 */
[----:B------:R-:W-:Y:S02]  /*1df0*/  VIADD R6, R6, 0x200 ;  /* 0x0000020006067836 */ /* 0x000fe40000000000 */
[----:B------:R-:W-:Y:S01]  /*1e00*/  VIADD R5, R5, 0x80 ;  /* 0x0000008005057836 */ /* 0x000fe20000000000 */
[----:B------:R-:W-:Y:S06]  /*1e10*/  BRA `(.L_x_113) ;  /* 0xfffffffc00c87947 */ /* 0x000fec000383ffff */
        .weak           $__internal_2_$__cuda_sm20_div_u64
        .type           $__internal_2_$__cuda_sm20_div_u64,@function
        .size           $__internal_2_$__cuda_sm20_div_u64,(.L_x_159 - $__internal_2_$__cuda_sm20_div_u64)
$__internal_2_$__cuda_sm20_div_u64:
        /* <DEDUP_REMOVED lines=68> */
[----:B------:R-:W-:Y:S06]  /*2260*/  RET.REL.NODEC R14 `(_ZN3cub18CUB_300001_SM_10006detail9transform16transform_kernelINS2_10policy_hubILb0EN4cuda3std3__45tupleIJN6thrust24THRUST_300001_SM_1000_NS6detail15normal_iteratorINSA_10device_ptrIfEEEESF_EEEE10policy1000ElNS7_10multipliesIfEESF_JPfSL_EEEvT0_iT1_T2_DpNS2_10kernel_argIT3_EE) ;  /* 0xffffffdc0e647950 */ /* 0x000fec0003c3ffff */
.L_x_114:
        /* <DEDUP_REMOVED lines=9> */
.L_x_159:


//--------------------- .text._ZN3cub18CUB_300001_SM_10006detail9transform16transform_kernelINS2_10policy_hubILb0EN4cuda3std3__45tupleIJN6thrust24THRUST_300001_SM_1000_NS6detail15normal_iteratorINSA_10device_ptrIfEEEESF_EEEE10policy1000EiNS7_10multipliesIfEESF_JPfSL_EEEvT0_iT1_T2_DpNS2_10kernel_argIT3_EE --------------------------
	.section	.text._ZN3cub18CUB_300001_SM_10006detail9transform16transform_kernelINS2_10policy_hubILb0EN4cuda3std3__45tupleIJN6thrust24THRUST_300001_SM_1000_NS6detail15normal_iteratorINSA_10device_ptrIfEEEESF_EEEE10policy1000EiNS7_10multipliesIfEESF_JPfSL_EEEvT0_iT1_T2_DpNS2_10kernel_argIT3_EE,"ax",@progbits
	.align	128
        .global         _ZN3cub18CUB_300001_SM_10006detail9transform16transform_kernelINS2_10policy_hubILb0EN4cuda3std3__45tupleIJN6thrust24THRUST_300001_SM_1000_NS6detail15normal_iteratorINSA_10device_ptrIfEEEESF_EEEE10policy1000EiNS7_10multipliesIfEESF_JPfSL_EEEvT0_iT1_T2_DpNS2_10kernel_argIT3_EE
        .type           _ZN3cub18CUB_300001_SM_10006detail9transform16transform_kernelINS2_10policy_hubILb0EN4cuda3std3__45tupleIJN6thrust24THRUST_300001_SM_1000_NS6detail15normal_iteratorINSA_10device_ptrIfEEEESF_EEEE10policy1000EiNS7_10multipliesIfEESF_JPfSL_EEEvT0_iT1_T2_DpNS2_10kernel_argIT3_EE,@function
        .size           _ZN3cub18CUB_300001_SM_10006detail9transform16transform_kernelINS2_10policy_hubILb0EN4cuda3std3__45tupleIJN6thrust24THRUST_300001_SM_1000_NS6detail15normal_iteratorINSA_10device_ptrIfEEEESF_EEEE10policy1000EiNS7_10multipliesIfEESF_JPfSL_EEEvT0_iT1_T2_DpNS2_10kernel_argIT3_EE,(.L_x_160 - _ZN3cub18CUB_300001_SM_10006detail9transform16transform_kernelINS2_10policy_hubILb0EN4cuda3std3__45tupleIJN6thrust24THRUST_300001_SM_1000_NS6detail15normal_iteratorINSA_10device_ptrIfEEEESF_EEEE10policy1000EiNS7_10multipliesIfEESF_JPfSL_EEEvT0_iT1_T2_DpNS2_10kernel_argIT3_EE)
        .other          _ZN3cub18CUB_300001_SM_10006detail9transform16transform_kernelINS2_10policy_hubILb0EN4cuda3std3__45tupleIJN6thrust24THRUST_300001_SM_1000_NS6detail15normal_iteratorINSA_10device_ptrIfEEEESF_EEEE10policy1000EiNS7_10multipliesIfEESF_JPfSL_EEEvT0_iT1_T2_DpNS2_10kernel_argIT3_EE,@"STO_CUDA_ENTRY STV_DEFAULT"
_ZN3cub18CUB_300001_SM_10006detail9transform16transform_kernelINS2_10policy_hubILb0EN4cuda3std3__45tupleIJN6thrust24THRUST_300001_SM_1000_NS6detail15normal_iteratorINSA_10device_ptrIfEEEESF_EEEE10policy1000EiNS7_10multipliesIfEESF_JPfSL_EEEvT0_iT1_T2_DpNS2_10kernel_argIT3_EE:
.text._ZN3cub18CUB_300001_SM_10006detail9transform16transform_kernelINS2_10policy_hubILb0EN4cuda3std3__45tupleIJN6thrust24THRUST_300001_SM_1000_NS6detail15normal_iteratorINSA_10device_ptrIfEEEESF_EEEE10policy1000EiNS7_10multipliesIfEESF_JPfSL_EEEvT0_iT1_T2_DpNS2_10kernel_argIT3_EE:
        /* <DEDUP_REMOVED lines=60> */
.L_x_117:
[----:B-1----:R-:W-:Y:S05]  /*03c0*/  BSYNC.RECONVERGENT B0 ;  /* 0x0000000000007941 */ /* 0x002fea0003800200 */
.L_x_116:
[----:B------:R-:W1:Y:S08]  /*03d0*/  S2UR UR5, SR_CgaCtaId ;  /* 0x00000000000579c3 */ /* 0x000e700000008800 */
[----:B------:R-:W-:Y:S01]  /*03e0*/  BAR.SYNC.DEFER_BLOCKING 0x0 ;  /* 0x0000000000007b1d */ /* 0x000fe20000010000 */
[----:B------:R-:W-:-:S05]  /*03f0*/  SHF.L.U32 R0, RZ, 0x1f, RZ ;  /* 0x0000001fff007819 */ /* 0x000fca00000006ff */
[----:B------:R-:W-:Y:S02]  /*0400*/  UMOV UR4, 0x400 ;  /* 0x0000040000047882 */ /* 0x000fe40000000000 */
[----:B-1----:R-:W-:-:S12]  /*0410*/  ULEA UR4, UR5, UR4, 0x18 ;  /* 0x0000000405047291 */ /* 0x002fd8000f8ec0ff */
.L_x_118:
[----:B------:R-:W1:Y:S02]  /*0420*/  SYNCS.PHASECHK.TRANS64.TRYWAIT P0, [UR4], R0 ;  /* 0x00000000ff0075a7 */ /* 0x000e640008001104 */
[----:B-1----:R-:W-:Y:S05]  /*0430*/  @!P0 BRA `(.L_x_118) ;  /* 0xfffffffc00f88947 */ /* 0x002fea000383ffff */
[----:B------:R-:W-:Y:S05]  /*0440*/  BRA `(.L_x_119) ;  /* 0x0000001400687947 */ /* 0x000fea0003800000 */
.L_x_115:
        /* <DEDUP_REMOVED lines=61> */
.L_x_123:
[----:B------:R-:W-:Y:S01]  /*0820*/  IMAD.MOV.U32 R9, RZ, RZ, R12 ;  /* 0x000000ffff097224 */ /* 0x000fe200078e000c */
[----:B------:R-:W-:-:S07]  /*0830*/  MOV R8, 0x850 ;  /* 0x0000085000087802 */ /* 0x000fce0000000f00 */
[----:B------:R-:W-:Y:S05]  /*0840*/  CALL.REL.NOINC `($__internal_3_$__cuda_sm20_div_u64) ;  /* 0x0000001400747944 */ /* 0x000fea0003c00000 */
[----:B------:R-:W-:Y:S01]  /*0850*/  IMAD.MOV.U32 R8, RZ, RZ, R6 ;  /* 0x000000ffff087224 */ /* 0x000fe200078e0006 */
[----:B------:R-:W-:-:S07]  /*0860*/  MOV R9, R7 ;  /* 0x0000000700097202 */ /* 0x000fce0000000f00 */
.L_x_124:
[----:B------:R-:W-:Y:S05]  /*0870*/  BSYNC.RECONVERGENT B1 ;  /* 0x0000000000017941 */ /* 0x000fea0003800200 */
.L_x_122:
        /* <DEDUP_REMOVED lines=34> */
.L_x_127:
        /* <DEDUP_REMOVED lines=16> */
.L_x_126:
[----:B------:R-:W-:Y:S05]  /*0ba0*/  BSYNC.RECONVERGENT B1 ;  /* 0x0000000000017941 */ /* 0x000fea0003800200 */
.L_x_125:
        /* <DEDUP_REMOVED lines=32> */
.L_x_128:
        /* <DEDUP_REMOVED lines=29> */
.L_x_121:
[----:B------:R-:W-:Y:S05]  /*0f80*/  BSYNC.RECONVERGENT B0 ;  /* 0x0000000000007941 */ /* 0x000fea0003800200 */
.L_x_120:
        /* <DEDUP_REMOVED lines=44> */
.L_x_132:
[----:B------:R-:W-:-:S07]  /*1250*/  MOV R8, 0x1270 ;  /* 0x0000127000087802 */ /* 0x000fce0000000f00 */
[----:B------:R-:W-:Y:S05]  /*1260*/  CALL.REL.NOINC `($__internal_3_$__cuda_sm20_div_u64) ;  /* 0x0000000800ec7944 */ /* 0x000fea0003c00000 */
[----:B------:R-:W-:Y:S01]  /*1270*/  IMAD.MOV.U32 R8, RZ, RZ, R6 ;  /* 0x000000ffff087224 */ /* 0x000fe200078e0006 */
[----:B------:R-:W-:-:S07]  /*1280*/  MOV R9, R7 ;  /* 0x0000000700097202 */ /* 0x000fce0000000f00 */
.L_x_133:
[----:B------:R-:W-:Y:S05]  /*1290*/  BSYNC.RECONVERGENT B1 ;  /* 0x0000000000017941 */ /* 0x000fea0003800200 */
.L_x_131:
        /* <DEDUP_REMOVED lines=35> */
.L_x_136:
        /* <DEDUP_REMOVED lines=16> */
.L_x_135:
[----:B------:R-:W-:Y:S05]  /*15d0*/  BSYNC.RECONVERGENT B1 ;  /* 0x0000000000017941 */ /* 0x000fea0003800200 */
.L_x_134:
        /* <DEDUP_REMOVED lines=35> */
.L_x_137:
        /* <DEDUP_REMOVED lines=26> */
.L_x_130:
[----:B------:R-:W-:Y:S05]  /*19b0*/  BSYNC.RECONVERGENT B0 ;  /* 0x0000000000007941 */ /* 0x000fea0003800200 */
.L_x_129:
[----:B------:R-:W0:Y:S01]  /*19c0*/  LDGDEPBAR ;  /* 0x00000000000079af */ /* 0x000e220000000000 */
[----:B------:R-:W-:-:S04]  /*19d0*/  DEPBAR.LE SB0, 0x0 ;  /* 0x000080000000791a */ /* 0x000fc80000000000 */
[----:B------:R-:W-:Y:S06]  /*19e0*/  BAR.SYNC.DEFER_BLOCKING 0x0 ;  /* 0x0000000000007b1d */ /* 0x000fec0000010000 */
.L_x_119:
        /* <DEDUP_REMOVED lines=20> */
.L_x_139:
[----:B-1----:R-:W-:Y:S01]  /*1b30*/  LDS R7, [R6] ;  /* 0x0000000006077984 */ /* 0x002fe20000000800 */
[----:B------:R-:W-:Y:S02]  /*1b40*/  VIADD R0, R0, 0x1 ;  /* 0x0000000100007836 */ /* 0x000fe40000000000 */
[----:B------:R-:W-:Y:S01]  /*1b50*/  IMAD.U32 R2, RZ, RZ, UR4 ;  /* 0x00000004ff027e24 */ /* 0x000fe2000f8e00ff */
[----:B------:R-:W1:Y:S01]  /*1b60*/  LDS R8, [R4] ;  /* 0x0000000004087984 */ /* 0x000e620000000800 */
[----:B------:R-:W-:Y:S01]  /*1b70*/  IMAD.U32 R3, RZ, RZ, UR5 ;  /* 0x00000005ff037e24 */ /* 0x000fe2000f8e00ff */
[----:B------:R-:W-:Y:S01]  /*1b80*/  ISETP.NE.AND P0, PT, R0, RZ, PT ;  /* 0x000000ff0000720c */ /* 0x000fe20003f05270 */
[----:B------:R-:W-:-:S04]  /*1b90*/  IMAD.WIDE R2, R5, 0x4, R2 ;  /* 0x0000000405027825 */ /* 0x000fc800078e0202 */
[----:B-1----:R-:W-:-:S05]  /*1ba0*/  FMUL R7, R7, R8 ;  /* 0x0000000807077220 */ /* 0x002fca0000400000 */
[----:B------:R1:W-:Y:S03]  /*1bb0*/  STG.E desc[UR20][R2.64], R7 ;  /* 0x0000000702007986 */ /* 0x0003e6000c101914 */
[----:B------:R-:W-:Y:S05]  /*1bc0*/  @!P0 EXIT ;  /* 0x000000000000894d */ /* 0x000fea0003800000 */
[----:B------:R-:W-:Y:S01]  /*1bd0*/  IADD3 R4, PT, PT, R4, 0x200, RZ ;  /* 0x0000020004047810 */ /* 0x000fe20007ffe0ff */
[----:B------:R-:W-:Y:S02]  /*1be0*/  VIADD R6, R6, 0x200 ;  /* 0x0000020006067836 */ /* 0x000fe40000000000 */
[----:B------:R-:W-:Y:S01]  /*1bf0*/  VIADD R5, R5, 0x80 ;  /* 0x0000008005057836 */ /* 0x000fe20000000000 */
[----:B------:R-:W-:Y:S06]  /*1c00*/  BRA `(.L_x_139) ;  /* 0xfffffffc00c87947 */ /* 0x000fec000383ffff */
.L_x_138:
        /* <DEDUP_REMOVED lines=18> */
.L_x_140:
        /* <DEDUP_REMOVED lines=15> */
        .weak           $__internal_3_$__cuda_sm20_div_u64
        .type           $__internal_3_$__cuda_sm20_div_u64,@function
        .size           $__internal_3_$__cuda_sm20_div_u64,(.L_x_160 - $__internal_3_$__cuda_sm20_div_u64)
$__internal_3_$__cuda_sm20_div_u64:
        /* <DEDUP_REMOVED lines=68> */
[----:B------:R-:W-:Y:S06]  /*2260*/  RET.REL.NODEC R8 `(_ZN3cub18CUB_300001_SM_10006detail9transform16transform_kernelINS2_10policy_hubILb0EN4cuda3std3__45tupleIJN6thrust24THRUST_300001_SM_1000_NS6detail15normal_iteratorINSA_10device_ptrIfEEEESF_EEEE10policy1000EiNS7_10multipliesIfEESF_JPfSL_EEEvT0_iT1_T2_DpNS2_10kernel_argIT3_EE) ;  /* 0xffffffdc08647950 */ /* 0x000fec0003c3ffff */
.L_x_141:
        /* <DEDUP_REMOVED lines=9> */
.L_x_160:


//--------------------- .text._ZN3cub18CUB_300001_SM_10006detail8for_each13static_kernelINS2_12policy_hub_t12policy_500_tElN6thrust24THRUST_300001_SM_1000_NS8cuda_cub20__uninitialized_copy7functorINS7_6detail15normal_iteratorINS7_10device_ptrIfEEEENS7_7pointerIfNS8_3tagENS7_11use_defaultESI_EEEEEEvT0_T1_ --------------------------
	.section	.text._ZN3cub18CUB_300001_SM_10006detail8for_each13static_kernelINS2_12policy_hub_t12policy_500_tElN6thrust24THRUST_300001_SM_1000_NS8cuda_cub20__uninitialized_copy7functorINS7_6detail15normal_iteratorINS7_10device_ptrIfEEEENS7_7pointerIfNS8_3tagENS7_11use_defaultESI_EEEEEEvT0_T1_,"ax",@progbits
	.align	128
        .global         _ZN3cub18CUB_300001_SM_10006detail8for_each13static_kernelINS2_12policy_hub_t12policy_500_tElN6thrust24THRUST_300001_SM_1000_NS8cuda_cub20__uninitialized_copy7functorINS7_6detail15normal_iteratorINS7_10device_ptrIfEEEENS7_7pointerIfNS8_3tagENS7_11use_defaultESI_EEEEEEvT0_T1_
        .type           _ZN3cub18CUB_300001_SM_10006detail8for_each13static_kernelINS2_12policy_hub_t12policy_500_tElN6thrust24THRUST_300001_SM_1000_NS8cuda_cub20__uninitialized_copy7functorINS7_6detail15normal_iteratorINS7_10device_ptrIfEEEENS7_7pointerIfNS8_3tagENS7_11use_defaultESI_EEEEEEvT0_T1_,@function
        .size           _ZN3cub18CUB_300001_SM_10006detail8for_each13static_kernelINS2_12policy_hub_t12policy_500_tElN6thrust24THRUST_300001_SM_1000_NS8cuda_cub20__uninitialized_copy7functorINS7_6detail15normal_iteratorINS7_10device_ptrIfEEEENS7_7pointerIfNS8_3tagENS7_11use_defaultESI_EEEEEEvT0_T1_,(.L_x_167 - _ZN3cub18CUB_300001_SM_10006detail8for_each13static_kernelINS2_12policy_hub_t12policy_500_tElN6thrust24THRUST_300001_SM_1000_NS8cuda_cub20__uninitialized_copy7functorINS7_6detail15normal_iteratorINS7_10device_ptrIfEEEENS7_7pointerIfNS8_3tagENS7_11use_defaultESI_EEEEEEvT0_T1_)
        .other          _ZN3cub18CUB_300001_SM_10006detail8for_each13static_kernelINS2_12policy_hub_t12policy_500_tElN6thrust24THRUST_300001_SM_1000_NS8cuda_cub20__uninitialized_copy7functorINS7_6detail15normal_iteratorINS7_10device_ptrIfEEEENS7_7pointerIfNS8_3tagENS7_11use_defaultESI_EEEEEEvT0_T1_,@"STO_CUDA_ENTRY STV_DEFAULT"
_ZN3cub18CUB_300001_SM_10006detail8for_each13static_kernelINS2_12policy_hub_t12policy_500_tElN6thrust24THRUST_300001_SM_1000_NS8cuda_cub20__uninitialized_copy7functorINS7_6detail15normal_iteratorINS7_10device_ptrIfEEEENS7_7pointerIfNS8_3tagENS7_11use_defaultESI_EEEEEEvT0_T1_:
.text._ZN3cub18CUB_300001_SM_10006detail8for_each13static_kernelINS2_12policy_hub_t12policy_500_tElN6thrust24THRUST_300001_SM_1000_NS8cuda_cub20__uninitialized_copy7functorINS7_6detail15normal_iteratorINS7_10device_ptrIfEEEENS7_7pointerIfNS8_3tagENS7_11use_defaultESI_EEEEEEvT0_T1_:
[----:B------:R-:W-:Y:S08]  /*0000*/  LDC R1, c[0x0][0x37c] ;  /* 0x0000df00ff017b82 */ /* 0x000ff00000000800 */
[----:B------:R-:W0:Y:S01]  /*0010*/  S2UR UR4, SR_CTAID.X ;  /* 0x00000000000479c3 */ /* 0x000e220000002500 */
[----:B------:R-:W1:Y:S01]  /*0020*/  LDCU.64 UR6, c[0x0][0x380] ;  /* 0x00007000ff0677ac */ /* 0x000e620008000a00 */
[----:B------:R-:W2:Y:S01]  /*0030*/  LDCU.64 UR8, c[0x0][0x358] ;  /* 0x00006b00ff0877ac */ /* 0x000ea20008000a00 */
[----:B0-----:R-:W-:-:S04]  /*0040*/  UIMAD.WIDE.U32 UR4, UR4, 0x200, URZ ;  /* 0x00000200040478a5 */ /* 0x001fc8000f8e00ff */
[----:B-1----:R-:W-:-:S04]  /*0050*/  UIADD3 UR6, UP0, UPT, -UR4, UR6, URZ ;  /* 0x0000000604067290 */ /* 0x002fc8000ff1e1ff */
[----:B------:R-:W-:Y:S02]  /*0060*/  UIADD3.X UR7, UPT, UPT, ~UR5, UR7, URZ, UP0, !UPT ;  /* 0x0000000705077290 */ /* 0x000fe400087fe5ff */
[----:B------:R-:W-:-:S04]  /*0070*/  UISETP.GE.U32.AND UP0, UPT, UR6, 0x200, UPT ;  /* 0x000002000600788c */ /* 0x000fc8000bf06070 */
[----:B------:R-:W-:-:S09]  /*0080*/  UISETP.GE.AND.EX UP0, UPT, UR7, URZ, UPT, UP0 ;  /* 0x000000ff0700728c */ /* 0x000fd2000bf06300 */
[----:B--2---:R-:W-:Y:S05]  /*0090*/  BRA.U !UP0, `(.L_x_142) ;  /* 0x0000000108407547 */ /* 0x004fea000b800000 */
[----:B------:R-:W0:Y:S01]  /*00a0*/  S2R R0, SR_TID.X ;  /* 0x0000000000007919 */ /* 0x000e220000002100 */
[----:B------:R-:W1:Y:S01]  /*00b0*/  LDCU.64 UR10, c[0x0][0x388] ;  /* 0x00007100ff0a77ac */ /* 0x000e620008000a00 */
[----:B0-----:R-:W-:-:S05]  /*00c0*/  IADD3 R0, P0, PT, R0, UR4, RZ ;  /* 0x0000000400007c10 */ /* 0x001fca000ff1e0ff */
[----:B------:R-:W-:Y:S02]  /*00d0*/  IMAD.X R3, RZ, RZ, UR5, P0 ;  /* 0x00000005ff037e24 */ /* 0x000fe400080e06ff */
[----:B------:R-:W-:-:S03]  /*00e0*/  IMAD.SHL.U32 R4, R0, 0x4, RZ ;  /* 0x0000000400047824 */ /* 0x000fc600078e00ff */
[----:B------:R-:W-:Y:S02]  /*00f0*/  SHF.L.U64.HI R0, R0, 0x2, R3 ;  /* 0x0000000200007819 */ /* 0x000fe40000010203 */
[----:B-1----:R-:W-:-:S04]  /*0100*/  IADD3 R2, P0, PT, R4, UR10, RZ ;  /* 0x0000000a04027c10 */ /* 0x002fc8000ff1e0ff */
[----:B------:R-:W-:Y:S01]  /*0110*/  IADD3.X R3, PT, PT, R0, UR11, RZ, P0, !PT ;  /* 0x0000000b00037c10 */ /* 0x000fe200087fe4ff */
[----:B------:R-:W0:Y:S04]  /*0120*/  LDCU.64 UR10, c[0x0][0x390] ;  /* 0x00007200ff0a77ac */ /* 0x000e280008000a00 */
[----:B------:R-:W2:Y:S01]  /*0130*/  LDG.E R7, desc[UR8][R2.64] ;  /* 0x0000000802077981 */ /* 0x000ea2000c1e1900 */
[----:B0-----:R-:W-:-:S04]  /*0140*/  IADD3 R4, P0, PT, R4, UR10, RZ ;  /* 0x0000000a04047c10 */ /* 0x001fc8000ff1e0ff */
[----:B------:R-:W-:-:S05]  /*0150*/  IADD3.X R5, PT, PT, R0, UR11, RZ, P0, !PT ;  /* 0x0000000b00057c10 */ /* 0x000fca00087fe4ff */
[----:B--2---:R-:W-:Y:S04]  /*0160*/  STG.E desc[UR8][R4.64], R7 ;  /* 0x0000000704007986 */ /* 0x004fe8000c101908 */
[----:B------:R-:W2:Y:S04]  /*0170*/  LDG.E R9, desc[UR8][R2.64+0x400] ;  /* 0x0004000802097981 */ /* 0x000ea8000c1e1900 */
[----:B--2---:R-:W-:Y:S01]  /*0180*/  STG.E desc[UR8][R4.64+0x400], R9 ;  /* 0x0004000904007986 */ /* 0x004fe2000c101908 */
[----:B------:R-:W-:Y:S05]  /*0190*/  EXIT ;  /* 0x000000000000794d */ /* 0x000fea0003800000 */
.L_x_142:
[----:B------:R-:W0:Y:S01]  /*01a0*/  S2R R0, SR_TID.X ;  /* 0x0000000000007919 */ /* 0x000e220000002100 */
[----:B------:R-:W-:Y:S01]  /*01b0*/  USHF.R.S32.HI UR7, URZ, 0x1f, UR6 ;  /* 0x0000001fff077899 */ /* 0x000fe20008011406 */
[----:B------:R-:W-:Y:S05]  /*01c0*/  BSSY.RECONVERGENT B0, `(.L_x_143) ;  /* 0x0000015000007945 */ /* 0x000fea0003800200 */
[----:B------:R-:W-:Y:S01]  /*01d0*/  IMAD.U32 R3, RZ, RZ, UR7 ;  /* 0x00000007ff037e24 */ /* 0x000fe2000f8e00ff */
[C---:B0-----:R-:W-:Y:S01]  /*01e0*/  ISETP.LT.U32.AND P0, PT, R0.reuse, UR6, PT ;  /* 0x0000000600007c0c */ /* 0x041fe2000bf01070 */
[----:B------:R-:W-:-:S03]  /*01f0*/  VIADD R2, R0, 0x100 ;  /* 0x0000010000027836 */ /* 0x000fc60000000000 */
[----:B------:R-:W-:Y:S02]  /*0200*/  ISETP.GT.AND.EX P0, PT, R3, RZ, PT, P0 ;  /* 0x000000ff0300720c */ /* 0x000fe40003f04300 */
[----:B------:R-:W-:Y:S01]  /*0210*/  ISETP.LT.U32.AND P1, PT, R2, UR6, PT ;  /* 0x0000000602007c0c */ /* 0x000fe2000bf21070 */
[----:B------:R-:W-:-:S05]  /*0220*/  IMAD.U32 R2, RZ, RZ, UR7 ;  /* 0x00000007ff027e24 */ /* 0x000fca000f8e00ff */
[----:B------:R-:W-:-:S05]  /*0230*/  ISETP.GT.AND.EX P1, PT, R2, RZ, PT, P1 ;  /* 0x000000ff0200720c */ /* 0x000fca0003f24310 */
[----:B------:R-:W-:Y:S08]  /*0240*/  @!P0 BRA `(.L_x_144) ;  /* 0x0000000000308947 */ /* 0x000ff00003800000 */
[----:B------:R-:W0:Y:S01]  /*0250*/  LDCU.64 UR10, c[0x0][0x388] ;  /* 0x00007100ff0a77ac */ /* 0x000e220008000a00 */
[----:B------:R-:W-:-:S05]  /*0260*/  IADD3 R2, P0, PT, R0, UR4, RZ ;  /* 0x0000000400027c10 */ /* 0x000fca000ff1e0ff */
[----:B------:R-:W-:Y:S02]  /*0270*/  IMAD.X R3, RZ, RZ, UR5, P0 ;  /* 0x00000005ff037e24 */ /* 0x000fe400080e06ff */
[----:B------:R-:W-:-:S03]  /*0280*/  IMAD.SHL.U32 R4, R2, 0x4, RZ ;  /* 0x0000000402047824 */ /* 0x000fc600078e00ff */
[----:B------:R-:W-:Y:S02]  /*0290*/  SHF.L.U64.HI R5, R2, 0x2, R3 ;  /* 0x0000000202057819 */ /* 0x000fe40000010203 */
[----:B0-----:R-:W-:-:S04]  /*02a0*/  IADD3 R2, P0, PT, R4, UR10, RZ ;  /* 0x0000000a04027c10 */ /* 0x001fc8000ff1e0ff */
[----:B------:R-:W-:Y:S01]  /*02b0*/  IADD3.X R3, PT, PT, R5, UR11, RZ, P0, !PT ;  /* 0x0000000b05037c10 */ /* 0x000fe200087fe4ff */
[----:B------:R-:W0:Y:S05]  /*02c0*/  LDCU.64 UR10, c[0x0][0x390] ;  /* 0x00007200ff0a77ac */ /* 0x000e2a0008000a00 */
[----:B------:R-:W2:Y:S01]  /*02d0*/  LDG.E R3, desc[UR8][R2.64] ;  /* 0x0000000802037981 */ /* 0x000ea2000c1e1900 */
[----:B0-----:R-:W-:-:S04]  /*02e0*/  IADD3 R4, P0, PT, R4, UR10, RZ ;  /* 0x0000000a04047c10 */ /* 0x001fc8000ff1e0ff */
[----:B------:R-:W-:-:S05]  /*02f0*/  IADD3.X R5, PT, PT, R5, UR11, RZ, P0, !PT ;  /* 0x0000000b05057c10 */ /* 0x000fca00087fe4ff */
[----:B--2---:R0:W-:Y:S04]  /*0300*/  STG.E desc[UR8][R4.64], R3 ;  /* 0x0000000304007986 */ /* 0x0041e8000c101908 */
.L_x_144:
[----:B------:R-:W-:Y:S05]  /*0310*/  BSYNC.RECONVERGENT B0 ;  /* 0x0000000000007941 */ /* 0x000fea0003800200 */
.L_x_143:
[----:B------:R-:W-:Y:S05]  /*0320*/  @!P1 EXIT ;  /* 0x000000000000994d */ /* 0x000fea0003800000 */
[----:B------:R-:W1:Y:S01]  /*0330*/  LDCU.64 UR6, c[0x0][0x388] ;  /* 0x00007100ff0677ac */ /* 0x000e620008000a00 */
[----:B------:R-:W-:-:S05]  /*0340*/  IADD3 R0, P0, PT, R0, UR4, RZ ;  /* 0x0000000400007c10 */ /* 0x000fca000ff1e0ff */
[----:B0-----:R-:W-:Y:S02]  /*0350*/  IMAD.X R3, RZ, RZ, UR5, P0 ;  /* 0x00000005ff037e24 */ /* 0x001fe400080e06ff */
[----:B------:R-:W-:-:S03]  /*0360*/  IMAD.SHL.U32 R4, R0, 0x4, RZ ;  /* 0x0000000400047824 */ /* 0x000fc600078e00ff */
[----:B------:R-:W-:Y:S02]  /*0370*/  SHF.L.U64.HI R0, R0, 0x2, R3 ;  /* 0x0000000200007819 */ /* 0x000fe40000010203 */
[----:B-1----:R-:W-:-:S04]  /*0380*/  IADD3 R2, P0, PT, R4, UR6, RZ ;  /* 0x0000000604027c10 */ /* 0x002fc8000ff1e0ff */
[----:B------:R-:W-:Y:S01]  /*0390*/  IADD3.X R3, PT, PT, R0, UR7, RZ, P0, !PT ;  /* 0x0000000700037c10 */ /* 0x000fe200087fe4ff */
[----:B------:R-:W0:Y:S05]  /*03a0*/  LDCU.64 UR6, c[0x0][0x390] ;  /* 0x00007200ff0677ac */ /* 0x000e2a0008000a00 */
[----:B------:R-:W2:Y:S01]  /*03b0*/  LDG.E R3, desc[UR8][R2.64+0x400] ;  /* 0x0004000802037981 */ /* 0x000ea2000c1e1900 */
[----:B0-----:R-:W-:-:S04]  /*03c0*/  IADD3 R4, P0, PT, R4, UR6, RZ ;  /* 0x0000000604047c10 */ /* 0x001fc8000ff1e0ff */
[----:B------:R-:W-:-:S05]  /*03d0*/  IADD3.X R5, PT, PT, R0, UR7, RZ, P0, !PT ;  /* 0x0000000700057c10 */ /* 0x000fca00087fe4ff */
[----:B--2---:R-:W-:Y:S01]  /*03e0*/  STG.E desc[UR8][R4.64+0x400], R3 ;  /* 0x0004000304007986 */ /* 0x004fe2000c101908 */
[----:B------:R-:W-:Y:S05]  /*03f0*/  EXIT ;  /* 0x000000000000794d */ /* 0x000fea0003800000 */
.L_x_145:
        /* <DEDUP_REMOVED lines=16> */
.L_x_167:


//--------------------- .text._ZN3cub18CUB_300001_SM_10006detail8for_each13static_kernelINS2_12policy_hub_t12policy_500_tElN6thrust24THRUST_300001_SM_1000_NS8cuda_cub6__fill7functorINS7_6detail15normal_iteratorINS7_10device_ptrIfEEEEiEEEEvT0_T1_ --------------------------
	.section	.text._ZN3cub18CUB_300001_SM_10006detail8for_each13static_kernelINS2_12policy_hub_t12policy_500_tElN6thrust24THRUST_300001_SM_1000_NS8cuda_cub6__fill7functorINS7_6detail15normal_iteratorINS7_10device_ptrIfEEEEiEEEEvT0_T1_,"ax",@progbits
	.align	128
        .global         _ZN3cub18CUB_300001_SM_10006detail8for_each13static_kernelINS2_12policy_hub_t12policy_500_tElN6thrust24THRUST_300001_SM_1000_NS8cuda_cub6__fill7functorINS7_6detail15normal_iteratorINS7_10device_ptrIfEEEEiEEEEvT0_T1_
        .type           _ZN3cub18CUB_300001_SM_10006detail8for_each13static_kernelINS2_12policy_hub_t12policy_500_tElN6thrust24THRUST_300001_SM_1000_NS8cuda_cub6__fill7functorINS7_6detail15normal_iteratorINS7_10device_ptrIfEEEEiEEEEvT0_T1_,@function
        .size           _ZN3cub18CUB_300001_SM_10006detail8for_each13static_kernelINS2_12policy_hub_t12policy_500_tElN6thrust24THRUST_300001_SM_1000_NS8cuda_cub6__fill7functorINS7_6detail15normal_iteratorINS7_10device_ptrIfEEEEiEEEEvT0_T1_,(.L_x_168 - _ZN3cub18CUB_300001_SM_10006detail8for_each13static_kernelINS2_12policy_hub_t12policy_500_tElN6thrust24THRUST_300001_SM_1000_NS8cuda_cub6__fill7functorINS7_6detail15normal_iteratorINS7_10device_ptrIfEEEEiEEEEvT0_T1_)
        .other          _ZN3cub18CUB_300001_SM_10006detail8for_each13static_kernelINS2_12policy_hub_t12policy_500_tElN6thrust24THRUST_300001_SM_1000_NS8cuda_cub6__fill7functorINS7_6detail15normal_iteratorINS7_10device_ptrIfEEEEiEEEEvT0_T1_,@"STO_CUDA_ENTRY STV_DEFAULT"
_ZN3cub18CUB_300001_SM_10006detail8for_each13static_kernelINS2_12policy_hub_t12policy_500_tElN6thrust24THRUST_300001_SM_1000_NS8cuda_cub6__fill7functorINS7_6detail15normal_iteratorINS7_10device_ptrIfEEEEiEEEEvT0_T1_:
.text._ZN3cub18CUB_300001_SM_10006detail8for_each13static_kernelINS2_12policy_hub_t12policy_500_tElN6thrust24THRUST_300001_SM_1000_NS8cuda_cub6__fill7functorINS7_6detail15normal_iteratorINS7_10device_ptrIfEEEEiEEEEvT0_T1_:
        /* <DEDUP_REMOVED lines=12> */
[----:B------:R-:W2:Y:S02]  /*00c0*/  LDCU UR6, c[0x0][0x390] ;  /* 0x00007200ff0677ac */ /* 0x000ea40008000800 */
[----:B--2---:R-:W-:Y:S02]  /*00d0*/  I2FP.F32.S32 R5, UR6 ;  /* 0x0000000600057c45 */ /* 0x004fe40008201400 */
[----:B0-----:R-:W-:-:S05]  /*00e0*/  IADD3 R0, P0, PT, R0, UR4, RZ ;  /* 0x0000000400007c10 */ /* 0x001fca000ff1e0ff */
[----:B------:R-:W-:Y:S01]  /*00f0*/  IMAD.X R3, RZ, RZ, UR5, P0 ;  /* 0x00000005ff037e24 */ /* 0x000fe200080e06ff */
[----:B-1----:R-:W-:-:S04]  /*0100*/  LEA R2, P0, R0, UR10, 0x2 ;  /* 0x0000000a00027c11 */ /* 0x002fc8000f8010ff */
[----:B------:R-:W-:-:S05]  /*0110*/  LEA.HI.X R3, R0, UR11, R3, 0x2, P0 ;  /* 0x0000000b00037c11 */ /* 0x000fca00080f1403 */
[----:B------:R-:W-:Y:S04]  /*0120*/  STG.E desc[UR8][R2.64], R5 ;  /* 0x0000000502007986 */ /* 0x000fe8000c101908 */
[----:B------:R-:W-:Y:S01]  /*0130*/  STG.E desc[UR8][R2.64+0x400], R5 ;  /* 0x0004000502007986 */ /* 0x000fe2000c101908 */
[----:B------:R-:W-:Y:S05]  /*0140*/  EXIT ;  /* 0x000000000000794d */ /* 0x000fea0003800000 */
.L_x_146:
[----:B------:R-:W0:Y:S01]  /*0150*/  S2R R0, SR_TID.X ;  /* 0x0000000000007919 */ /* 0x000e220000002100 */
[----:B------:R-:W1:Y:S01]  /*0160*/  LDCU.64 UR12, c[0x0][0x388] ;  /* 0x00007100ff0c77ac */ /* 0x000e620008000a00 */
[----:B------:R-:W-:Y:S01]  /*0170*/  USHF.R.S32.HI UR7, URZ, 0x1f, UR6 ;  /* 0x0000001fff077899 */ /* 0x000fe20008011406 */
[----:B------:R-:W2:Y:S05]  /*0180*/  LDCU UR10, c[0x0][0x390] ;  /* 0x00007200ff0a77ac */ /* 0x000eaa0008000800 */
[----:B------:R-:W-:Y:S02]  /*0190*/  IMAD.U32 R3, RZ, RZ, UR7 ;  /* 0x00000007ff037e24 */ /* 0x000fe4000f8e00ff */
[----:B------:R-:W-:Y:S01]  /*01a0*/  IMAD.U32 R4, RZ, RZ, UR7 ;  /* 0x00000007ff047e24 */ /* 0x000fe2000f8e00ff */
[----:B--2---:R-:W-:Y:S01]  /*01b0*/  I2FP.F32.S32 R5, UR10 ;  /* 0x0000000a00057c45 */ /* 0x004fe20008201400 */
[C---:B0-----:R-:W-:Y:S01]  /*01c0*/  VIADD R2, R0.reuse, 0x100 ;  /* 0x0000010000027836 */ /* 0x041fe20000000000 */
[----:B------:R-:W-:-:S02]  /*01d0*/  ISETP.LT.U32.AND P0, PT, R0, UR6, PT ;  /* 0x0000000600007c0c */ /* 0x000fc4000bf01070 */
[----:B------:R-:W-:Y:S02]  /*01e0*/  IADD3 R0, P2, PT, R0, UR4, RZ ;  /* 0x0000000400007c10 */ /* 0x000fe4000ff5e0ff */
[----:B------:R-:W-:Y:S02]  /*01f0*/  ISETP.LT.U32.AND P1, PT, R2, UR6, PT ;  /* 0x0000000602007c0c */ /* 0x000fe4000bf21070 */
[----:B------:R-:W-:Y:S01]  /*0200*/  ISETP.GT.AND.EX P0, PT, R3, RZ, PT, P0 ;  /* 0x000000ff0300720c */ /* 0x000fe20003f04300 */
[----:B------:R-:W-:Y:S01]  /*0210*/  IMAD.X R3, RZ, RZ, UR5, P2 ;  /* 0x00000005ff037e24 */ /* 0x000fe200090e06ff */
[----:B------:R-:W-:Y:S02]  /*0220*/  ISETP.GT.AND.EX P1, PT, R4, RZ, PT, P1 ;  /* 0x000000ff0400720c */ /* 0x000fe40003f24310 */
[----:B-1----:R-:W-:-:S04]  /*0230*/  LEA R2, P2, R0, UR12, 0x2 ;  /* 0x0000000c00027c11 */ /* 0x002fc8000f8410ff */
[----:B------:R-:W-:-:S05]  /*0240*/  LEA.HI.X R3, R0, UR13, R3, 0x2, P2 ;  /* 0x0000000d00037c11 */ /* 0x000fca00090f1403 */
[----:B------:R0:W-:Y:S02]  /*0250*/  @P0 STG.E desc[UR8][R2.64], R5 ;  /* 0x0000000502000986 */ /* 0x0001e4000c101908 */
[----:B------:R-:W-:Y:S05]  /*0260*/  @!P1 EXIT ;  /* 0x000000000000994d */ /* 0x000fea0003800000 */
[----:B------:R-:W-:Y:S01]  /*0270*/  STG.E desc[UR8][R2.64+0x400], R5 ;  /* 0x0004000502007986 */ /* 0x000fe2000c101908 */
[----:B------:R-:W-:Y:S05]  /*0280*/  EXIT ;  /* 0x000000000000794d */ /* 0x000fea0003800000 */
.L_x_147:
        /* <DEDUP_REMOVED lines=15> */
.L_x_168:


//--------------------- .text._ZN3cub18CUB_300001_SM_10006detail8for_each13static_kernelINS2_12policy_hub_t12policy_500_tElN6thrust24THRUST_300001_SM_1000_NS8cuda_cub10__tabulate7functorINS7_6detail15normal_iteratorINS7_10device_ptrIfEEEENS7_6system6detail7generic6detail22compute_sequence_valueIfvEElEEEEvT0_T1_ --------------------------
	.section	.text._ZN3cub18CUB_300001_SM_10006detail8for_each13static_kernelINS2_12policy_hub_t12policy_500_tElN6thrust24THRUST_300001_SM_1000_NS8cuda_cub10__tabulate7functorINS7_6detail15normal_iteratorINS7_10device_ptrIfEEEENS7_6system6detail7generic6detail22compute_sequence_valueIfvEElEEEEvT0_T1_,"ax",@progbits
	.align	128
        .global         _ZN3cub18CUB_300001_SM_10006detail8for_each13static_kernelINS2_12policy_hub_t12policy_500_tElN6thrust24THRUST_300001_SM_1000_NS8cuda_cub10__tabulate7functorINS7_6detail15normal_iteratorINS7_10device_ptrIfEEEENS7_6system6detail7generic6detail22compute_sequence_valueIfvEElEEEEvT0_T1_
        .type           _ZN3cub18CUB_300001_SM_10006detail8for_each13static_kernelINS2_12policy_hub_t12policy_500_tElN6thrust24THRUST_300001_SM_1000_NS8cuda_cub10__tabulate7functorINS7_6detail15normal_iteratorINS7_10device_ptrIfEEEENS7_6system6detail7generic6detail22compute_sequence_valueIfvEElEEEEvT0_T1_,@function
        .size           _ZN3cub18CUB_300001_SM_10006detail8for_each13static_kernelINS2_12policy_hub_t12policy_500_tElN6thrust24THRUST_300001_SM_1000_NS8cuda_cub10__tabulate7functorINS7_6detail15normal_iteratorINS7_10device_ptrIfEEEENS7_6system6detail7generic6detail22compute_sequence_valueIfvEElEEEEvT0_T1_,(.L_x_169 - _ZN3cub18CUB_300001_SM_10006detail8for_each13static_kernelINS2_12policy_hub_t12policy_500_tElN6thrust24THRUST_300001_SM_1000_NS8cuda_cub10__tabulate7functorINS7_6detail15normal_iteratorINS7_10device_ptrIfEEEENS7_6system6detail7generic6detail22compute_sequence_valueIfvEElEEEEvT0_T1_)
        .other          _ZN3cub18CUB_300001_SM_10006detail8for_each13static_kernelINS2_12policy_hub_t12policy_500_tElN6thrust24THRUST_300001_SM_1000_NS8cuda_cub10__tabulate7functorINS7_6detail15normal_iteratorINS7_10device_ptrIfEEEENS7_6system6detail7generic6detail22compute_sequence_valueIfvEElEEEEvT0_T1_,@"STO_CUDA_ENTRY STV_DEFAULT"
_ZN3cub18CUB_300001_SM_10006detail8for_each13static_kernelINS2_12policy_hub_t12policy_500_tElN6thrust24THRUST_300001_SM_1000_NS8cuda_cub10__tabulate7functorINS7_6detail15normal_iteratorINS7_10device_ptrIfEEEENS7_6system6detail7generic6detail22compute_sequence_valueIfvEElEEEEvT0_T1_:
.text._ZN3cub18CUB_300001_SM_10006detail8for_each13static_kernelINS2_12policy_hub_t12policy_500_tElN6thrust24THRUST_300001_SM_1000_NS8cuda_cub10__tabulate7functorINS7_6detail15normal_iteratorINS7_10device_ptrIfEEEENS7_6system6detail7generic6detail22compute_sequence_valueIfvEElEEEEvT0_T1_:
        /* <DEDUP_REMOVED lines=11> */
[----:B------:R-:W1:Y:S01]  /*00b0*/  LDC.64 R10, c[0x0][0x390] ;  /* 0x0000e400ff0a7b82 */ /* 0x000e620000000a00 */
[----:B------:R-:W2:Y:S01]  /*00c0*/  LDCU.64 UR10, c[0x0][0x388] ;  /* 0x00007100ff0a77ac */ /* 0x000ea20008000a00 */
[----:B0-----:R-:W-:-:S05]  /*00d0*/  IADD3 R4, P0, PT, R4, UR4, RZ ;  /* 0x0000000404047c10 */ /* 0x001fca000ff1e0ff */
[----:B------:R-:W-:Y:S01]  /*00e0*/  IMAD.X R5, RZ, RZ, UR5, P0 ;  /* 0x00000005ff057e24 */ /* 0x000fe200080e06ff */
[----:B------:R-:W-:-:S03]  /*00f0*/  IADD3 R6, P0, PT, R4, 0x100, RZ ;  /* 0x0000010004067810 */ /* 0x000fc60007f1e0ff */
[----:B------:R-:W1:Y:S02]  /*0100*/  I2F.U64 R9, R4 ;  /* 0x0000000400097312 */ /* 0x000e640000301000 */
[----:B------:R-:W-:Y:S01]  /*0110*/  IMAD.X R7, RZ, RZ, R5, P0 ;  /* 0x000000ffff077224 */ /* 0x000fe200000e0605 */
[----:B--2---:R-:W-:-:S04]  /*0120*/  LEA R2, P0, R4, UR10, 0x2 ;  /* 0x0000000a04027c11 */ /* 0x004fc8000f8010ff */
[----:B------:R-:W-:Y:S01]  /*0130*/  LEA.HI.X R3, R4, UR11, R5, 0x2, P0 ;  /* 0x0000000b04037c11 */ /* 0x000fe200080f1405 */
[----:B------:R-:W0:Y:S01]  /*0140*/  I2F.U64 R7, R6 ;  /* 0x0000000600077312 */ /* 0x000e220000301000 */
[----:B-1----:R-:W-:-:S05]  /*0150*/  FFMA R9, R9, R11, R10 ;  /* 0x0000000b09097223 */ /* 0x002fca000000000a */
[----:B------:R-:W-:Y:S01]  /*0160*/  STG.E desc[UR8][R2.64], R9 ;  /* 0x0000000902007986 */ /* 0x000fe2000c101908 */
[----:B0-----:R-:W-:-:S05]  /*0170*/  FFMA R11, R7, R11, R10 ;  /* 0x0000000b070b7223 */ /* 0x001fca000000000a */
[----:B------:R-:W-:Y:S01]  /*0180*/  STG.E desc[UR8][R2.64+0x400], R11 ;  /* 0x0004000b02007986 */ /* 0x000fe2000c101908 */
[----:B------:R-:W-:Y:S05]  /*0190*/  EXIT ;  /* 0x000000000000794d */ /* 0x000fea0003800000 */
.L_x_148:
[----:B------:R-:W0:Y:S01]  /*01a0*/  S2R R2, SR_TID.X ;  /* 0x0000000000027919 */ /* 0x000e220000002100 */
[----:B------:R-:W-:Y:S01]  /*01b0*/  USHF.R.S32.HI UR7, URZ, 0x1f, UR6 ;  /* 0x0000001fff077899 */ /* 0x000fe20008011406 */
[----:B------:R-:W-:Y:S05]  /*01c0*/  BSSY.RECONVERGENT B0, `(.L_x_149) ;  /* 0x0000012000007945 */ /* 0x000fea0003800200 */
[----:B------:R-:W-:Y:S02]  /*01d0*/  IMAD.U32 R3, RZ, RZ, UR7 ;  /* 0x00000007ff037e24 */ /* 0x000fe4000f8e00ff */
[----:B------:R-:W-:Y:S01]  /*01e0*/  IMAD.U32 R4, RZ, RZ, UR7 ;  /* 0x00000007ff047e24 */ /* 0x000fe2000f8e00ff */
[C---:B0-----:R-:W-:Y:S01]  /*01f0*/  ISETP.LT.U32.AND P0, PT, R2.reuse, UR6, PT ;  /* 0x0000000602007c0c */ /* 0x041fe2000bf01070 */
[----:B------:R-:W-:-:S03]  /*0200*/  VIADD R0, R2, 0x100 ;  /* 0x0000010002007836 */ /* 0x000fc60000000000 */
[----:B------:R-:W-:Y:S02]  /*0210*/  ISETP.GT.AND.EX P0, PT, R3, RZ, PT, P0 ;  /* 0x000000ff0300720c */ /* 0x000fe40003f04300 */
[----:B------:R-:W-:-:S04]  /*0220*/  ISETP.LT.U32.AND P1, PT, R0, UR6, PT ;  /* 0x0000000600007c0c */ /* 0x000fc8000bf21070 */
[----:B------:R-:W-:-:S07]  /*0230*/  ISETP.GT.AND.EX P1, PT, R4, RZ, PT, P1 ;  /* 0x000000ff0400720c */ /* 0x000fce0003f24310 */
[----:B------:R-:W-:Y:S06]  /*0240*/  @!P0 BRA `(.L_x_150) ;  /* 0x0000000000248947 */ /* 0x000fec0003800000 */
[----:B------:R-:W-:Y:S01]  /*0250*/  IADD3 R2, P0, PT, R2, UR4, RZ ;  /* 0x0000000402027c10 */ /* 0x000fe2000ff1e0ff */
[----:B------:R-:W0:Y:S01]  /*0260*/  LDC.64 R8, c[0x0][0x390] ;  /* 0x0000e400ff087b82 */ /* 0x000e220000000a00 */
[----:B------:R-:W1:Y:S03]  /*0270*/  LDCU.64 UR10, c[0x0][0x388] ;  /* 0x00007100ff0a77ac */ /* 0x000e660008000a00 */
[----:B------:R-:W-:-:S04]  /*0280*/  IMAD.X R3, RZ, RZ, UR5, P0 ;  /* 0x00000005ff037e24 */ /* 0x000fc800080e06ff */
[----:B------:R-:W0:Y:S01]  /*0290*/  I2F.U64 R7, R2 ;  /* 0x0000000200077312 */ /* 0x000e220000301000 */
[----:B-1----:R-:W-:-:S04]  /*02a0*/  LEA R4, P0, R2, UR10, 0x2 ;  /* 0x0000000a02047c11 */ /* 0x002fc8000f8010ff */
[----:B------:R-:W-:Y:S01]  /*02b0*/  LEA.HI.X R5, R2, UR11, R3, 0x2, P0 ;  /* 0x0000000b02057c11 */ /* 0x000fe200080f1403 */
[----:B0-----:R-:W-:-:S05]  /*02c0*/  FFMA R7, R7, R9, R8 ;  /* 0x0000000907077223 */ /* 0x001fca0000000008 */
[----:B------:R0:W-:Y:S03]  /*02d0*/  STG.E desc[UR8][R4.64], R7 ;  /* 0x0000000704007986 */ /* 0x0001e6000c101908 */
.L_x_150:
[----:B------:R-:W-:Y:S05]  /*02e0*/  BSYNC.RECONVERGENT B0 ;  /* 0x0000000000007941 */ /* 0x000fea0003800200 */
.L_x_149:
[----:B------:R-:W-:Y:S05]  /*02f0*/  @!P1 EXIT ;  /* 0x000000000000994d */ /* 0x000fea0003800000 */
[----:B------:R-:W-:Y:S01]  /*0300*/  IADD3 R2, P0, PT, R0, UR4, RZ ;  /* 0x0000000400027c10 */ /* 0x000fe2000ff1e0ff */
[----:B------:R-:W1:Y:S01]  /*0310*/  LDC.64 R8, c[0x0][0x390] ;  /* 0x0000e400ff087b82 */ /* 0x000e620000000a00 */
[----:B------:R-:W2:Y:S03]  /*0320*/  LDCU.64 UR6, c[0x0][0x388] ;  /* 0x00007100ff0677ac */ /* 0x000ea60008000a00 */
[----:B------:R-:W-:-:S04]  /*0330*/  IMAD.X R3, RZ, RZ, UR5, P0 ;  /* 0x00000005ff037e24 */ /* 0x000fc800080e06ff */
[----:B0-----:R-:W1:Y:S01]  /*0340*/  I2F.U64 R7, R2 ;  /* 0x0000000200077312 */ /* 0x001e620000301000 */
[----:B--2---:R-:W-:-:S04]  /*0350*/  LEA R4, P0, R2, UR6, 0x2 ;  /* 0x0000000602047c11 */ /* 0x004fc8000f8010ff */
[----:B------:R-:W-:Y:S01]  /*0360*/  LEA.HI.X R5, R2, UR7, R3, 0x2, P0 ;  /* 0x0000000702057c11 */ /* 0x000fe200080f1403 */
[----:B-1----:R-:W-:-:S05]  /*0370*/  FFMA R7, R7, R9, R8 ;  /* 0x0000000907077223 */ /* 0x002fca0000000008 */
[----:B------:R-:W-:Y:S01]  /*0380*/  STG.E desc[UR8][R4.64], R7 ;  /* 0x0000000704007986 */ /* 0x000fe2000c101908 */
[----:B------:R-:W-:Y:S05]  /*0390*/  EXIT ;  /* 0x000000000000794d */ /* 0x000fea0003800000 */
.L_x_151:
        /* <DEDUP_REMOVED lines=14> */
.L_x_169:


//--------------------- .text._ZN3cub18CUB_300001_SM_10006detail8for_each13static_kernelINS2_12policy_hub_t12policy_500_tElN6thrust24THRUST_300001_SM_1000_NS8cuda_cub6__fill7functorINS7_6detail15normal_iteratorINS7_10device_ptrIfEEEEfEEEEvT0_T1_ --------------------------
	.section	.text._ZN3cub18CUB_300001_SM_10006detail8for_each13static_kernelINS2_12policy_hub_t12policy_500_tElN6thrust24THRUST_300001_SM_1000_NS8cuda_cub6__fill7functorINS7_6detail15normal_iteratorINS7_10device_ptrIfEEEEfEEEEvT0_T1_,"ax",@progbits
	.align	128
        .global         _ZN3cub18CUB_300001_SM_10006detail8for_each13static_kernelINS2_12policy_hub_t12policy_500_tElN6thrust24THRUST_300001_SM_1000_NS8cuda_cub6__fill7functorINS7_6detail15normal_iteratorINS7_10device_ptrIfEEEEfEEEEvT0_T1_
        .type           _ZN3cub18CUB_300001_SM_10006detail8for_each13static_kernelINS2_12policy_hub_t12policy_500_tElN6thrust24THRUST_300001_SM_1000_NS8cuda_cub6__fill7functorINS7_6detail15normal_iteratorINS7_10device_ptrIfEEEEfEEEEvT0_T1_,@function
        .size           _ZN3cub18CUB_300001_SM_10006detail8for_each13static_kernelINS2_12policy_hub_t12policy_500_tElN6thrust24THRUST_300001_SM_1000_NS8cuda_cub6__fill7functorINS7_6detail15normal_iteratorINS7_10device_ptrIfEEEEfEEEEvT0_T1_,(.L_x_170 - _ZN3cub18CUB_300001_SM_10006detail8for_each13static_kernelINS2_12policy_hub_t12policy_500_tElN6thrust24THRUST_300001_SM_1000_NS8cuda_cub6__fill7functorINS7_6detail15normal_iteratorINS7_10device_ptrIfEEEEfEEEEvT0_T1_)
        .other          _ZN3cub18CUB_300001_SM_10006detail8for_each13static_kernelINS2_12policy_hub_t12policy_500_tElN6thrust24THRUST_300001_SM_1000_NS8cuda_cub6__fill7functorINS7_6detail15normal_iteratorINS7_10device_ptrIfEEEEfEEEEvT0_T1_,@"STO_CUDA_ENTRY STV_DEFAULT"
_ZN3cub18CUB_300001_SM_10006detail8for_each13static_kernelINS2_12policy_hub_t12policy_500_tElN6thrust24THRUST_300001_SM_1000_NS8cuda_cub6__fill7functorINS7_6detail15normal_iteratorINS7_10device_ptrIfEEEEfEEEEvT0_T1_:
.text._ZN3cub18CUB_300001_SM_10006detail8for_each13static_kernelINS2_12policy_hub_t12policy_500_tElN6thrust24THRUST_300001_SM_1000_NS8cuda_cub6__fill7functorINS7_6detail15normal_iteratorINS7_10device_ptrIfEEEEfEEEEvT0_T1_:
        /* <DEDUP_REMOVED lines=12> */
[----:B------:R-:W2:Y:S01]  /*00c0*/  LDC R5, c[0x0][0x390] ;  /* 0x0000e400ff057b82 */ /* 0x000ea20000000800 */
[----:B0-----:R-:W-:-:S05]  /*00d0*/  IADD3 R0, P0, PT, R0, UR4, RZ ;  /* 0x0000000400007c10 */ /* 0x001fca000ff1e0ff */
[----:B------:R-:W-:Y:S01]  /*00e0*/  IMAD.X R3, RZ, RZ, UR5, P0 ;  /* 0x00000005ff037e24 */ /* 0x000fe200080e06ff */
[----:B-1----:R-:W-:-:S04]  /*00f0*/  LEA R2, P0, R0, UR6, 0x2 ;  /* 0x0000000600027c11 */ /* 0x002fc8000f8010ff */
[----:B------:R-:W-:-:S05]  /*0100*/  LEA.HI.X R3, R0, UR7, R3, 0x2, P0 ;  /* 0x0000000700037c11 */ /* 0x000fca00080f1403 */
[----:B--2---:R-:W-:Y:S04]  /*0110*/  STG.E desc[UR8][R2.64], R5 ;  /* 0x0000000502007986 */ /* 0x004fe8000c101908 */
[----:B------:R-:W-:Y:S01]  /*0120*/  STG.E desc[UR8][R2.64+0x400], R5 ;  /* 0x0004000502007986 */ /* 0x000fe2000c101908 */
[----:B------:R-:W-:Y:S05]  /*0130*/  EXIT ;  /* 0x000000000000794d */ /* 0x000fea0003800000 */
.L_x_152:
[----:B------:R-:W0:Y:S01]  /*0140*/  S2R R0, SR_TID.X ;  /* 0x0000000000007919 */ /* 0x000e220000002100 */
[----:B------:R-:W-:Y:S01]  /*0150*/  USHF.R.S32.HI UR7, URZ, 0x1f, UR6 ;  /* 0x0000001fff077899 */ /* 0x000fe20008011406 */
[----:B------:R-:W1:Y:S05]  /*0160*/  LDCU.64 UR10, c[0x0][0x388] ;  /* 0x00007100ff0a77ac */ /* 0x000e6a0008000a00 */
[----:B------:R-:W-:Y:S02]  /*0170*/  IMAD.U32 R2, RZ, RZ, UR7 ;  /* 0x00000007ff027e24 */ /* 0x000fe4000f8e00ff */
[----:B------:R-:W-:Y:S01]  /*0180*/  IMAD.U32 R4, RZ, RZ, UR7 ;  /* 0x00000007ff047e24 */ /* 0x000fe2000f8e00ff */
[----:B0-----:R-:W-:-:S04]  /*0190*/  ISETP.LT.U32.AND P0, PT, R0, UR6, PT ;  /* 0x0000000600007c0c */ /* 0x001fc8000bf01070 */
[----:B------:R-:W-:Y:S01]  /*01a0*/  ISETP.GT.AND.EX P0, PT, R2, RZ, PT, P0 ;  /* 0x000000ff0200720c */ /* 0x000fe20003f04300 */
[C---:B------:R-:W-:Y:S01]  /*01b0*/  VIADD R2, R0.reuse, 0x100 ;  /* 0x0000010000027836 */ /* 0x040fe20000000000 */
[----:B------:R-:W-:-:S04]  /*01c0*/  IADD3 R0, P2, PT, R0, UR4, RZ ;  /* 0x0000000400007c10 */ /* 0x000fc8000ff5e0ff */
[----:B------:R-:W-:Y:S01]  /*01d0*/  ISETP.LT.U32.AND P1, PT, R2, UR6, PT ;  /* 0x0000000602007c0c */ /* 0x000fe2000bf21070 */
[----:B------:R-:W-:Y:S01]  /*01e0*/  IMAD.X R3, RZ, RZ, UR5, P2 ;  /* 0x00000005ff037e24 */ /* 0x000fe200090e06ff */
[----:B-1----:R-:W-:Y:S02]  /*01f0*/  LEA R2, P2, R0, UR10, 0x2 ;  /* 0x0000000a00027c11 */ /* 0x002fe4000f8410ff */
[----:B------:R-:W-:Y:S02]  /*0200*/  ISETP.GT.AND.EX P1, PT, R4, RZ, PT, P1 ;  /* 0x000000ff0400720c */ /* 0x000fe40003f24310 */
[----:B------:R-:W-:Y:S01]  /*0210*/  LEA.HI.X R3, R0, UR11, R3, 0x2, P2 ;  /* 0x0000000b00037c11 */ /* 0x000fe200090f1403 */
[----:B------:R-:W0:Y:S04]  /*0220*/  @P0 LDC R5, c[0x0][0x390] ;  /* 0x0000e400ff050b82 */ /* 0x000e280000000800 */
[----:B0-----:R0:W-:Y:S06]  /*0230*/  @P0 STG.E desc[UR8][R2.64], R5 ;  /* 0x0000000502000986 */ /* 0x0011ec000c101908 */
[----:B------:R-:W-:Y:S05]  /*0240*/  @!P1 EXIT ;  /* 0x000000000000994d */ /* 0x000fea0003800000 */
[----:B0-----:R-:W0:Y:S02]  /*0250*/  LDC R5, c[0x0][0x390] ;  /* 0x0000e400ff057b82 */ /* 0x001e240000000800 */
[----:B0-----:R-:W-:Y:S01]  /*0260*/  STG.E desc[UR8][R2.64+0x400], R5 ;  /* 0x0004000502007986 */ /* 0x001fe2000c101908 */
[----:B------:R-:W-:Y:S05]  /*0270*/  EXIT ;  /* 0x000000000000794d */ /* 0x000fea0003800000 */
.L_x_153:
        /* <DEDUP_REMOVED lines=16> */
.L_x_170:


//--------------------- .text._ZN3cub18CUB_300001_SM_10006detail8for_each13static_kernelINS2_12policy_hub_t12policy_500_tEmN6thrust24THRUST_300001_SM_1000_NS8cuda_cub20__uninitialized_fill7functorINS7_10device_ptrIfEEfEEEEvT0_T1_ --------------------------
	.section	.text._ZN3cub18CUB_300001_SM_10006detail8for_each13static_kernelINS2_12policy_hub_t12policy_500_tEmN6thrust24THRUST_300001_SM_1000_NS8cuda_cub20__uninitialized_fill7functorINS7_10device_ptrIfEEfEEEEvT0_T1_,"ax",@progbits
	.align	128
        .global         _ZN3cub18CUB_300001_SM_10006detail8for_each13static_kernelINS2_12policy_hub_t12policy_500_tEmN6thrust24THRUST_300001_SM_1000_NS8cuda_cub20__uninitialized_fill7functorINS7_10device_ptrIfEEfEEEEvT0_T1_
        .type           _ZN3cub18CUB_300001_SM_10006detail8for_each13static_kernelINS2_12policy_hub_t12policy_500_tEmN6thrust24THRUST_300001_SM_1000_NS8cuda_cub20__uninitialized_fill7functorINS7_10device_ptrIfEEfEEEEvT0_T1_,@function
        .size           _ZN3cub18CUB_300001_SM_10006detail8for_each13static_kernelINS2_12policy_hub_t12policy_500_tEmN6thrust24THRUST_300001_SM_1000_NS8cuda_cub20__uninitialized_fill7functorINS7_10device_ptrIfEEfEEEEvT0_T1_,(.L_x_171 - _ZN3cub18CUB_300001_SM_10006detail8for_each13static_kernelINS2_12policy_hub_t12policy_500_tEmN6thrust24THRUST_300001_SM_1000_NS8cuda_cub20__uninitialized_fill7functorINS7_10device_ptrIfEEfEEEEvT0_T1_)
        .other          _ZN3cub18CUB_300001_SM_10006detail8for_each13static_kernelINS2_12policy_hub_t12policy_500_tEmN6thrust24THRUST_300001_SM_1000_NS8cuda_cub20__uninitialized_fill7functorINS7_10device_ptrIfEEfEEEEvT0_T1_,@"STO_CUDA_ENTRY STV_DEFAULT"
_ZN3cub18CUB_300001_SM_10006detail8for_each13static_kernelINS2_12policy_hub_t12policy_500_tEmN6thrust24THRUST_300001_SM_1000_NS8cuda_cub20__uninitialized_fill7functorINS7_10device_ptrIfEEfEEEEvT0_T1_:
.text._ZN3cub18CUB_300001_SM_10006detail8for_each13static_kernelINS2_12policy_hub_t12policy_500_tEmN6thrust24THRUST_300001_SM_1000_NS8cuda_cub20__uninitialized_fill7functorINS7_10device_ptrIfEEfEEEEvT0_T1_:
        /* <DEDUP_REMOVED lines=8> */
[----:B------:R-:W-:-:S09]  /*0080*/  UISETP.GE.U32.AND.EX UP0, UPT, UR7, URZ, UPT, UP0 ;  /* 0x000000ff0700728c */ /* 0x000fd2000bf06100 */
        /* <DEDUP_REMOVED lines=11> */
.L_x_154:
[----:B------:R-:W0:Y:S01]  /*0140*/  S2R R0, SR_TID.X ;  /* 0x0000000000007919 */ /* 0x000e220000002100 */
[----:B------:R-:W-:Y:S01]  /*0150*/  IMAD.U32 R2, RZ, RZ, UR7 ;  /* 0x00000007ff027e24 */ /* 0x000fe2000f8e00ff */
[----:B------:R-:W1:Y:S01]  /*0160*/  LDCU.64 UR10, c[0x0][0x388] ;  /* 0x00007100ff0a77ac */ /* 0x000e620008000a00 */
[----:B------:R-:W-:Y:S01]  /*0170*/  IMAD.U32 R4, RZ, RZ, UR7 ;  /* 0x00000007ff047e24 */ /* 0x000fe2000f8e00ff */
[----:B0-----:R-:W-:-:S04]  /*0180*/  ISETP.LT.U32.AND P0, PT, R0, UR6, PT ;  /* 0x0000000600007c0c */ /* 0x001fc8000bf01070 */
[----:B------:R-:W-:Y:S01]  /*0190*/  ISETP.GT.U32.AND.EX P0, PT, R2, RZ, PT, P0 ;  /* 0x000000ff0200720c */ /* 0x000fe20003f04100 */
[C---:B------:R-:W-:Y:S01]  /*01a0*/  VIADD R2, R0.reuse, 0x100 ;  /* 0x0000010000027836 */ /* 0x040fe20000000000 */
[----:B------:R-:W-:-:S04]  /*01b0*/  IADD3 R0, P2, PT, R0, UR4, RZ ;  /* 0x0000000400007c10 */ /* 0x000fc8000ff5e0ff */
[----:B------:R-:W-:Y:S01]  /*01c0*/  ISETP.LT.U32.AND P1, PT, R2, UR6, PT ;  /* 0x0000000602007c0c */ /* 0x000fe2000bf21070 */
[----:B------:R-:W-:Y:S01]  /*01d0*/  IMAD.X R3, RZ, RZ, UR5, P2 ;  /* 0x00000005ff037e24 */ /* 0x000fe200090e06ff */
[----:B-1----:R-:W-:Y:S02]  /*01e0*/  LEA R2, P2, R0, UR10, 0x2 ;  /* 0x0000000a00027c11 */ /* 0x002fe4000f8410ff */
[----:B------:R-:W-:Y:S02]  /*01f0*/  ISETP.GT.U32.AND.EX P1, PT, R4, RZ, PT, P1 ;  /* 0x000000ff0400720c */ /* 0x000fe40003f24110 */
[----:B------:R-:W-:Y:S01]  /*0200*/  LEA.HI.X R3, R0, UR11, R3, 0x2, P2 ;  /* 0x0000000b00037c11 */ /* 0x000fe200090f1403 */
[----:B------:R-:W0:Y:S04]  /*0210*/  @P0 LDC R5, c[0x0][0x390] ;  /* 0x0000e400ff050b82 */ /* 0x000e280000000800 */
[----:B0-----:R0:W-:Y:S06]  /*0220*/  @P0 STG.E desc[UR8][R2.64], R5 ;  /* 0x0000000502000986 */ /* 0x0011ec000c101908 */
[----:B------:R-:W-:Y:S05]  /*0230*/  @!P1 EXIT ;  /* 0x000000000000994d */ /* 0x000fea0003800000 */
[----:B0-----:R-:W0:Y:S02]  /*0240*/  LDC R5, c[0x0][0x390] ;  /* 0x0000e400ff057b82 */ /* 0x001e240000000800 */
[----:B0-----:R-:W-:Y:S01]  /*0250*/  STG.E desc[UR8][R2.64+0x400], R5 ;  /* 0x0004000502007986 */ /* 0x001fe2000c101908 */
[----:B------:R-:W-:Y:S05]  /*0260*/  EXIT ;  /* 0x000000000000794d */ /* 0x000fea0003800000 */
.L_x_155:
        /* <DEDUP_REMOVED lines=9> */
.L_x_171:


//--------------------- .text._ZN3cub18CUB_300001_SM_10006detail11EmptyKernelIvEEvv --------------------------
	.section	.text._ZN3cub18CUB_300001_SM_10006detail11EmptyKernelIvEEvv,"ax",@progbits
	.align	128
        .global         _ZN3cub18CUB_300001_SM_10006detail11EmptyKernelIvEEvv
        .type           _ZN3cub18CUB_300001_SM_10006detail11EmptyKernelIvEEvv,@function
        .size           _ZN3cub18CUB_300001_SM_10006detail11EmptyKernelIvEEvv,(.L_x_172 - _ZN3cub18CUB_300001_SM_10006detail11EmptyKernelIvEEvv)
        .other          _ZN3cub18CUB_300001_SM_10006detail11EmptyKernelIvEEvv,@"STO_CUDA_ENTRY STV_DEFAULT"
_ZN3cub18CUB_300001_SM_10006detail11EmptyKernelIvEEvv:
.text._ZN3cub18CUB_300001_SM_10006detail11EmptyKernelIvEEvv:
[----:B------:R-:W-:Y:S01]  /*0000*/  LDC R1, c[0x0][0x37c] ;  /* 0x0000df00ff017b82 */ /* 0x000fe20000000800 */
[----:B------:R-:W-:Y:S05]  /*0010*/  EXIT ;  /* 0x000000000000794d */ /* 0x000fea0003800000 */
.L_x_156:
        /* <DEDUP_REMOVED lines=14> */
.L_x_172:


//--------------------- .nv.shared._ZN3cub18CUB_300001_SM_10006detail9transform16transform_kernelINS2_10policy_hubILb1EN4cuda3std3__45tupleIJN6thrust24THRUST_300001_SM_1000_NS6detail15normal_iteratorINSA_10device_ptrIfEEEESF_EEEE10policy1000El13saxpy_functorSF_JPfSK_EEEvT0_iT1_T2_DpNS2_10kernel_argIT3_EE --------------------------
	.section	.nv.shared._ZN3cub18CUB_300001_SM_10006detail9transform16transform_kernelINS2_10policy_hubILb1EN4cuda3std3__45tupleIJN6thrust24THRUST_300001_SM_1000_NS6detail15normal_iteratorINSA_10device_ptrIfEEEESF_EEEE10policy1000El13saxpy_functorSF_JPfSK_EEEvT0_iT1_T2_DpNS2_10kernel_argIT3_EE,"aw",@nobits
	.sectionflags	@""
	.align	128
	.zero		1024


//--------------------- .nv.shared.reserved.0     --------------------------
	.section	.nv.shared.reserved.0,"aw",@nobits
	.weak		__nv_reservedSMEM_offset_0_alias
	.size		__nv_reservedSMEM_offset_0_alias, 0, 64
	.other		__nv_reservedSMEM_offset_0_alias,@"STO_CUDA_RESERVED_SHARED STV_DEFAULT"
__nv_reservedSMEM_offset_0_alias:
	.zero		0
	.zero		64


//--------------------- .nv.global                --------------------------
	.section	.nv.global,"aw",@nobits
.nv.global:
	.type		_ZN34_INTERNAL_6ed5effe_4_k_cu_eb755da46thrust24THRUST_300001_SM_1000_NS3seqE,@object
	.size		_ZN34_INTERNAL_6ed5effe_4_k_cu_eb755da46thrust24THRUST_300001_SM_1000_NS3seqE,(_ZN34_INTERNAL_6ed5effe_4_k_cu_eb755da44cuda3std3__48in_placeE - _ZN34_INTERNAL_6ed5effe_4_k_cu_eb755da46thrust24THRUST_300001_SM_1000_NS3seqE)
_ZN34_INTERNAL_6ed5effe_4_k_cu_eb755da46thrust24THRUST_300001_SM_1000_NS3seqE:
	.zero		1
	.type		_ZN34_INTERNAL_6ed5effe_4_k_cu_eb755da44cuda3std3__48in_placeE,@object
	.size		_ZN34_INTERNAL_6ed5effe_4_k_cu_eb755da44cuda3std3__48in_placeE,(_ZN34_INTERNAL_6ed5effe_4_k_cu_eb755da44cuda3std6ranges3__45__cpo4sizeE - _ZN34_INTERNAL_6ed5effe_4_k_cu_eb755da44cuda3std3__48in_placeE)
_ZN34_INTERNAL_6ed5effe_4_k_cu_eb755da44cuda3std3__48in_placeE:
	.zero		1
	.type		_ZN34_INTERNAL_6ed5effe_4_k_cu_eb755da44cuda3std6ranges3__45__cpo4sizeE,@object
	.size		_ZN34_INTERNAL_6ed5effe_4_k_cu_eb755da44cuda3std6ranges3__45__cpo4sizeE,(_ZN34_INTERNAL_6ed5effe_4_k_cu_eb755da46thrust24THRUST_300001_SM_1000_NS12placeholders2_3E - _ZN34_INTERNAL_6ed5effe_4_k_cu_eb755da44cuda3std6ranges3__45__cpo4sizeE)
_ZN34_INTERNAL_6ed5effe_4_k_cu_eb755da44cuda3std6ranges3__45__cpo4sizeE:
	.zero		1
	.type		_ZN34_INTERNAL_6ed5effe_4_k_cu_eb755da46thrust24THRUST_300001_SM_1000_NS12placeholders2_3E,@object
	.size		_ZN34_INTERNAL_6ed5effe_4_k_cu_eb755da46thrust24THRUST_300001_SM_1000_NS12placeholders2_3E,(_ZN34_INTERNAL_6ed5effe_4_k_cu_eb755da44cuda3std3__45__cpo6cbeginE - _ZN34_INTERNAL_6ed5effe_4_k_cu_eb755da46thrust24THRUST_300001_SM_1000_NS12placeholders2_3E)
_ZN34_INTERNAL_6ed5effe_4_k_cu_eb755da46thrust24THRUST_300001_SM_1000_NS12placeholders2_3E:
	.zero		1
	.type		_ZN34_INTERNAL_6ed5effe_4_k_cu_eb755da44cuda3std3__45__cpo6cbeginE,@object
	.size		_ZN34_INTERNAL_6ed5effe_4_k_cu_eb755da44cuda3std3__45__cpo6cbeginE,(_ZN34_INTERNAL_6ed5effe_4_k_cu_eb755da44cuda3std6ranges3__45__cpo6cbeginE - _ZN34_INTERNAL_6ed5effe_4_k_cu_eb755da44cuda3std3__45__cpo6cbeginE)
_ZN34_INTERNAL_6ed5effe_4_k_cu_eb755da44cuda3std3__45__cpo6cbeginE:
	.zero		1
	.type		_ZN34_INTERNAL_6ed5effe_4_k_cu_eb755da44cuda3std6ranges3__45__cpo6cbeginE,@object
	.size		_ZN34_INTERNAL_6ed5effe_4_k_cu_eb755da44cuda3std6ranges3__45__cpo6cbeginE,(_ZN34_INTERNAL_6ed5effe_4_k_cu_eb755da46thrust24THRUST_300001_SM_1000_NS12placeholders2_7E - _ZN34_INTERNAL_6ed5effe_4_k_cu_eb755da44cuda3std6ranges3__45__cpo6cbeginE)
_ZN34_INTERNAL_6ed5effe_4_k_cu_eb755da44cuda3std6ranges3__45__cpo6cbeginE:
	.zero		1
	.type		_ZN34_INTERNAL_6ed5effe_4_k_cu_eb755da46thrust24THRUST_300001_SM_1000_NS12placeholders2_7E,@object
	.size		_ZN34_INTERNAL_6ed5effe_4_k_cu_eb755da46thrust24THRUST_300001_SM_1000_NS12placeholders2_7E,(_ZN34_INTERNAL_6ed5effe_4_k_cu_eb755da44cuda3std3__45__cpo7crbeginE - _ZN34_INTERNAL_6ed5effe_4_k_cu_eb755da46thrust24THRUST_300001_SM_1000_NS12placeholders2_7E)
_ZN34_INTERNAL_6ed5effe_4_k_cu_eb755da46thrust24THRUST_300001_SM_1000_NS12placeholders2_7E:
	.zero		1
	.type		_ZN34_INTERNAL_6ed5effe_4_k_cu_eb755da44cuda3std3__45__cpo7crbeginE,@object
	.size		_ZN34_INTERNAL_6ed5effe_4_k_cu_eb755da44cuda3std3__45__cpo7crbeginE,(_ZN34_INTERNAL_6ed5effe_4_k_cu_eb755da44cuda3std6ranges3__45__cpo4nextE - _ZN34_INTERNAL_6ed5effe_4_k_cu_eb755da44cuda3std3__45__cpo7crbeginE)
_ZN34_INTERNAL_6ed5effe_4_k_cu_eb755da44cuda3std3__45__cpo7crbeginE:
	.zero		1
	.type		_ZN34_INTERNAL_6ed5effe_4_k_cu_eb755da44cuda3std6ranges3__45__cpo4nextE,@object
	.size		_ZN34_INTERNAL_6ed5effe_4_k_cu_eb755da44cuda3std6ranges3__45__cpo4nextE,(_ZN34_INTERNAL_6ed5effe_4_k_cu_eb755da44cuda3std6ranges3__45__cpo4swapE - _ZN34_INTERNAL_6ed5effe_4_k_cu_eb755da44cuda3std6ranges3__45__cpo4nextE)
_ZN34_INTERNAL_6ed5effe_4_k_cu_eb755da44cuda3std6ranges3__45__cpo4nextE:
	.zero		1
	.type		_ZN34_INTERNAL_6ed5effe_4_k_cu_eb755da44cuda3std6ranges3__45__cpo4swapE,@object
	.size		_ZN34_INTERNAL_6ed5effe_4_k_cu_eb755da44cuda3std6ranges3__45__cpo4swapE,(_ZN34_INTERNAL_6ed5effe_4_k_cu_eb755da46thrust24THRUST_300001_SM_1000_NS8cuda_cub10par_nosyncE - _ZN34_INTERNAL_6ed5effe_4_k_cu_eb755da44cuda3std6ranges3__45__cpo4swapE)
_ZN34_INTERNAL_6ed5effe_4_k_cu_eb755da44cuda3std6ranges3__45__cpo4swapE:
	.zero		1
	.type		_ZN34_INTERNAL_6ed5effe_4_k_cu_eb755da46thrust24THRUST_300001_SM_1000_NS8cuda_cub10par_nosyncE,@object
	.size		_ZN34_INTERNAL_6ed5effe_4_k_cu_eb755da46thrust24THRUST_300001_SM_1000_NS8cuda_cub10par_nosyncE,(_ZN34_INTERNAL_6ed5effe_4_k_cu_eb755da46thrust24THRUST_300001_SM_1000_NS12placeholders2_9E - _ZN34_INTERNAL_6ed5effe_4_k_cu_eb755da46thrust24THRUST_300001_SM_1000_NS8cuda_cub10par_nosyncE)
_ZN34_INTERNAL_6ed5effe_4_k_cu_eb755da46thrust24THRUST_300001_SM_1000_NS8cuda_cub10par_nosyncE:
	.zero		1
	.type		_ZN34_INTERNAL_6ed5effe_4_k_cu_eb755da46thrust24THRUST_300001_SM_1000_NS12placeholders2_9E,@object
	.size		_ZN34_INTERNAL_6ed5effe_4_k_cu_eb755da46thrust24THRUST_300001_SM_1000_NS12placeholders2_9E,(_ZN34_INTERNAL_6ed5effe_4_k_cu_eb755da44cuda3std3__436_GLOBAL__N__6ed5effe_4_k_cu_eb755da46ignoreE - _ZN34_INTERNAL_6ed5effe_4_k_cu_eb755da46thrust24THRUST_300001_SM_1000_NS12placeholders2_9E)
_ZN34_INTERNAL_6ed5effe_4_k_cu_eb755da46thrust24THRUST_300001_SM_1000_NS12placeholders2_9E:
	.zero		1
	.type		_ZN34_INTERNAL_6ed5effe_4_k_cu_eb755da44cuda3std3__436_GLOBAL__N__6ed5effe_4_k_cu_eb755da46ignoreE,@object
	.size		_ZN34_INTERNAL_6ed5effe_4_k_cu_eb755da44cuda3std3__436_GLOBAL__N__6ed5effe_4_k_cu_eb755da46ignoreE,(_ZN34_INTERNAL_6ed5effe_4_k_cu_eb755da44cuda3std6ranges3__45__cpo4dataE - _ZN34_INTERNAL_6ed5effe_4_k_cu_eb755da44cuda3std3__436_GLOBAL__N__6ed5effe_4_k_cu_eb755da46ignoreE)
_ZN34_INTERNAL_6ed5effe_4_k_cu_eb755da44cuda3std3__436_GLOBAL__N__6ed5effe_4_k_cu_eb755da46ignoreE:
	.zero		1
	.type		_ZN34_INTERNAL_6ed5effe_4_k_cu_eb755da44cuda3std6ranges3__45__cpo4dataE,@object
	.size		_ZN34_INTERNAL_6ed5effe_4_k_cu_eb755da44cuda3std6ranges3__45__cpo4dataE,(_ZN34_INTERNAL_6ed5effe_4_k_cu_eb755da46thrust24THRUST_300001_SM_1000_NS12placeholders2_1E - _ZN34_INTERNAL_6ed5effe_4_k_cu_eb755da44cuda3std6ranges3__45__cpo4dataE)
_ZN34_INTERNAL_6ed5effe_4_k_cu_eb755da44cuda3std6ranges3__45__cpo4dataE:
	.zero		1
	.type		_ZN34_INTERNAL_6ed5effe_4_k_cu_eb755da46thrust24THRUST_300001_SM_1000_NS12placeholders2_1E,@object
	.size		_ZN34_INTERNAL_6ed5effe_4_k_cu_eb755da46thrust24THRUST_300001_SM_1000_NS12placeholders2_1E,(_ZN34_INTERNAL_6ed5effe_4_k_cu_eb755da44cuda3std3__45__cpo5beginE - _ZN34_INTERNAL_6ed5effe_4_k_cu_eb755da46thrust24THRUST_300001_SM_1000_NS12placeholders2_1E)
_ZN34_INTERNAL_6ed5effe_4_k_cu_eb755da46thrust24THRUST_300001_SM_1000_NS12placeholders2_1E:
	.zero		1
	.type		_ZN34_INTERNAL_6ed5effe_4_k_cu_eb755da44cuda3std3__45__cpo5beginE,@object
	.size		_ZN34_INTERNAL_6ed5effe_4_k_cu_eb755da44cuda3std3__45__cpo5beginE,(_ZN34_INTERNAL_6ed5effe_4_k_cu_eb755da44cuda3std6ranges3__45__cpo5beginE - _ZN34_INTERNAL_6ed5effe_4_k_cu_eb755da44cuda3std3__45__cpo5beginE)
_ZN34_INTERNAL_6ed5effe_4_k_cu_eb755da44cuda3std3__45__cpo5beginE:
	.zero		1
	.type		_ZN34_INTERNAL_6ed5effe_4_k_cu_eb755da44cuda3std6ranges3__45__cpo5beginE,@object
	.size		_ZN34_INTERNAL_6ed5effe_4_k_cu_eb755da44cuda3std6ranges3__45__cpo5beginE,(_ZN34_INTERNAL_6ed5effe_4_k_cu_eb755da46thrust24THRUST_300001_SM_1000_NS12placeholders2_5E - _ZN34_INTERNAL_6ed5effe_4_k_cu_eb755da44cuda3std6ranges3__45__cpo5beginE)
_ZN34_INTERNAL_6ed5effe_4_k_cu_eb755da44cuda3std6ranges3__45__cpo5beginE:
	.zero		1
	.type		_ZN34_INTERNAL_6ed5effe_4_k_cu_eb755da46thrust24THRUST_300001_SM_1000_NS12placeholders2_5E,@object
	.size		_ZN34_INTERNAL_6ed5effe_4_k_cu_eb755da46thrust24THRUST_300001_SM_1000_NS12placeholders2_5E,(_ZN34_INTERNAL_6ed5effe_4_k_cu_eb755da44cuda3std3__45__cpo6rbeginE - _ZN34_INTERNAL_6ed5effe_4_k_cu_eb755da46thrust24THRUST_300001_SM_1000_NS12placeholders2_5E)
_ZN34_INTERNAL_6ed5effe_4_k_cu_eb755da46thrust24THRUST_300001_SM_1000_NS12placeholders2_5E:
	.zero		1
	.type		_ZN34_INTERNAL_6ed5effe_4_k_cu_eb755da44cuda3std3__45__cpo6rbeginE,@object
	.size		_ZN34_INTERNAL_6ed5effe_4_k_cu_eb755da44cuda3std3__45__cpo6rbeginE,(_ZN34_INTERNAL_6ed5effe_4_k_cu_eb755da44cuda3std6ranges3__45__cpo7advanceE - _ZN34_INTERNAL_6ed5effe_4_k_cu_eb755da44cuda3std3__45__cpo6rbeginE)
_ZN34_INTERNAL_6ed5effe_4_k_cu_eb755da44cuda3std3__45__cpo6rbeginE:
	.zero		1
	.type		_ZN34_INTERNAL_6ed5effe_4_k_cu_eb755da44cuda3std6ranges3__45__cpo7advanceE,@object
	.size		_ZN34_INTERNAL_6ed5effe_4_k_cu_eb755da44cuda3std6ranges3__45__cpo7advanceE,(_ZN34_INTERNAL_6ed5effe_4_k_cu_eb755da44cuda3std3__47nulloptE - _ZN34_INTERNAL_6ed5effe_4_k_cu_eb755da44cuda3std6ranges3__45__cpo7advanceE)
_ZN34_INTERNAL_6ed5effe_4_k_cu_eb755da44cuda3std6ranges3__45__cpo7advanceE:
	.zero		1
	.type		_ZN34_INTERNAL_6ed5effe_4_k_cu_eb755da44cuda3std3__47nulloptE,@object
	.size		_ZN34_INTERNAL_6ed5effe_4_k_cu_eb755da44cuda3std3__47nulloptE,(_ZN34_INTERNAL_6ed5effe_4_k_cu_eb755da44cuda3std6ranges3__45__cpo8distanceE - _ZN34_INTERNAL_6ed5effe_4_k_cu_eb755da44cuda3std3__47nulloptE)
_ZN34_INTERNAL_6ed5effe_4_k_cu_eb755da44cuda3std3__47nulloptE:
	.zero		1
	.type		_ZN34_INTERNAL_6ed5effe_4_k_cu_eb755da44cuda3std6ranges3__45__cpo8distanceE,@object
	.size		_ZN34_INTERNAL_6ed5effe_4_k_cu_eb755da44cuda3std6ranges3__45__cpo8distanceE,(_ZN34_INTERNAL_6ed5effe_4_k_cu_eb755da46thrust24THRUST_300001_SM_1000_NS12placeholders3_10E - _ZN34_INTERNAL_6ed5effe_4_k_cu_eb755da44cuda3std6ranges3__45__cpo8distanceE)
_ZN34_INTERNAL_6ed5effe_4_k_cu_eb755da44cuda3std6ranges3__45__cpo8distanceE:
	.zero		1
	.type		_ZN34_INTERNAL_6ed5effe_4_k_cu_eb755da46thrust24THRUST_300001_SM_1000_NS12placeholders3_10E,@object
	.size		_ZN34_INTERNAL_6ed5effe_4_k_cu_eb755da46thrust24THRUST_300001_SM_1000_NS12placeholders3_10E,(_ZN34_INTERNAL_6ed5effe_4_k_cu_eb755da44cuda3std3__419piecewise_constructE - _ZN34_INTERNAL_6ed5effe_4_k_cu_eb755da46thrust24THRUST_300001_SM_1000_NS12placeholders3_10E)
_ZN34_INTERNAL_6ed5effe_4_k_cu_eb755da46thrust24THRUST_300001_SM_1000_NS12placeholders3_10E:
	.zero		1
	.type		_ZN34_INTERNAL_6ed5effe_4_k_cu_eb755da44cuda3std3__419piecewise_constructE,@object
	.size		_ZN34_INTERNAL_6ed5effe_4_k_cu_eb755da44cuda3std3__419piecewise_constructE,(_ZN34_INTERNAL_6ed5effe_4_k_cu_eb755da44cuda3std6ranges3__45__cpo5cdataE - _ZN34_INTERNAL_6ed5effe_4_k_cu_eb755da44cuda3std3__419piecewise_constructE)
_ZN34_INTERNAL_6ed5effe_4_k_cu_eb755da44cuda3std3__419piecewise_constructE:
	.zero		1
	.type		_ZN34_INTERNAL_6ed5effe_4_k_cu_eb755da44cuda3std6ranges3__45__cpo5cdataE,@object
	.size		_ZN34_INTERNAL_6ed5effe_4_k_cu_eb755da44cuda3std6ranges3__45__cpo5cdataE,(_ZN34_INTERNAL_6ed5effe_4_k_cu_eb755da46thrust24THRUST_300001_SM_1000_NS12placeholders2_2E - _ZN34_INTERNAL_6ed5effe_4_k_cu_eb755da44cuda3std6ranges3__45__cpo5cdataE)
_ZN34_INTERNAL_6ed5effe_4_k_cu_eb755da44cuda3std6ranges3__45__cpo5cdataE:
	.zero		1
	.type		_ZN34_INTERNAL_6ed5effe_4_k_cu_eb755da46thrust24THRUST_300001_SM_1000_NS12placeholders2_2E,@object
	.size		_ZN34_INTERNAL_6ed5effe_4_k_cu_eb755da46thrust24THRUST_300001_SM_1000_NS12placeholders2_2E,(_ZN34_INTERNAL_6ed5effe_4_k_cu_eb755da44cuda3std3__45__cpo3endE - _ZN34_INTERNAL_6ed5effe_4_k_cu_eb755da46thrust24THRUST_300001_SM_1000_NS12placeholders2_2E)
_ZN34_INTERNAL_6ed5effe_4_k_cu_eb755da46thrust24THRUST_300001_SM_1000_NS12placeholders2_2E:
	.zero		1
	.type		_ZN34_INTERNAL_6ed5effe_4_k_cu_eb755da44cuda3std3__45__cpo3endE,@object
	.size		_ZN34_INTERNAL_6ed5effe_4_k_cu_eb755da44cuda3std3__45__cpo3endE,(_ZN34_INTERNAL_6ed5effe_4_k_cu_eb755da44cuda3std6ranges3__45__cpo3endE - _ZN34_INTERNAL_6ed5effe_4_k_cu_eb755da44cuda3std3__45__cpo3endE)
_ZN34_INTERNAL_6ed5effe_4_k_cu_eb755da44cuda3std3__45__cpo3endE:
	.zero		1
	.type		_ZN34_INTERNAL_6ed5effe_4_k_cu_eb755da44cuda3std6ranges3__45__cpo3endE,@object
	.size		_ZN34_INTERNAL_6ed5effe_4_k_cu_eb755da44cuda3std6ranges3__45__cpo3endE,(_ZN34_INTERNAL_6ed5effe_4_k_cu_eb755da46thrust24THRUST_300001_SM_1000_NS12placeholders2_6E - _ZN34_INTERNAL_6ed5effe_4_k_cu_eb755da44cuda3std6ranges3__45__cpo3endE)
_ZN34_INTERNAL_6ed5effe_4_k_cu_eb755da44cuda3std6ranges3__45__cpo3endE:
	.zero		1
	.type		_ZN34_INTERNAL_6ed5effe_4_k_cu_eb755da46thrust24THRUST_300001_SM_1000_NS12placeholders2_6E,@object
	.size		_ZN34_INTERNAL_6ed5effe_4_k_cu_eb755da46thrust24THRUST_300001_SM_1000_NS12placeholders2_6E,(_ZN34_INTERNAL_6ed5effe_4_k_cu_eb755da44cuda3std3__45__cpo4rendE - _ZN34_INTERNAL_6ed5effe_4_k_cu_eb755da46thrust24THRUST_300001_SM_1000_NS12placeholders2_6E)
_ZN34_INTERNAL_6ed5effe_4_k_cu_eb755da46thrust24THRUST_300001_SM_1000_NS12placeholders2_6E:
	.zero		1
	.type		_ZN34_INTERNAL_6ed5effe_4_k_cu_eb755da44cuda3std3__45__cpo4rendE,@object
	.size		_ZN34_INTERNAL_6ed5effe_4_k_cu_eb755da44cuda3std3__45__cpo4rendE,(_ZN34_INTERNAL_6ed5effe_4_k_cu_eb755da44cuda3std6ranges3__45__cpo9iter_swapE - _ZN34_INTERNAL_6ed5effe_4_k_cu_eb755da44cuda3std3__45__cpo4rendE)
_ZN34_INTERNAL_6ed5effe_4_k_cu_eb755da44cuda3std3__45__cpo4rendE:
	.zero		1
	.type		_ZN34_INTERNAL_6ed5effe_4_k_cu_eb755da44cuda3std6ranges3__45__cpo9iter_swapE,@object
	.size		_ZN34_INTERNAL_6ed5effe_4_k_cu_eb755da44cuda3std6ranges3__45__cpo9iter_swapE,(_ZN34_INTERNAL_6ed5effe_4_k_cu_eb755da44cuda3std3__48unexpectE - _ZN34_INTERNAL_6ed5effe_4_k_cu_eb755da44cuda3std6ranges3__45__cpo9iter_swapE)
_ZN34_INTERNAL_6ed5effe_4_k_cu_eb755da44cuda3std6ranges3__45__cpo9iter_swapE:
	.zero		1
	.type		_ZN34_INTERNAL_6ed5effe_4_k_cu_eb755da44cuda3std3__48unexpectE,@object
	.size		_ZN34_INTERNAL_6ed5effe_4_k_cu_eb755da44cuda3std3__48unexpectE,(_ZN34_INTERNAL_6ed5effe_4_k_cu_eb755da46thrust24THRUST_300001_SM_1000_NS8cuda_cub3parE - _ZN34_INTERNAL_6ed5effe_4_k_cu_eb755da44cuda3std3__48unexpectE)
_ZN34_INTERNAL_6ed5effe_4_k_cu_eb755da44cuda3std3__48unexpectE:
	.zero		1
	.type		_ZN34_INTERNAL_6ed5effe_4_k_cu_eb755da46thrust24THRUST_300001_SM_1000_NS8cuda_cub3parE,@object
	.size		_ZN34_INTERNAL_6ed5effe_4_k_cu_eb755da46thrust24THRUST_300001_SM_1000_NS8cuda_cub3parE,(_ZN34_INTERNAL_6ed5effe_4_k_cu_eb755da46thrust24THRUST_300001_SM_1000_NS12placeholders2_4E - _ZN34_INTERNAL_6ed5effe_4_k_cu_eb755da46thrust24THRUST_300001_SM_1000_NS8cuda_cub3parE)
_ZN34_INTERNAL_6ed5effe_4_k_cu_eb755da46thrust24THRUST_300001_SM_1000_NS8cuda_cub3parE:
	.zero		1
	.type		_ZN34_INTERNAL_6ed5effe_4_k_cu_eb755da46thrust24THRUST_300001_SM_1000_NS12placeholders2_4E,@object
	.size		_ZN34_INTERNAL_6ed5effe_4_k_cu_eb755da46thrust24THRUST_300001_SM_1000_NS12placeholders2_4E,(_ZN34_INTERNAL_6ed5effe_4_k_cu_eb755da44cuda3std3__45__cpo4cendE - _ZN34_INTERNAL_6ed5effe_4_k_cu_eb755da46thrust24THRUST_300001_SM_1000_NS12placeholders2_4E)
_ZN34_INTERNAL_6ed5effe_4_k_cu_eb755da46thrust24THRUST_300001_SM_1000_NS12placeholders2_4E:
	.zero		1
	.type		_ZN34_INTERNAL_6ed5effe_4_k_cu_eb755da44cuda3std3__45__cpo4cendE,@object
	.size		_ZN34_INTERNAL_6ed5effe_4_k_cu_eb755da44cuda3std3__45__cpo4cendE,(_ZN34_INTERNAL_6ed5effe_4_k_cu_eb755da44cuda3std6ranges3__45__cpo4cendE - _ZN34_INTERNAL_6ed5effe_4_k_cu_eb755da44cuda3std3__45__cpo4cendE)
_ZN34_INTERNAL_6ed5effe_4_k_cu_eb755da44cuda3std3__45__cpo4cendE:
	.zero		1
	.type		_ZN34_INTERNAL_6ed5effe_4_k_cu_eb755da44cuda3std6ranges3__45__cpo4cendE,@object
	.size		_ZN34_INTERNAL_6ed5effe_4_k_cu_eb755da44cuda3std6ranges3__45__cpo4cendE,(_ZN34_INTERNAL_6ed5effe_4_k_cu_eb755da44cuda3std3__420unreachable_sentinelE - _ZN34_INTERNAL_6ed5effe_4_k_cu_eb755da44cuda3std6ranges3__45__cpo4cendE)
_ZN34_INTERNAL_6ed5effe_4_k_cu_eb755da44cuda3std6ranges3__45__cpo4cendE:
	.zero		1
	.type		_ZN34_INTERNAL_6ed5effe_4_k_cu_eb755da44cuda3std3__420unreachable_sentinelE,@object
	.size		_ZN34_INTERNAL_6ed5effe_4_k_cu_eb755da44cuda3std3__420unreachable_sentinelE,(_ZN34_INTERNAL_6ed5effe_4_k_cu_eb755da44cuda3std6ranges3__45__cpo5ssizeE - _ZN34_INTERNAL_6ed5effe_4_k_cu_eb755da44cuda3std3__420unreachable_sentinelE)
_ZN34_INTERNAL_6ed5effe_4_k_cu_eb755da44cuda3std3__420unreachable_sentinelE:
	.zero		1
	.type		_ZN34_INTERNAL_6ed5effe_4_k_cu_eb755da44cuda3std6ranges3__45__cpo5ssizeE,@object
	.size		_ZN34_INTERNAL_6ed5effe_4_k_cu_eb755da44cuda3std6ranges3__45__cpo5ssizeE,(_ZN34_INTERNAL_6ed5effe_4_k_cu_eb755da46thrust24THRUST_300001_SM_1000_NS12placeholders2_8E - _ZN34_INTERNAL_6ed5effe_4_k_cu_eb755da44cuda3std6ranges3__45__cpo5ssizeE)
_ZN34_INTERNAL_6ed5effe_4_k_cu_eb755da44cuda3std6ranges3__45__cpo5ssizeE:
	.zero		1
	.type		_ZN34_INTERNAL_6ed5effe_4_k_cu_eb755da46thrust24THRUST_300001_SM_1000_NS12placeholders2_8E,@object
	.size		_ZN34_INTERNAL_6ed5effe_4_k_cu_eb755da46thrust24THRUST_300001_SM_1000_NS12placeholders2_8E,(_ZN34_INTERNAL_6ed5effe_4_k_cu_eb755da44cuda3std3__45__cpo5crendE - _ZN34_INTERNAL_6ed5effe_4_k_cu_eb755da46thrust24THRUST_300001_SM_1000_NS12placeholders2_8E)
_ZN34_INTERNAL_6ed5effe_4_k_cu_eb755da46thrust24THRUST_300001_SM_1000_NS12placeholders2_8E:
	.zero		1
	.type		_ZN34_INTERNAL_6ed5effe_4_k_cu_eb755da44cuda3std3__45__cpo5crendE,@object
	.size		_ZN34_INTERNAL_6ed5effe_4_k_cu_eb755da44cuda3std3__45__cpo5crendE,(_ZN34_INTERNAL_6ed5effe_4_k_cu_eb755da44cuda3std6ranges3__45__cpo4prevE - _ZN34_INTERNAL_6ed5effe_4_k_cu_eb755da44cuda3std3__45__cpo5crendE)
_ZN34_INTERNAL_6ed5effe_4_k_cu_eb755da44cuda3std3__45__cpo5crendE:
	.zero		1
	.type		_ZN34_INTERNAL_6ed5effe_4_k_cu_eb755da44cuda3std6ranges3__45__cpo4prevE,@object
	.size		_ZN34_INTERNAL_6ed5effe_4_k_cu_eb755da44cuda3std6ranges3__45__cpo4prevE,(_ZN34_INTERNAL_6ed5effe_4_k_cu_eb755da44cuda3std6ranges3__45__cpo9iter_moveE - _ZN34_INTERNAL_6ed5effe_4_k_cu_eb755da44cuda3std6ranges3__45__cpo4prevE)
_ZN34_INTERNAL_6ed5effe_4_k_cu_eb755da44cuda3std6ranges3__45__cpo4prevE:
	.zero		1
	.type		_ZN34_INTERNAL_6ed5effe_4_k_cu_eb755da44cuda3std6ranges3__45__cpo9iter_moveE,@object
	.size		_ZN34_INTERNAL_6ed5effe_4_k_cu_eb755da44cuda3std6ranges3__45__cpo9iter_moveE,(_ZN34_INTERNAL_6ed5effe_4_k_cu_eb755da46thrust24THRUST_300001_SM_1000_NS6system6detail10sequential3seqE - _ZN34_INTERNAL_6ed5effe_4_k_cu_eb755da44cuda3std6ranges3__45__cpo9iter_moveE)
_ZN34_INTERNAL_6ed5effe_4_k_cu_eb755da44cuda3std6ranges3__45__cpo9iter_moveE:
	.zero		1
	.type		_ZN34_INTERNAL_6ed5effe_4_k_cu_eb755da46thrust24THRUST_300001_SM_1000_NS6system6detail10sequential3seqE,@object
	.size		_ZN34_INTERNAL_6ed5effe_4_k_cu_eb755da46thrust24THRUST_300001_SM_1000_NS6system6detail10sequential3seqE,(.L_31 - _ZN34_INTERNAL_6ed5effe_4_k_cu_eb755da46thrust24THRUST_300001_SM_1000_NS6system6detail10sequential3seqE)
_ZN34_INTERNAL_6ed5effe_4_k_cu_eb755da46thrust24THRUST_300001_SM_1000_NS6system6detail10sequential3seqE:
	.zero		1
.L_31:


//--------------------- .nv.shared._ZN3cub18CUB_300001_SM_10006detail9transform16transform_kernelINS2_10policy_hubILb1EN4cuda3std3__45tupleIJN6thrust24THRUST_300001_SM_1000_NS6detail15normal_iteratorINSA_10device_ptrIfEEEESF_EEEE10policy1000Ei13saxpy_functorSF_JPfSK_EEEvT0_iT1_T2_DpNS2_10kernel_argIT3_EE --------------------------
	.section	.nv.shared._ZN3cub18CUB_300001_SM_10006detail9transform16transform_kernelINS2_10policy_hubILb1EN4cuda3std3__45tupleIJN6thrust24THRUST_300001_SM_1000_NS6detail15normal_iteratorINSA_10device_ptrIfEEEESF_EEEE10policy1000Ei13saxpy_functorSF_JPfSK_EEEvT0_iT1_T2_DpNS2_10kernel_argIT3_EE,"aw",@nobits
	.sectionflags	@""
	.align	128
	.zero		1024


//--------------------- .nv.shared._ZN3cub18CUB_300001_SM_10006detail9transform16transform_kernelINS2_10policy_hubILb0EN4cuda3std3__45tupleIJN6thrust24THRUST_300001_SM_1000_NS6detail15normal_iteratorINSA_10device_ptrIfEEEESF_EEEE10policy1000ElNS7_4plusIfEESF_JPfSL_EEEvT0_iT1_T2_DpNS2_10kernel_argIT3_EE --------------------------
	.section	.nv.shared._ZN3cub18CUB_300001_SM_10006detail9transform16transform_kernelINS2_10policy_hubILb0EN4cuda3std3__45tupleIJN6thrust24THRUST_300001_SM_1000_NS6detail15normal_iteratorINSA_10device_ptrIfEEEESF_EEEE10policy1000ElNS7_4plusIfEESF_JPfSL_EEEvT0_iT1_T2_DpNS2_10kernel_argIT3_EE,"aw",@nobits
	.sectionflags	@""
	.align	128
.nv.shared._ZN3cub18CUB_300001_SM_10006detail9transform16transform_kernelINS2_10policy_hubILb0EN4cuda3std3__45tupleIJN6thrust24THRUST_300001_SM_1000_NS6detail15normal_iteratorINSA_10device_ptrIfEEEESF_EEEE10policy1000ElNS7_4plusIfEESF_JPfSL_EEEvT0_iT1_T2_DpNS2_10kernel_argIT3_EE:
	.zero		1152


//--------------------- .nv.shared._ZN3cub18CUB_300001_SM_10006detail9transform16transform_kernelINS2_10policy_hubILb0EN4cuda3std3__45tupleIJN6thrust24THRUST_300001_SM_1000_NS6detail15normal_iteratorINSA_10device_ptrIfEEEESF_EEEE10policy1000EiNS7_4plusIfEESF_JPfSL_EEEvT0_iT1_T2_DpNS2_10kernel_argIT3_EE --------------------------
	.section	.nv.shared._ZN3cub18CUB_300001_SM_10006detail9transform16transform_kernelINS2_10policy_hubILb0EN4cuda3std3__45tupleIJN6thrust24THRUST_300001_SM_1000_NS6detail15normal_iteratorINSA_10device_ptrIfEEEESF_EEEE10policy1000EiNS7_4plusIfEESF_JPfSL_EEEvT0_iT1_T2_DpNS2_10kernel_argIT3_EE,"aw",@nobits
	.sectionflags	@""
	.align	128
.nv.shared._ZN3cub18CUB_300001_SM_10006detail9transform16transform_kernelINS2_10policy_hubILb0EN4cuda3std3__45tupleIJN6thrust24THRUST_300001_SM_1000_NS6detail15normal_iteratorINSA_10device_ptrIfEEEESF_EEEE10policy1000EiNS7_4plusIfEESF_JPfSL_EEEvT0_iT1_T2_DpNS2_10kernel_argIT3_EE:
	.zero		1152


//--------------------- .nv.shared._ZN3cub18CUB_300001_SM_10006detail9transform16transform_kernelINS2_10policy_hubILb0EN4cuda3std3__45tupleIJN6thrust24THRUST_300001_SM_1000_NS6detail15normal_iteratorINSA_10device_ptrIfEEEESF_EEEE10policy1000ElNS7_10multipliesIfEESF_JPfSL_EEEvT0_iT1_T2_DpNS2_10kernel_argIT3_EE --------------------------
	.section	.nv.shared._ZN3cub18CUB_300001_SM_10006detail9transform16transform_kernelINS2_10policy_hubILb0EN4cuda3std3__45tupleIJN6thrust24THRUST_300001_SM_1000_NS6detail15normal_iteratorINSA_10device_ptrIfEEEESF_EEEE10policy1000ElNS7_10multipliesIfEESF_JPfSL_EEEvT0_iT1_T2_DpNS2_10kernel_argIT3_EE,"aw",@nobits
	.sectionflags	@""
	.align	128
.nv.shared._ZN3cub18CUB_300001_SM_10006detail9transform16transform_kernelINS2_10policy_hubILb0EN4cuda3std3__45tupleIJN6thrust24THRUST_300001_SM_1000_NS6detail15normal_iteratorINSA_10device_ptrIfEEEESF_EEEE10policy1000ElNS7_10multipliesIfEESF_JPfSL_EEEvT0_iT1_T2_DpNS2_10kernel_argIT3_EE:
	.zero		1152


//--------------------- .nv.shared._ZN3cub18CUB_300001_SM_10006detail9transform16transform_kernelINS2_10policy_hubILb0EN4cuda3std3__45tupleIJN6thrust24THRUST_300001_SM_1000_NS6detail15normal_iteratorINSA_10device_ptrIfEEEESF_EEEE10policy1000EiNS7_10multipliesIfEESF_JPfSL_EEEvT0_iT1_T2_DpNS2_10kernel_argIT3_EE --------------------------
	.section	.nv.shared._ZN3cub18CUB_300001_SM_10006detail9transform16transform_kernelINS2_10policy_hubILb0EN4cuda3std3__45tupleIJN6thrust24THRUST_300001_SM_1000_NS6detail15normal_iteratorINSA_10device_ptrIfEEEESF_EEEE10policy1000EiNS7_10multipliesIfEESF_JPfSL_EEEvT0_iT1_T2_DpNS2_10kernel_argIT3_EE,"aw",@nobits
	.sectionflags	@""
	.align	128
.nv.shared._ZN3cub18CUB_300001_SM_10006detail9transform16transform_kernelINS2_10policy_hubILb0EN4cuda3std3__45tupleIJN6thrust24THRUST_300001_SM_1000_NS6detail15normal_iteratorINSA_10device_ptrIfEEEESF_EEEE10policy1000EiNS7_10multipliesIfEESF_JPfSL_EEEvT0_iT1_T2_DpNS2_10kernel_argIT3_EE:
	.zero		1152


//--------------------- .nv.shared._ZN3cub18CUB_300001_SM_10006detail8for_each13static_kernelINS2_12policy_hub_t12policy_500_tElN6thrust24THRUST_300001_SM_1000_NS8cuda_cub20__uninitialized_copy7functorINS7_6detail15normal_iteratorINS7_10device_ptrIfEEEENS7_7pointerIfNS8_3tagENS7_11use_defaultESI_EEEEEEvT0_T1_ --------------------------
	.section	.nv.shared._ZN3cub18CUB_300001_SM_10006detail8for_each13static_kernelINS2_12policy_hub_t12policy_500_tElN6thrust24THRUST_300001_SM_1000_NS8cuda_cub20__uninitialized_copy7functorINS7_6detail15normal_iteratorINS7_10device_ptrIfEEEENS7_7pointerIfNS8_3tagENS7_11use_defaultESI_EEEEEEvT0_T1_,"aw",@nobits
	.sectionflags	@""
	.align	128
	.zero		1024


//--------------------- .nv.shared._ZN3cub18CUB_300001_SM_10006detail8for_each13static_kernelINS2_12policy_hub_t12policy_500_tElN6thrust24THRUST_300001_SM_1000_NS8cuda_cub6__fill7functorINS7_6detail15normal_iteratorINS7_10device_ptrIfEEEEiEEEEvT0_T1_ --------------------------
	.section	.nv.shared._ZN3cub18CUB_300001_SM_10006detail8for_each13static_kernelINS2_12policy_hub_t12policy_500_tElN6thrust24THRUST_300001_SM_1000_NS8cuda_cub6__fill7functorINS7_6detail15normal_iteratorINS7_10device_ptrIfEEEEiEEEEvT0_T1_,"aw",@nobits
	.sectionflags	@""
	.align	128
	.zero		1024


//--------------------- .nv.shared._ZN3cub18CUB_300001_SM_10006detail8for_each13static_kernelINS2_12policy_hub_t12policy_500_tElN6thrust24THRUST_300001_SM_1000_NS8cuda_cub10__tabulate7functorINS7_6detail15normal_iteratorINS7_10device_ptrIfEEEENS7_6system6detail7generic6detail22compute_sequence_valueIfvEElEEEEvT0_T1_ --------------------------
	.section	.nv.shared._ZN3cub18CUB_300001_SM_10006detail8for_each13static_kernelINS2_12policy_hub_t12policy_500_tElN6thrust24THRUST_300001_SM_1000_NS8cuda_cub10__tabulate7functorINS7_6detail15normal_iteratorINS7_10device_ptrIfEEEENS7_6system6detail7generic6detail22compute_sequence_valueIfvEElEEEEvT0_T1_,"aw",@nobits
	.sectionflags	@""
	.align	128
	.zero		1024


//--------------------- .nv.shared._ZN3cub18CUB_300001_SM_10006detail8for_each13static_kernelINS2_12policy_hub_t12policy_500_tElN6thrust24THRUST_300001_SM_1000_NS8cuda_cub6__fill7functorINS7_6detail15normal_iteratorINS7_10device_ptrIfEEEEfEEEEvT0_T1_ --------------------------
	.section	.nv.shared._ZN3cub18CUB_300001_SM_10006detail8for_each13static_kernelINS2_12policy_hub_t12policy_500_tElN6thrust24THRUST_300001_SM_1000_NS8cuda_cub6__fill7functorINS7_6detail15normal_iteratorINS7_10device_ptrIfEEEEfEEEEvT0_T1_,"aw",@nobits
	.sectionflags	@""
	.align	128
	.zero		1024


//--------------------- .nv.shared._ZN3cub18CUB_300001_SM_10006detail8for_each13static_kernelINS2_12policy_hub_t12policy_500_tEmN6thrust24THRUST_300001_SM_1000_NS8cuda_cub20__uninitialized_fill7functorINS7_10device_ptrIfEEfEEEEvT0_T1_ --------------------------
	.section	.nv.shared._ZN3cub18CUB_300001_SM_10006detail8for_each13static_kernelINS2_12policy_hub_t12policy_500_tEmN6thrust24THRUST_300001_SM_1000_NS8cuda_cub20__uninitialized_fill7functorINS7_10device_ptrIfEEfEEEEvT0_T1_,"aw",@nobits
	.sectionflags	@""
	.align	128
	.zero		1024


//--------------------- .nv.shared._ZN3cub18CUB_300001_SM_10006detail11EmptyKernelIvEEvv --------------------------
	.section	.nv.shared._ZN3cub18CUB_300001_SM_10006detail11EmptyKernelIvEEvv,"aw",@nobits
	.sectionflags	@""
	.align	128
	.zero		1024


//--------------------- .nv.constant0._ZN3cub18CUB_300001_SM_10006detail9transform16transform_kernelINS2_10policy_hubILb1EN4cuda3std3__45tupleIJN6thrust24THRUST_300001_SM_1000_NS6detail15normal_iteratorINSA_10device_ptrIfEEEESF_EEEE10policy1000El13saxpy_functorSF_JPfSK_EEEvT0_iT1_T2_DpNS2_10kernel_argIT3_EE --------------------------
	.section	.nv.constant0._ZN3cub18CUB_300001_SM_10006detail9transform16transform_kernelINS2_10policy_hubILb1EN4cuda3std3__45tupleIJN6thrust24THRUST_300001_SM_1000_NS6detail15normal_iteratorINSA_10device_ptrIfEEEESF_EEEE10policy1000El13saxpy_functorSF_JPfSK_EEEvT0_iT1_T2_DpNS2_10kernel_argIT3_EE,"a",@progbits
	.sectionflags	@""
	.align	4
.nv.constant0._ZN3cub18CUB_300001_SM_10006detail9transform16transform_kernelINS2_10policy_hubILb1EN4cuda3std3__45tupleIJN6thrust24THRUST_300001_SM_1000_NS6detail15normal_iteratorINSA_10device_ptrIfEEEESF_EEEE10policy1000El13saxpy_functorSF_JPfSK_EEEvT0_iT1_T2_DpNS2_10kernel_argIT3_EE:
	.zero		952


//--------------------- .nv.constant0._ZN3cub18CUB_300001_SM_10006detail9transform16transform_kernelINS2_10policy_hubILb1EN4cuda3std3__45tupleIJN6thrust24THRUST_300001_SM_1000_NS6detail15normal_iteratorINSA_10device_ptrIfEEEESF_EEEE10policy1000Ei13saxpy_functorSF_JPfSK_EEEvT0_iT1_T2_DpNS2_10kernel_argIT3_EE --------------------------
	.section	.nv.constant0._ZN3cub18CUB_300001_SM_10006detail9transform16transform_kernelINS2_10policy_hubILb1EN4cuda3std3__45tupleIJN6thrust24THRUST_300001_SM_1000_NS6detail15normal_iteratorINSA_10device_ptrIfEEEESF_EEEE10policy1000Ei13saxpy_functorSF_JPfSK_EEEvT0_iT1_T2_DpNS2_10kernel_argIT3_EE,"a",@progbits
	.sectionflags	@""
	.align	4
.nv.constant0._ZN3cub18CUB_300001_SM_10006detail9transform16transform_kernelINS2_10policy_hubILb1EN4cuda3std3__45tupleIJN6thrust24THRUST_300001_SM_1000_NS6detail15normal_iteratorINSA_10device_ptrIfEEEESF_EEEE10policy1000Ei13saxpy_functorSF_JPfSK_EEEvT0_iT1_T2_DpNS2_10kernel_argIT3_EE:
	.zero		952


//--------------------- .nv.constant0._ZN3cub18CUB_300001_SM_10006detail9transform16transform_kernelINS2_10policy_hubILb0EN4cuda3std3__45tupleIJN6thrust24THRUST_300001_SM_1000_NS6detail15normal_iteratorINSA_10device_ptrIfEEEESF_EEEE10policy1000ElNS7_4plusIfEESF_JPfSL_EEEvT0_iT1_T2_DpNS2_10kernel_argIT3_EE --------------------------
	.section	.nv.constant0._ZN3cub18CUB_300001_SM_10006detail9transform16transform_kernelINS2_10policy_hubILb0EN4cuda3std3__45tupleIJN6thrust24THRUST_300001_SM_1000_NS6detail15normal_iteratorINSA_10device_ptrIfEEEESF_EEEE10policy1000ElNS7_4plusIfEESF_JPfSL_EEEvT0_iT1_T2_DpNS2_10kernel_argIT3_EE,"a",@progbits
	.sectionflags	@""
	.align	4
.nv.constant0._ZN3cub18CUB_300001_SM_10006detail9transform16transform_kernelINS2_10policy_hubILb0EN4cuda3std3__45tupleIJN6thrust24THRUST_300001_SM_1000_NS6detail15normal_iteratorINSA_10device_ptrIfEEEESF_EEEE10policy1000ElNS7_4plusIfEESF_JPfSL_EEEvT0_iT1_T2_DpNS2_10kernel_argIT3_EE:
	.zero		952


//--------------------- .nv.constant0._ZN3cub18CUB_300001_SM_10006detail9transform16transform_kernelINS2_10policy_hubILb0EN4cuda3std3__45tupleIJN6thrust24THRUST_300001_SM_1000_NS6detail15normal_iteratorINSA_10device_ptrIfEEEESF_EEEE10policy1000EiNS7_4plusIfEESF_JPfSL_EEEvT0_iT1_T2_DpNS2_10kernel_argIT3_EE --------------------------
	.section	.nv.constant0._ZN3cub18CUB_300001_SM_10006detail9transform16transform_kernelINS2_10policy_hubILb0EN4cuda3std3__45tupleIJN6thrust24THRUST_300001_SM_1000_NS6detail15normal_iteratorINSA_10device_ptrIfEEEESF_EEEE10policy1000EiNS7_4plusIfEESF_JPfSL_EEEvT0_iT1_T2_DpNS2_10kernel_argIT3_EE,"a",@progbits
	.sectionflags	@""
	.align	4
.nv.constant0._ZN3cub18CUB_300001_SM_10006detail9transform16transform_kernelINS2_10policy_hubILb0EN4cuda3std3__45tupleIJN6thrust24THRUST_300001_SM_1000_NS6detail15normal_iteratorINSA_10device_ptrIfEEEESF_EEEE10policy1000EiNS7_4plusIfEESF_JPfSL_EEEvT0_iT1_T2_DpNS2_10kernel_argIT3_EE:
	.zero		952


//--------------------- .nv.constant0._ZN3cub18CUB_300001_SM_10006detail9transform16transform_kernelINS2_10policy_hubILb0EN4cuda3std3__45tupleIJN6thrust24THRUST_300001_SM_1000_NS6detail15normal_iteratorINSA_10device_ptrIfEEEESF_EEEE10policy1000ElNS7_10multipliesIfEESF_JPfSL_EEEvT0_iT1_T2_DpNS2_10kernel_argIT3_EE --------------------------
	.section	.nv.constant0._ZN3cub18CUB_300001_SM_10006detail9transform16transform_kernelINS2_10policy_hubILb0EN4cuda3std3__45tupleIJN6thrust24THRUST_300001_SM_1000_NS6detail15normal_iteratorINSA_10device_ptrIfEEEESF_EEEE10policy1000ElNS7_10multipliesIfEESF_JPfSL_EEEvT0_iT1_T2_DpNS2_10kernel_argIT3_EE,"a",@progbits
	.sectionflags	@""
	.align	4
.nv.constant0._ZN3cub18CUB_300001_SM_10006detail9transform16transform_kernelINS2_10policy_hubILb0EN4cuda3std3__45tupleIJN6thrust24THRUST_300001_SM_1000_NS6detail15normal_iteratorINSA_10device_ptrIfEEEESF_EEEE10policy1000ElNS7_10multipliesIfEESF_JPfSL_EEEvT0_iT1_T2_DpNS2_10kernel_argIT3_EE:
	.zero		952


//--------------------- .nv.constant0._ZN3cub18CUB_300001_SM_10006detail9transform16transform_kernelINS2_10policy_hubILb0EN4cuda3std3__45tupleIJN6thrust24THRUST_300001_SM_1000_NS6detail15normal_iteratorINSA_10device_ptrIfEEEESF_EEEE10policy1000EiNS7_10multipliesIfEESF_JPfSL_EEEvT0_iT1_T2_DpNS2_10kernel_argIT3_EE --------------------------
	.section	.nv.constant0._ZN3cub18CUB_300001_SM_10006detail9transform16transform_kernelINS2_10policy_hubILb0EN4cuda3std3__45tupleIJN6thrust24THRUST_300001_SM_1000_NS6detail15normal_iteratorINSA_10device_ptrIfEEEESF_EEEE10policy1000EiNS7_10multipliesIfEESF_JPfSL_EEEvT0_iT1_T2_DpNS2_10kernel_argIT3_EE,"a",@progbits
	.sectionflags	@""
	.align	4
.nv.constant0._ZN3cub18CUB_300001_SM_10006detail9transform16transform_kernelINS2_10policy_hubILb0EN4cuda3std3__45tupleIJN6thrust24THRUST_300001_SM_1000_NS6detail15normal_iteratorINSA_10device_ptrIfEEEESF_EEEE10policy1000EiNS7_10multipliesIfEESF_JPfSL_EEEvT0_iT1_T2_DpNS2_10kernel_argIT3_EE:
	.zero		952


//--------------------- .nv.constant0._ZN3cub18CUB_300001_SM_10006detail8for_each13static_kernelINS2_12policy_hub_t12policy_500_tElN6thrust24THRUST_300001_SM_1000_NS8cuda_cub20__uninitialized_copy7functorINS7_6detail15normal_iteratorINS7_10device_ptrIfEEEENS7_7pointerIfNS8_3tagENS7_11use_defaultESI_EEEEEEvT0_T1_ --------------------------
	.section	.nv.constant0._ZN3cub18CUB_300001_SM_10006detail8for_each13static_kernelINS2_12policy_hub_t12policy_500_tElN6thrust24THRUST_300001_SM_1000_NS8cuda_cub20__uninitialized_copy7functorINS7_6detail15normal_iteratorINS7_10device_ptrIfEEEENS7_7pointerIfNS8_3tagENS7_11use_defaultESI_EEEEEEvT0_T1_,"a",@progbits
	.sectionflags	@""
	.align	4
.nv.constant0._ZN3cub18CUB_300001_SM_10006detail8for_each13static_kernelINS2_12policy_hub_t12policy_500_tElN6thrust24THRUST_300001_SM_1000_NS8cuda_cub20__uninitialized_copy7functorINS7_6detail15normal_iteratorINS7_10device_ptrIfEEEENS7_7pointerIfNS8_3tagENS7_11use_defaultESI_EEEEEEvT0_T1_:
	.zero		920


//--------------------- .nv.constant0._ZN3cub18CUB_300001_SM_10006detail8for_each13static_kernelINS2_12policy_hub_t12policy_500_tElN6thrust24THRUST_300001_SM_1000_NS8cuda_cub6__fill7functorINS7_6detail15normal_iteratorINS7_10device_ptrIfEEEEiEEEEvT0_T1_ --------------------------
	.section	.nv.constant0._ZN3cub18CUB_300001_SM_10006detail8for_each13static_kernelINS2_12policy_hub_t12policy_500_tElN6thrust24THRUST_300001_SM_1000_NS8cuda_cub6__fill7functorINS7_6detail15normal_iteratorINS7_10device_ptrIfEEEEiEEEEvT0_T1_,"a",@progbits
	.sectionflags	@""
	.align	4
.nv.constant0._ZN3cub18CUB_300001_SM_10006detail8for_each13static_kernelINS2_12policy_hub_t12policy_500_tElN6thrust24THRUST_300001_SM_1000_NS8cuda_cub6__fill7functorINS7_6detail15normal_iteratorINS7_10device_ptrIfEEEEiEEEEvT0_T1_:
	.zero		920


//--------------------- .nv.constant0._ZN3cub18CUB_300001_SM_10006detail8for_each13static_kernelINS2_12policy_hub_t12policy_500_tElN6thrust24THRUST_300001_SM_1000_NS8cuda_cub10__tabulate7functorINS7_6detail15normal_iteratorINS7_10device_ptrIfEEEENS7_6system6detail7generic6detail22compute_sequence_valueIfvEElEEEEvT0_T1_ --------------------------
	.section	.nv.constant0._ZN3cub18CUB_300001_SM_10006detail8for_each13static_kernelINS2_12policy_hub_t12policy_500_tElN6thrust24THRUST_300001_SM_1000_NS8cuda_cub10__tabulate7functorINS7_6detail15normal_iteratorINS7_10device_ptrIfEEEENS7_6system6detail7generic6detail22compute_sequence_valueIfvEElEEEEvT0_T1_,"a",@progbits
	.sectionflags	@""
	.align	4
.nv.constant0._ZN3cub18CUB_300001_SM_10006detail8for_each13static_kernelINS2_12policy_hub_t12policy_500_tElN6thrust24THRUST_300001_SM_1000_NS8cuda_cub10__tabulate7functorINS7_6detail15normal_iteratorINS7_10device_ptrIfEEEENS7_6system6detail7generic6detail22compute_sequence_valueIfvEElEEEEvT0_T1_:
	.zero		920


//--------------------- .nv.constant0._ZN3cub18CUB_300001_SM_10006detail8for_each13static_kernelINS2_12policy_hub_t12policy_500_tElN6thrust24THRUST_300001_SM_1000_NS8cuda_cub6__fill7functorINS7_6detail15normal_iteratorINS7_10device_ptrIfEEEEfEEEEvT0_T1_ --------------------------
	.section	.nv.constant0._ZN3cub18CUB_300001_SM_10006detail8for_each13static_kernelINS2_12policy_hub_t12policy_500_tElN6thrust24THRUST_300001_SM_1000_NS8cuda_cub6__fill7functorINS7_6detail15normal_iteratorINS7_10device_ptrIfEEEEfEEEEvT0_T1_,"a",@progbits
	.sectionflags	@""
	.align	4
.nv.constant0._ZN3cub18CUB_300001_SM_10006detail8for_each13static_kernelINS2_12policy_hub_t12policy_500_tElN6thrust24THRUST_300001_SM_1000_NS8cuda_cub6__fill7functorINS7_6detail15normal_iteratorINS7_10device_ptrIfEEEEfEEEEvT0_T1_:
	.zero		920


//--------------------- .nv.constant0._ZN3cub18CUB_300001_SM_10006detail8for_each13static_kernelINS2_12policy_hub_t12policy_500_tEmN6thrust24THRUST_300001_SM_1000_NS8cuda_cub20__uninitialized_fill7functorINS7_10device_ptrIfEEfEEEEvT0_T1_ --------------------------
	.section	.nv.constant0._ZN3cub18CUB_300001_SM_10006detail8for_each13static_kernelINS2_12policy_hub_t12policy_500_tEmN6thrust24THRUST_300001_SM_1000_NS8cuda_cub20__uninitialized_fill7functorINS7_10device_ptrIfEEfEEEEvT0_T1_,"a",@progbits
	.sectionflags	@""
	.align	4
.nv.constant0._ZN3cub18CUB_300001_SM_10006detail8for_each13static_kernelINS2_12policy_hub_t12policy_500_tEmN6thrust24THRUST_300001_SM_1000_NS8cuda_cub20__uninitialized_fill7functorINS7_10device_ptrIfEEfEEEEvT0_T1_:
	.zero		920


//--------------------- .nv.constant0._ZN3cub18CUB_300001_SM_10006detail11EmptyKernelIvEEvv --------------------------
	.section	.nv.constant0._ZN3cub18CUB_300001_SM_10006detail11EmptyKernelIvEEvv,"a",@progbits
	.sectionflags	@""
	.align	4
.nv.constant0._ZN3cub18CUB_300001_SM_10006detail11EmptyKernelIvEEvv:
	.zero		896


//--------------------- SYMBOLS --------------------------

	.type		.nv.reservedSmem.offset0,@object
	.size		.nv.reservedSmem.offset0,0x4
	.type		.nv.reservedSmem.cap,@object
	.size		.nv.reservedSmem.cap,0x4
